//
// Generated by NVIDIA NVVM Compiler
//
// Compiler Build ID: CL-36424714
// Cuda compilation tools, release 13.0, V13.0.88
// Based on NVVM 20.0.0
//

.version 9.0
.target sm_100
.address_size 64

.extern .func  (.param .b32 func_retval0) vprintf
(
	.param .b64 vprintf_param_0,
	.param .b64 vprintf_param_1
)
;
.global .align 4 .b8 precalc_xorwow_matrix[102400];
.global .align 4 .b8 precalc_xorwow_offset_matrix[102400];
.global .align 4 .b8 mrg32k3aM1[2304];
.global .align 4 .b8 mrg32k3aM2[2304];
.global .align 4 .b8 mrg32k3aM1SubSeq[2016];
.global .align 4 .b8 mrg32k3aM2SubSeq[2016];
.global .align 4 .b8 mrg32k3aM1Seq[2304];
.global .align 4 .b8 mrg32k3aM2Seq[2304];
.const .align 8 .b8 __cr_lgamma_table[72];
// _ZZN15astroaccelerate25transpose_rowmajor_kernelEPKfPfiiE4tile has been demoted
// _ZZN15astroaccelerate15LocalStatisticsEPfiiPiPdS2_S1_S1_iE8warp_sum has been demoted
// _ZZN15astroaccelerate15LocalStatisticsEPfiiPiPdS2_S1_S1_iE9warp_sum2 has been demoted
// _ZZN15astroaccelerate15LocalStatisticsEPfiiPiPdS2_S1_S1_iE8warp_cnt has been demoted
// _ZZN15astroaccelerate16GlobalStatisticsEPdiPiS0_S0_S1_E8warp_sum has been demoted
// _ZZN15astroaccelerate16GlobalStatisticsEPdiPiS0_S0_S1_E9warp_sum2 has been demoted
// _ZZN15astroaccelerate16GlobalStatisticsEPdiPiS0_S0_S1_E8warp_cnt has been demoted
.global .align 1 .b8 $str[40] = {10, 67, 111, 117, 110, 116, 32, 122, 101, 114, 111, 44, 32, 83, 97, 109, 112, 108, 101, 32, 37, 100, 32, 37, 100, 32, 37, 46, 49, 54, 108, 102, 32, 37, 46, 49, 54, 108, 102};
.global .align 1 .b8 $str$1[40] = {10, 86, 97, 114, 105, 97, 110, 99, 101, 32, 122, 101, 114, 111, 44, 32, 83, 97, 109, 112, 108, 101, 32, 37, 100, 32, 37, 100, 32, 37, 108, 102, 32, 37, 46, 49, 54, 108, 102};

.entry _ZN15astroaccelerate9fill_onesEPfi(
	.param .u64 .ptr .align 1 _ZN15astroaccelerate9fill_onesEPfi_param_0,
	.param .u32 _ZN15astroaccelerate9fill_onesEPfi_param_1
)
{
	.reg .pred 	%p<2>;
	.reg .b32 	%r<7>;
	.reg .b64 	%rd<5>;

	ld.param.u64 	%rd1, [_ZN15astroaccelerate9fill_onesEPfi_param_0];
	ld.param.u32 	%r2, [_ZN15astroaccelerate9fill_onesEPfi_param_1];
	mov.u32 	%r3, %ctaid.x;
	mov.u32 	%r4, %ntid.x;
	mov.u32 	%r5, %tid.x;
	mad.lo.s32 	%r1, %r3, %r4, %r5;
	setp.ge.s32 	%p1, %r1, %r2;
	@%p1 bra 	$L__BB0_2;
	cvta.to.global.u64 	%rd2, %rd1;
	mul.wide.s32 	%rd3, %r1, 4;
	add.s64 	%rd4, %rd2, %rd3;
	mov.b32 	%r6, 1065353216;
	st.global.u32 	[%rd4], %r6;
$L__BB0_2:
	ret;

}
.entry _ZN15astroaccelerate13set_int_arrayEPiii(
	.param .u64 .ptr .align 1 _ZN15astroaccelerate13set_int_arrayEPiii_param_0,
	.param .u32 _ZN15astroaccelerate13set_int_arrayEPiii_param_1,
	.param .u32 _ZN15astroaccelerate13set_int_arrayEPiii_param_2
)
{
	.reg .pred 	%p<2>;
	.reg .b32 	%r<7>;
	.reg .b64 	%rd<5>;

	ld.param.u64 	%rd1, [_ZN15astroaccelerate13set_int_arrayEPiii_param_0];
	ld.param.u32 	%r3, [_ZN15astroaccelerate13set_int_arrayEPiii_param_1];
	ld.param.u32 	%r2, [_ZN15astroaccelerate13set_int_arrayEPiii_param_2];
	mov.u32 	%r4, %ctaid.x;
	mov.u32 	%r5, %ntid.x;
	mov.u32 	%r6, %tid.x;
	mad.lo.s32 	%r1, %r4, %r5, %r6;
	setp.ge.s32 	%p1, %r1, %r3;
	@%p1 bra 	$L__BB1_2;
	cvta.to.global.u64 	%rd2, %rd1;
	mul.wide.s32 	%rd3, %r1, 4;
	add.s64 	%rd4, %rd2, %rd3;
	st.global.u32 	[%rd4], %r2;
$L__BB1_2:
	ret;

}
.entry _ZN15astroaccelerate11Curand_initEP24curandStatePhilox4_32_10yi(
	.param .u64 .ptr .align 1 _ZN15astroaccelerate11Curand_initEP24curandStatePhilox4_32_10yi_param_0,
	.param .u64 _ZN15astroaccelerate11Curand_initEP24curandStatePhilox4_32_10yi_param_1,
	.param .u32 _ZN15astroaccelerate11Curand_initEP24curandStatePhilox4_32_10yi_param_2
)
{
	.reg .pred 	%p<2>;
	.reg .b32 	%r<109>;
	.reg .b64 	%rd<7>;

	ld.param.u64 	%rd1, [_ZN15astroaccelerate11Curand_initEP24curandStatePhilox4_32_10yi_param_0];
	ld.param.u64 	%rd2, [_ZN15astroaccelerate11Curand_initEP24curandStatePhilox4_32_10yi_param_1];
	ld.param.u32 	%r2, [_ZN15astroaccelerate11Curand_initEP24curandStatePhilox4_32_10yi_param_2];
	mov.u32 	%r3, %tid.x;
	mov.u32 	%r4, %ntid.x;
	mov.u32 	%r5, %ctaid.x;
	mad.lo.s32 	%r1, %r4, %r5, %r3;
	setp.ge.s32 	%p1, %r1, %r2;
	@%p1 bra 	$L__BB2_2;
	cvta.to.global.u64 	%rd3, %rd1;
	mul.wide.s32 	%rd4, %r1, 64;
	add.s64 	%rd5, %rd3, %rd4;
	cvt.u32.u64 	%r6, %rd2;
	{ .reg .b32 tmp; mov.b64 {tmp, %r7}, %rd2; }
	mov.b64 	{%r8, %r9}, %rd2;
	mov.b32 	%r10, 0;
	st.global.v4.u32 	[%rd5+32], {%r8, %r9, %r10, %r10};
	st.global.v2.u32 	[%rd5+48], {%r10, %r10};
	mov.b64 	%rd6, 0;
	st.global.u64 	[%rd5+56], %rd6;
	shr.s32 	%r11, %r1, 31;
	mov.b32 	%r12, -766435501;
	mul.hi.u32 	%r13, %r12, %r10;
	mov.b32 	%r14, -845247145;
	mul.hi.u32 	%r15, %r14, %r1;
	mul.lo.s32 	%r16, %r1, -845247145;
	xor.b32  	%r17, %r15, %r6;
	xor.b32  	%r18, %r13, %r11;
	xor.b32  	%r19, %r18, %r7;
	add.s32 	%r20, %r6, -1640531527;
	add.s32 	%r21, %r7, -1150833019;
	mul.hi.u32 	%r22, %r12, %r17;
	mul.lo.s32 	%r23, %r17, -766435501;
	mul.hi.u32 	%r24, %r14, %r19;
	mul.lo.s32 	%r25, %r19, -845247145;
	xor.b32  	%r26, %r16, %r24;
	xor.b32  	%r27, %r26, %r20;
	xor.b32  	%r28, %r21, %r22;
	add.s32 	%r29, %r6, 1013904242;
	add.s32 	%r30, %r7, 1993301258;
	mul.hi.u32 	%r31, %r12, %r27;
	mul.lo.s32 	%r32, %r27, -766435501;
	mul.hi.u32 	%r33, %r14, %r28;
	mul.lo.s32 	%r34, %r28, -845247145;
	xor.b32  	%r35, %r25, %r29;
	xor.b32  	%r36, %r35, %r33;
	xor.b32  	%r37, %r23, %r30;
	xor.b32  	%r38, %r37, %r31;
	add.s32 	%r39, %r6, -626627285;
	add.s32 	%r40, %r7, 842468239;
	mul.hi.u32 	%r41, %r12, %r36;
	mul.lo.s32 	%r42, %r36, -766435501;
	mul.hi.u32 	%r43, %r14, %r38;
	mul.lo.s32 	%r44, %r38, -845247145;
	xor.b32  	%r45, %r34, %r39;
	xor.b32  	%r46, %r45, %r43;
	xor.b32  	%r47, %r32, %r40;
	xor.b32  	%r48, %r47, %r41;
	add.s32 	%r49, %r6, 2027808484;
	add.s32 	%r50, %r7, -308364780;
	mul.hi.u32 	%r51, %r12, %r46;
	mul.lo.s32 	%r52, %r46, -766435501;
	mul.hi.u32 	%r53, %r14, %r48;
	mul.lo.s32 	%r54, %r48, -845247145;
	xor.b32  	%r55, %r44, %r49;
	xor.b32  	%r56, %r55, %r53;
	xor.b32  	%r57, %r42, %r50;
	xor.b32  	%r58, %r57, %r51;
	add.s32 	%r59, %r6, 387276957;
	add.s32 	%r60, %r7, -1459197799;
	mul.hi.u32 	%r61, %r12, %r56;
	mul.lo.s32 	%r62, %r56, -766435501;
	mul.hi.u32 	%r63, %r14, %r58;
	mul.lo.s32 	%r64, %r58, -845247145;
	xor.b32  	%r65, %r54, %r59;
	xor.b32  	%r66, %r65, %r63;
	xor.b32  	%r67, %r52, %r60;
	xor.b32  	%r68, %r67, %r61;
	add.s32 	%r69, %r6, -1253254570;
	add.s32 	%r70, %r7, 1684936478;
	mul.hi.u32 	%r71, %r12, %r66;
	mul.lo.s32 	%r72, %r66, -766435501;
	mul.hi.u32 	%r73, %r14, %r68;
	mul.lo.s32 	%r74, %r68, -845247145;
	xor.b32  	%r75, %r64, %r69;
	xor.b32  	%r76, %r75, %r73;
	xor.b32  	%r77, %r62, %r70;
	xor.b32  	%r78, %r77, %r71;
	add.s32 	%r79, %r6, 1401181199;
	add.s32 	%r80, %r7, 534103459;
	mul.hi.u32 	%r81, %r12, %r76;
	mul.lo.s32 	%r82, %r76, -766435501;
	mul.hi.u32 	%r83, %r14, %r78;
	mul.lo.s32 	%r84, %r78, -845247145;
	xor.b32  	%r85, %r74, %r79;
	xor.b32  	%r86, %r85, %r83;
	xor.b32  	%r87, %r72, %r80;
	xor.b32  	%r88, %r87, %r81;
	add.s32 	%r89, %r6, -239350328;
	add.s32 	%r90, %r7, -616729560;
	mul.hi.u32 	%r91, %r12, %r86;
	mul.lo.s32 	%r92, %r86, -766435501;
	mul.hi.u32 	%r93, %r14, %r88;
	mul.lo.s32 	%r94, %r88, -845247145;
	xor.b32  	%r95, %r84, %r89;
	xor.b32  	%r96, %r95, %r93;
	xor.b32  	%r97, %r82, %r90;
	xor.b32  	%r98, %r97, %r91;
	add.s32 	%r99, %r6, -1879881855;
	add.s32 	%r100, %r7, -1767562579;
	mul.hi.u32 	%r101, %r12, %r96;
	mul.lo.s32 	%r102, %r96, -766435501;
	mul.hi.u32 	%r103, %r14, %r98;
	mul.lo.s32 	%r104, %r98, -845247145;
	xor.b32  	%r105, %r94, %r99;
	xor.b32  	%r106, %r105, %r103;
	xor.b32  	%r107, %r92, %r100;
	xor.b32  	%r108, %r107, %r101;
	st.global.v4.u32 	[%rd5], {%r10, %r10, %r1, %r11};
	st.global.v4.u32 	[%rd5+16], {%r106, %r104, %r108, %r102};
$L__BB2_2:
	ret;

}
.entry _ZN15astroaccelerate25transpose_rowmajor_kernelEPKfPfii(
	.param .u64 .ptr .align 1 _ZN15astroaccelerate25transpose_rowmajor_kernelEPKfPfii_param_0,
	.param .u64 .ptr .align 1 _ZN15astroaccelerate25transpose_rowmajor_kernelEPKfPfii_param_1,
	.param .u32 _ZN15astroaccelerate25transpose_rowmajor_kernelEPKfPfii_param_2,
	.param .u32 _ZN15astroaccelerate25transpose_rowmajor_kernelEPKfPfii_param_3
)
{
	.reg .pred 	%p<7>;
	.reg .b32 	%r<25>;
	.reg .b32 	%f<3>;
	.reg .b64 	%rd<9>;
	// demoted variable
	.shared .align 4 .b8 _ZZN15astroaccelerate25transpose_rowmajor_kernelEPKfPfiiE4tile[4224];
	ld.param.u64 	%rd1, [_ZN15astroaccelerate25transpose_rowmajor_kernelEPKfPfii_param_0];
	ld.param.u64 	%rd2, [_ZN15astroaccelerate25transpose_rowmajor_kernelEPKfPfii_param_1];
	ld.param.u32 	%r11, [_ZN15astroaccelerate25transpose_rowmajor_kernelEPKfPfii_param_2];
	ld.param.u32 	%r10, [_ZN15astroaccelerate25transpose_rowmajor_kernelEPKfPfii_param_3];
	mov.u32 	%r12, %ctaid.x;
	shl.b32 	%r1, %r12, 5;
	mov.u32 	%r2, %tid.x;
	add.s32 	%r3, %r1, %r2;
	mov.u32 	%r13, %ctaid.y;
	shl.b32 	%r4, %r13, 5;
	mov.u32 	%r5, %tid.y;
	add.s32 	%r14, %r4, %r5;
	setp.ge.s32 	%p1, %r3, %r10;
	setp.ge.s32 	%p2, %r14, %r11;
	or.pred  	%p3, %p1, %p2;
	@%p3 bra 	$L__BB3_2;
	cvta.to.global.u64 	%rd3, %rd1;
	mad.lo.s32 	%r15, %r10, %r14, %r3;
	mul.wide.s32 	%rd4, %r15, 4;
	add.s64 	%rd5, %rd3, %rd4;
	ld.global.nc.f32 	%f1, [%rd5];
	mov.u32 	%r16, _ZZN15astroaccelerate25transpose_rowmajor_kernelEPKfPfiiE4tile;
	mad.lo.s32 	%r17, %r5, 132, %r16;
	shl.b32 	%r18, %r2, 2;
	add.s32 	%r19, %r17, %r18;
	st.shared.f32 	[%r19], %f1;
$L__BB3_2:
	bar.sync 	0;
	add.s32 	%r7, %r4, %r2;
	add.s32 	%r8, %r1, %r5;
	setp.ge.s32 	%p4, %r7, %r11;
	setp.ge.s32 	%p5, %r8, %r10;
	or.pred  	%p6, %p4, %p5;
	@%p6 bra 	$L__BB3_4;
	mov.u32 	%r20, _ZZN15astroaccelerate25transpose_rowmajor_kernelEPKfPfiiE4tile;
	mad.lo.s32 	%r21, %r2, 132, %r20;
	shl.b32 	%r22, %r5, 2;
	add.s32 	%r23, %r21, %r22;
	ld.shared.f32 	%f2, [%r23];
	mad.lo.s32 	%r24, %r11, %r8, %r7;
	cvta.to.global.u64 	%rd6, %rd2;
	mul.wide.s32 	%rd7, %r24, 4;
	add.s64 	%rd8, %rd6, %rd7;
	st.global.f32 	[%rd8], %f2;
$L__BB3_4:
	ret;

}
.entry _ZN15astroaccelerate3dotEPdPii(
	.param .u64 .ptr .align 1 _ZN15astroaccelerate3dotEPdPii_param_0,
	.param .u64 .ptr .align 1 _ZN15astroaccelerate3dotEPdPii_param_1,
	.param .u32 _ZN15astroaccelerate3dotEPdPii_param_2
)
{
	.reg .pred 	%p<2>;
	.reg .b32 	%r<7>;
	.reg .b64 	%rd<9>;
	.reg .b64 	%fd<4>;

	ld.param.u64 	%rd1, [_ZN15astroaccelerate3dotEPdPii_param_0];
	ld.param.u64 	%rd2, [_ZN15astroaccelerate3dotEPdPii_param_1];
	ld.param.u32 	%r2, [_ZN15astroaccelerate3dotEPdPii_param_2];
	mov.u32 	%r3, %ctaid.x;
	mov.u32 	%r4, %ntid.x;
	mov.u32 	%r5, %tid.x;
	mad.lo.s32 	%r1, %r3, %r4, %r5;
	setp.ge.s32 	%p1, %r1, %r2;
	@%p1 bra 	$L__BB4_2;
	cvta.to.global.u64 	%rd3, %rd1;
	cvta.to.global.u64 	%rd4, %rd2;
	mul.wide.s32 	%rd5, %r1, 8;
	add.s64 	%rd6, %rd3, %rd5;
	ld.global.f64 	%fd1, [%rd6];
	mul.wide.s32 	%rd7, %r1, 4;
	add.s64 	%rd8, %rd4, %rd7;
	ld.global.u32 	%r6, [%rd8];
	cvt.rn.f64.s32 	%fd2, %r6;
	mul.f64 	%fd3, %fd1, %fd2;
	st.global.f64 	[%rd6], %fd3;
$L__BB4_2:
	ret;

}
.entry _ZN15astroaccelerate10BufferCopyEPfPKtii(
	.param .u64 .ptr .align 1 _ZN15astroaccelerate10BufferCopyEPfPKtii_param_0,
	.param .u64 .ptr .align 1 _ZN15astroaccelerate10BufferCopyEPfPKtii_param_1,
	.param .u32 _ZN15astroaccelerate10BufferCopyEPfPKtii_param_2,
	.param .u32 _ZN15astroaccelerate10BufferCopyEPfPKtii_param_3
)
{
	.reg .pred 	%p<4>;
	.reg .b16 	%rs<2>;
	.reg .b32 	%r<13>;
	.reg .b32 	%f<2>;
	.reg .b64 	%rd<15>;

	ld.param.u64 	%rd1, [_ZN15astroaccelerate10BufferCopyEPfPKtii_param_0];
	ld.param.u64 	%rd2, [_ZN15astroaccelerate10BufferCopyEPfPKtii_param_1];
	ld.param.u32 	%r5, [_ZN15astroaccelerate10BufferCopyEPfPKtii_param_2];
	ld.param.u32 	%r4, [_ZN15astroaccelerate10BufferCopyEPfPKtii_param_3];
	mov.u32 	%r6, %ctaid.x;
	mov.u32 	%r7, %ntid.x;
	mov.u32 	%r8, %tid.x;
	mad.lo.s32 	%r1, %r6, %r7, %r8;
	mov.u32 	%r9, %ctaid.y;
	mov.u32 	%r10, %ntid.y;
	mov.u32 	%r11, %tid.y;
	mad.lo.s32 	%r12, %r9, %r10, %r11;
	setp.ge.s32 	%p1, %r1, %r4;
	setp.ge.s32 	%p2, %r12, %r5;
	or.pred  	%p3, %p1, %p2;
	@%p3 bra 	$L__BB5_2;
	cvta.to.global.u64 	%rd3, %rd2;
	cvta.to.global.u64 	%rd4, %rd1;
	cvt.u64.u32 	%rd5, %r12;
	cvt.u64.u32 	%rd6, %r5;
	cvt.s64.s32 	%rd7, %r1;
	mad.lo.s64 	%rd8, %rd6, %rd7, %rd5;
	shl.b64 	%rd9, %rd8, 1;
	add.s64 	%rd10, %rd3, %rd9;
	ld.global.u16 	%rs1, [%rd10];
	cvt.rn.f32.u16 	%f1, %rs1;
	cvt.s64.s32 	%rd11, %r4;
	mad.lo.s64 	%rd12, %rd11, %rd5, %rd7;
	shl.b64 	%rd13, %rd12, 2;
	add.s64 	%rd14, %rd4, %rd13;
	st.global.f32 	[%rd14], %f1;
$L__BB5_2:
	ret;

}
.entry _ZN15astroaccelerate15LocalStatisticsEPfiiPiPdS2_S1_S1_i(
	.param .u64 .ptr .align 1 _ZN15astroaccelerate15LocalStatisticsEPfiiPiPdS2_S1_S1_i_param_0,
	.param .u32 _ZN15astroaccelerate15LocalStatisticsEPfiiPiPdS2_S1_S1_i_param_1,
	.param .u32 _ZN15astroaccelerate15LocalStatisticsEPfiiPiPdS2_S1_S1_i_param_2,
	.param .u64 .ptr .align 1 _ZN15astroaccelerate15LocalStatisticsEPfiiPiPdS2_S1_S1_i_param_3,
	.param .u64 .ptr .align 1 _ZN15astroaccelerate15LocalStatisticsEPfiiPiPdS2_S1_S1_i_param_4,
	.param .u64 .ptr .align 1 _ZN15astroaccelerate15LocalStatisticsEPfiiPiPdS2_S1_S1_i_param_5,
	.param .u64 .ptr .align 1 _ZN15astroaccelerate15LocalStatisticsEPfiiPiPdS2_S1_S1_i_param_6,
	.param .u64 .ptr .align 1 _ZN15astroaccelerate15LocalStatisticsEPfiiPiPdS2_S1_S1_i_param_7,
	.param .u32 _ZN15astroaccelerate15LocalStatisticsEPfiiPiPdS2_S1_S1_i_param_8
)
{
	.reg .pred 	%p<75>;
	.reg .b32 	%r<152>;
	.reg .b32 	%f<2>;
	.reg .b64 	%rd<33>;
	.reg .b64 	%fd<66>;
	// demoted variable
	.shared .align 8 .b8 _ZZN15astroaccelerate15LocalStatisticsEPfiiPiPdS2_S1_S1_iE8warp_sum[256];
	// demoted variable
	.shared .align 8 .b8 _ZZN15astroaccelerate15LocalStatisticsEPfiiPiPdS2_S1_S1_iE9warp_sum2[256];
	// demoted variable
	.shared .align 4 .b8 _ZZN15astroaccelerate15LocalStatisticsEPfiiPiPdS2_S1_S1_iE8warp_cnt[128];
	ld.param.u64 	%rd11, [_ZN15astroaccelerate15LocalStatisticsEPfiiPiPdS2_S1_S1_i_param_0];
	ld.param.u32 	%r14, [_ZN15astroaccelerate15LocalStatisticsEPfiiPiPdS2_S1_S1_i_param_1];
	ld.param.u32 	%r12, [_ZN15astroaccelerate15LocalStatisticsEPfiiPiPdS2_S1_S1_i_param_2];
	ld.param.u64 	%rd12, [_ZN15astroaccelerate15LocalStatisticsEPfiiPiPdS2_S1_S1_i_param_3];
	ld.param.u64 	%rd14, [_ZN15astroaccelerate15LocalStatisticsEPfiiPiPdS2_S1_S1_i_param_4];
	ld.param.u64 	%rd15, [_ZN15astroaccelerate15LocalStatisticsEPfiiPiPdS2_S1_S1_i_param_5];
	ld.param.u64 	%rd16, [_ZN15astroaccelerate15LocalStatisticsEPfiiPiPdS2_S1_S1_i_param_6];
	ld.param.u64 	%rd13, [_ZN15astroaccelerate15LocalStatisticsEPfiiPiPdS2_S1_S1_i_param_7];
	ld.param.u32 	%r16, [_ZN15astroaccelerate15LocalStatisticsEPfiiPiPdS2_S1_S1_i_param_8];
	cvta.to.global.u64 	%rd30, %rd16;
	cvta.to.global.u64 	%rd31, %rd15;
	cvta.to.global.u64 	%rd32, %rd14;
	mov.u32 	%r1, %tid.x;
	mov.u32 	%r2, %ntid.x;
	mov.u32 	%r17, %ctaid.x;
	mul.lo.s32 	%r3, %r2, %r17;
	add.s32 	%r4, %r3, %r1;
	mov.u32 	%r18, %ctaid.y;
	mov.u32 	%r19, %ntid.y;
	mad.lo.s32 	%r20, %r18, %r19, %r16;
	and.b32  	%r6, %r1, 31;
	setp.ge.s32 	%p4, %r4, %r12;
	setp.ge.s32 	%p5, %r20, %r14;
	mov.b32 	%r150, 0;
	mov.pred 	%p74, 0;
	or.pred  	%p6, %p4, %p5;
	mov.f64 	%fd62, 0d0000000000000000;
	mov.f64 	%fd63, 0d0000000000000000;
	@%p6 bra 	$L__BB6_4;
	cvta.to.global.u64 	%rd17, %rd13;
	mul.wide.s32 	%rd18, %r20, 4;
	add.s64 	%rd19, %rd17, %rd18;
	ld.global.u32 	%r22, [%rd19];
	setp.ne.s32 	%p8, %r22, 0;
	@%p8 bra 	$L__BB6_4;
	mul.wide.s32 	%rd20, %r20, %r12;
	mul.wide.s32 	%rd21, %r20, 8;
	add.s64 	%rd32, %rd32, %rd21;
	add.s64 	%rd31, %rd31, %rd21;
	add.s64 	%rd30, %rd30, %rd18;
	cvt.s64.s32 	%rd23, %r4;
	add.s64 	%rd7, %rd20, %rd23;
	cvta.to.global.u64 	%rd24, %rd12;
	shl.b64 	%rd25, %rd7, 2;
	add.s64 	%rd26, %rd24, %rd25;
	ld.global.u32 	%r24, [%rd26];
	setp.eq.s32 	%p10, %r24, 0;
	mov.pred 	%p74, -1;
	@%p10 bra 	$L__BB6_4;
	cvta.to.global.u64 	%rd27, %rd11;
	add.s64 	%rd29, %rd27, %rd25;
	ld.global.f32 	%f1, [%rd29];
	cvt.f64.f32 	%fd16, %f1;
	add.f64 	%fd62, %fd16, 0d0000000000000000;
	mul.f64 	%fd63, %fd16, %fd16;
	mov.b32 	%r150, 1;
$L__BB6_4:
	bar.sync 	0;
	// begin inline asm
	mov.b64 {%r26,%r27}, %fd62;
	// end inline asm
	shfl.sync.down.b32	%r29|%p12, %r27, 16, 31, -1;
	shfl.sync.down.b32	%r28|%p13, %r26, 16, 31, -1;
	// begin inline asm
	mov.b64 %fd18, {%r28,%r29};
	// end inline asm
	add.f64 	%fd21, %fd62, %fd18;
	// begin inline asm
	mov.b64 {%r30,%r31}, %fd63;
	// end inline asm
	shfl.sync.down.b32	%r33|%p14, %r31, 16, 31, -1;
	shfl.sync.down.b32	%r32|%p15, %r30, 16, 31, -1;
	// begin inline asm
	mov.b64 %fd20, {%r32,%r33};
	// end inline asm
	add.f64 	%fd23, %fd63, %fd20;
	shfl.sync.down.b32	%r66|%p16, %r150, 16, 31, -1;
	add.s32 	%r67, %r66, %r150;
	// begin inline asm
	mov.b64 {%r34,%r35}, %fd21;
	// end inline asm
	shfl.sync.down.b32	%r37|%p17, %r35, 8, 31, -1;
	shfl.sync.down.b32	%r36|%p18, %r34, 8, 31, -1;
	// begin inline asm
	mov.b64 %fd22, {%r36,%r37};
	// end inline asm
	add.f64 	%fd25, %fd21, %fd22;
	// begin inline asm
	mov.b64 {%r38,%r39}, %fd23;
	// end inline asm
	shfl.sync.down.b32	%r41|%p19, %r39, 8, 31, -1;
	shfl.sync.down.b32	%r40|%p20, %r38, 8, 31, -1;
	// begin inline asm
	mov.b64 %fd24, {%r40,%r41};
	// end inline asm
	add.f64 	%fd27, %fd23, %fd24;
	shfl.sync.down.b32	%r68|%p21, %r67, 8, 31, -1;
	add.s32 	%r69, %r68, %r67;
	// begin inline asm
	mov.b64 {%r42,%r43}, %fd25;
	// end inline asm
	shfl.sync.down.b32	%r45|%p22, %r43, 4, 31, -1;
	shfl.sync.down.b32	%r44|%p23, %r42, 4, 31, -1;
	// begin inline asm
	mov.b64 %fd26, {%r44,%r45};
	// end inline asm
	add.f64 	%fd29, %fd25, %fd26;
	// begin inline asm
	mov.b64 {%r46,%r47}, %fd27;
	// end inline asm
	shfl.sync.down.b32	%r49|%p24, %r47, 4, 31, -1;
	shfl.sync.down.b32	%r48|%p25, %r46, 4, 31, -1;
	// begin inline asm
	mov.b64 %fd28, {%r48,%r49};
	// end inline asm
	add.f64 	%fd31, %fd27, %fd28;
	shfl.sync.down.b32	%r70|%p26, %r69, 4, 31, -1;
	add.s32 	%r71, %r70, %r69;
	// begin inline asm
	mov.b64 {%r50,%r51}, %fd29;
	// end inline asm
	shfl.sync.down.b32	%r53|%p27, %r51, 2, 31, -1;
	shfl.sync.down.b32	%r52|%p28, %r50, 2, 31, -1;
	// begin inline asm
	mov.b64 %fd30, {%r52,%r53};
	// end inline asm
	add.f64 	%fd33, %fd29, %fd30;
	// begin inline asm
	mov.b64 {%r54,%r55}, %fd31;
	// end inline asm
	shfl.sync.down.b32	%r57|%p29, %r55, 2, 31, -1;
	shfl.sync.down.b32	%r56|%p30, %r54, 2, 31, -1;
	// begin inline asm
	mov.b64 %fd32, {%r56,%r57};
	// end inline asm
	add.f64 	%fd35, %fd31, %fd32;
	shfl.sync.down.b32	%r72|%p31, %r71, 2, 31, -1;
	add.s32 	%r73, %r72, %r71;
	// begin inline asm
	mov.b64 {%r58,%r59}, %fd33;
	// end inline asm
	shfl.sync.down.b32	%r61|%p32, %r59, 1, 31, -1;
	shfl.sync.down.b32	%r60|%p33, %r58, 1, 31, -1;
	// begin inline asm
	mov.b64 %fd34, {%r60,%r61};
	// end inline asm
	add.f64 	%fd5, %fd33, %fd34;
	// begin inline asm
	mov.b64 {%r62,%r63}, %fd35;
	// end inline asm
	shfl.sync.down.b32	%r65|%p34, %r63, 1, 31, -1;
	shfl.sync.down.b32	%r64|%p35, %r62, 1, 31, -1;
	// begin inline asm
	mov.b64 %fd36, {%r64,%r65};
	// end inline asm
	add.f64 	%fd6, %fd35, %fd36;
	shfl.sync.down.b32	%r74|%p36, %r73, 1, 31, -1;
	add.s32 	%r8, %r74, %r73;
	bar.sync 	0;
	setp.ne.s32 	%p37, %r6, 0;
	not.pred 	%p38, %p74;
	or.pred  	%p39, %p37, %p38;
	@%p39 bra 	$L__BB6_6;
	shr.u32 	%r75, %r1, 5;
	shl.b32 	%r76, %r75, 3;
	mov.u32 	%r77, _ZZN15astroaccelerate15LocalStatisticsEPfiiPiPdS2_S1_S1_iE8warp_sum;
	add.s32 	%r78, %r77, %r76;
	st.shared.f64 	[%r78], %fd5;
	mov.u32 	%r79, _ZZN15astroaccelerate15LocalStatisticsEPfiiPiPdS2_S1_S1_iE9warp_sum2;
	add.s32 	%r80, %r79, %r76;
	st.shared.f64 	[%r80], %fd6;
	shl.b32 	%r81, %r75, 2;
	mov.u32 	%r82, _ZZN15astroaccelerate15LocalStatisticsEPfiiPiPdS2_S1_S1_iE8warp_cnt;
	add.s32 	%r83, %r82, %r81;
	st.shared.u32 	[%r83], %r8;
$L__BB6_6:
	bar.sync 	0;
	sub.s32 	%r85, %r12, %r3;
	setp.lt.s32 	%p40, %r85, 0;
	min.u32 	%r86, %r85, %r2;
	add.s32 	%r87, %r86, 31;
	shr.u32 	%r88, %r87, 5;
	setp.lt.u32 	%p41, %r1, 32;
	and.pred  	%p2, %p74, %p41;
	not.pred 	%p42, %p2;
	setp.le.u32 	%p43, %r88, %r6;
	or.pred  	%p44, %p42, %p40;
	mov.b32 	%r151, 0;
	mov.f64 	%fd64, 0d0000000000000000;
	or.pred  	%p45, %p44, %p43;
	mov.f64 	%fd65, %fd64;
	@%p45 bra 	$L__BB6_8;
	shl.b32 	%r92, %r6, 3;
	mov.u32 	%r93, _ZZN15astroaccelerate15LocalStatisticsEPfiiPiPdS2_S1_S1_iE8warp_sum;
	add.s32 	%r94, %r93, %r92;
	ld.shared.f64 	%fd64, [%r94];
	mov.u32 	%r95, _ZZN15astroaccelerate15LocalStatisticsEPfiiPiPdS2_S1_S1_iE9warp_sum2;
	add.s32 	%r96, %r95, %r92;
	ld.shared.f64 	%fd65, [%r96];
	shl.b32 	%r97, %r6, 2;
	mov.u32 	%r98, _ZZN15astroaccelerate15LocalStatisticsEPfiiPiPdS2_S1_S1_iE8warp_cnt;
	add.s32 	%r99, %r98, %r97;
	ld.shared.u32 	%r151, [%r99];
$L__BB6_8:
	setp.ne.s32 	%p46, %r6, 0;
	bar.sync 	0;
	// begin inline asm
	mov.b64 {%r100,%r101}, %fd64;
	// end inline asm
	shfl.sync.down.b32	%r103|%p47, %r101, 16, 31, -1;
	shfl.sync.down.b32	%r102|%p48, %r100, 16, 31, -1;
	// begin inline asm
	mov.b64 %fd39, {%r102,%r103};
	// end inline asm
	add.f64 	%fd42, %fd64, %fd39;
	// begin inline asm
	mov.b64 {%r104,%r105}, %fd65;
	// end inline asm
	shfl.sync.down.b32	%r107|%p49, %r105, 16, 31, -1;
	shfl.sync.down.b32	%r106|%p50, %r104, 16, 31, -1;
	// begin inline asm
	mov.b64 %fd41, {%r106,%r107};
	// end inline asm
	add.f64 	%fd44, %fd65, %fd41;
	shfl.sync.down.b32	%r140|%p51, %r151, 16, 31, -1;
	add.s32 	%r141, %r140, %r151;
	// begin inline asm
	mov.b64 {%r108,%r109}, %fd42;
	// end inline asm
	shfl.sync.down.b32	%r111|%p52, %r109, 8, 31, -1;
	shfl.sync.down.b32	%r110|%p53, %r108, 8, 31, -1;
	// begin inline asm
	mov.b64 %fd43, {%r110,%r111};
	// end inline asm
	add.f64 	%fd46, %fd42, %fd43;
	// begin inline asm
	mov.b64 {%r112,%r113}, %fd44;
	// end inline asm
	shfl.sync.down.b32	%r115|%p54, %r113, 8, 31, -1;
	shfl.sync.down.b32	%r114|%p55, %r112, 8, 31, -1;
	// begin inline asm
	mov.b64 %fd45, {%r114,%r115};
	// end inline asm
	add.f64 	%fd48, %fd44, %fd45;
	shfl.sync.down.b32	%r142|%p56, %r141, 8, 31, -1;
	add.s32 	%r143, %r142, %r141;
	// begin inline asm
	mov.b64 {%r116,%r117}, %fd46;
	// end inline asm
	shfl.sync.down.b32	%r119|%p57, %r117, 4, 31, -1;
	shfl.sync.down.b32	%r118|%p58, %r116, 4, 31, -1;
	// begin inline asm
	mov.b64 %fd47, {%r118,%r119};
	// end inline asm
	add.f64 	%fd50, %fd46, %fd47;
	// begin inline asm
	mov.b64 {%r120,%r121}, %fd48;
	// end inline asm
	shfl.sync.down.b32	%r123|%p59, %r121, 4, 31, -1;
	shfl.sync.down.b32	%r122|%p60, %r120, 4, 31, -1;
	// begin inline asm
	mov.b64 %fd49, {%r122,%r123};
	// end inline asm
	add.f64 	%fd52, %fd48, %fd49;
	shfl.sync.down.b32	%r144|%p61, %r143, 4, 31, -1;
	add.s32 	%r145, %r144, %r143;
	// begin inline asm
	mov.b64 {%r124,%r125}, %fd50;
	// end inline asm
	shfl.sync.down.b32	%r127|%p62, %r125, 2, 31, -1;
	shfl.sync.down.b32	%r126|%p63, %r124, 2, 31, -1;
	// begin inline asm
	mov.b64 %fd51, {%r126,%r127};
	// end inline asm
	add.f64 	%fd54, %fd50, %fd51;
	// begin inline asm
	mov.b64 {%r128,%r129}, %fd52;
	// end inline asm
	shfl.sync.down.b32	%r131|%p64, %r129, 2, 31, -1;
	shfl.sync.down.b32	%r130|%p65, %r128, 2, 31, -1;
	// begin inline asm
	mov.b64 %fd53, {%r130,%r131};
	// end inline asm
	add.f64 	%fd56, %fd52, %fd53;
	shfl.sync.down.b32	%r146|%p66, %r145, 2, 31, -1;
	add.s32 	%r147, %r146, %r145;
	// begin inline asm
	mov.b64 {%r132,%r133}, %fd54;
	// end inline asm
	shfl.sync.down.b32	%r135|%p67, %r133, 1, 31, -1;
	shfl.sync.down.b32	%r134|%p68, %r132, 1, 31, -1;
	// begin inline asm
	mov.b64 %fd55, {%r134,%r135};
	// end inline asm
	add.f64 	%fd11, %fd54, %fd55;
	// begin inline asm
	mov.b64 {%r136,%r137}, %fd56;
	// end inline asm
	shfl.sync.down.b32	%r139|%p69, %r137, 1, 31, -1;
	shfl.sync.down.b32	%r138|%p70, %r136, 1, 31, -1;
	// begin inline asm
	mov.b64 %fd57, {%r138,%r139};
	// end inline asm
	add.f64 	%fd12, %fd56, %fd57;
	shfl.sync.down.b32	%r148|%p71, %r147, 1, 31, -1;
	add.s32 	%r11, %r148, %r147;
	bar.sync 	0;
	or.pred  	%p73, %p46, %p42;
	@%p73 bra 	$L__BB6_10;
	atom.global.add.f64 	%fd58, [%rd32], %fd11;
	atom.global.add.f64 	%fd59, [%rd31], %fd12;
	atom.global.add.u32 	%r149, [%rd30], %r11;
$L__BB6_10:
	ret;

}
.entry _ZN15astroaccelerate4CalcEPdS0_Pii(
	.param .u64 .ptr .align 1 _ZN15astroaccelerate4CalcEPdS0_Pii_param_0,
	.param .u64 .ptr .align 1 _ZN15astroaccelerate4CalcEPdS0_Pii_param_1,
	.param .u64 .ptr .align 1 _ZN15astroaccelerate4CalcEPdS0_Pii_param_2,
	.param .u32 _ZN15astroaccelerate4CalcEPdS0_Pii_param_3
)
{
	.reg .pred 	%p<3>;
	.reg .b32 	%r<8>;
	.reg .b64 	%rd<12>;
	.reg .b64 	%fd<10>;

	ld.param.u64 	%rd2, [_ZN15astroaccelerate4CalcEPdS0_Pii_param_0];
	ld.param.u64 	%rd3, [_ZN15astroaccelerate4CalcEPdS0_Pii_param_1];
	ld.param.u64 	%rd4, [_ZN15astroaccelerate4CalcEPdS0_Pii_param_2];
	ld.param.u32 	%r3, [_ZN15astroaccelerate4CalcEPdS0_Pii_param_3];
	mov.u32 	%r4, %tid.x;
	mov.u32 	%r5, %ntid.x;
	mov.u32 	%r6, %ctaid.x;
	mad.lo.s32 	%r1, %r5, %r6, %r4;
	setp.ge.s32 	%p1, %r1, %r3;
	@%p1 bra 	$L__BB7_3;
	cvta.to.global.u64 	%rd5, %rd4;
	mul.wide.s32 	%rd6, %r1, 4;
	add.s64 	%rd1, %rd5, %rd6;
	ld.global.u32 	%r2, [%rd1];
	setp.eq.s32 	%p2, %r2, 0;
	@%p2 bra 	$L__BB7_3;
	cvta.to.global.u64 	%rd7, %rd2;
	mul.wide.s32 	%rd8, %r1, 8;
	add.s64 	%rd9, %rd7, %rd8;
	ld.global.f64 	%fd1, [%rd9];
	cvt.rn.f64.s32 	%fd2, %r2;
	div.rn.f64 	%fd3, %fd1, %fd2;
	st.global.f64 	[%rd9], %fd3;
	cvta.to.global.u64 	%rd10, %rd3;
	add.s64 	%rd11, %rd10, %rd8;
	ld.global.f64 	%fd4, [%rd11];
	ld.global.u32 	%r7, [%rd1];
	cvt.rn.f64.s32 	%fd5, %r7;
	div.rn.f64 	%fd6, %fd4, %fd5;
	mul.f64 	%fd7, %fd3, %fd3;
	sub.f64 	%fd8, %fd6, %fd7;
	sqrt.rn.f64 	%fd9, %fd8;
	st.global.f64 	[%rd11], %fd9;
$L__BB7_3:
	ret;

}
.entry _ZN15astroaccelerate11TerminationEPdS0_S0_S0_PiS1_S1_iiS1_(
	.param .u64 .ptr .align 1 _ZN15astroaccelerate11TerminationEPdS0_S0_S0_PiS1_S1_iiS1__param_0,
	.param .u64 .ptr .align 1 _ZN15astroaccelerate11TerminationEPdS0_S0_S0_PiS1_S1_iiS1__param_1,
	.param .u64 .ptr .align 1 _ZN15astroaccelerate11TerminationEPdS0_S0_S0_PiS1_S1_iiS1__param_2,
	.param .u64 .ptr .align 1 _ZN15astroaccelerate11TerminationEPdS0_S0_S0_PiS1_S1_iiS1__param_3,
	.param .u64 .ptr .align 1 _ZN15astroaccelerate11TerminationEPdS0_S0_S0_PiS1_S1_iiS1__param_4,
	.param .u64 .ptr .align 1 _ZN15astroaccelerate11TerminationEPdS0_S0_S0_PiS1_S1_iiS1__param_5,
	.param .u64 .ptr .align 1 _ZN15astroaccelerate11TerminationEPdS0_S0_S0_PiS1_S1_iiS1__param_6,
	.param .u32 _ZN15astroaccelerate11TerminationEPdS0_S0_S0_PiS1_S1_iiS1__param_7,
	.param .u32 _ZN15astroaccelerate11TerminationEPdS0_S0_S0_PiS1_S1_iiS1__param_8,
	.param .u64 .ptr .align 1 _ZN15astroaccelerate11TerminationEPdS0_S0_S0_PiS1_S1_iiS1__param_9
)
{
	.local .align 8 .b8 	__local_depot8[24];
	.reg .b64 	%SP;
	.reg .b64 	%SPL;
	.reg .pred 	%p<14>;
	.reg .b16 	%rs<8>;
	.reg .b32 	%r<20>;
	.reg .b64 	%rd<36>;
	.reg .b64 	%fd<14>;

	mov.u64 	%SPL, __local_depot8;
	cvta.local.u64 	%SP, %SPL;
	ld.param.u64 	%rd8, [_ZN15astroaccelerate11TerminationEPdS0_S0_S0_PiS1_S1_iiS1__param_0];
	ld.param.u64 	%rd9, [_ZN15astroaccelerate11TerminationEPdS0_S0_S0_PiS1_S1_iiS1__param_1];
	ld.param.u64 	%rd10, [_ZN15astroaccelerate11TerminationEPdS0_S0_S0_PiS1_S1_iiS1__param_2];
	ld.param.u64 	%rd11, [_ZN15astroaccelerate11TerminationEPdS0_S0_S0_PiS1_S1_iiS1__param_3];
	ld.param.u64 	%rd12, [_ZN15astroaccelerate11TerminationEPdS0_S0_S0_PiS1_S1_iiS1__param_4];
	ld.param.u64 	%rd13, [_ZN15astroaccelerate11TerminationEPdS0_S0_S0_PiS1_S1_iiS1__param_5];
	ld.param.u64 	%rd14, [_ZN15astroaccelerate11TerminationEPdS0_S0_S0_PiS1_S1_iiS1__param_6];
	ld.param.u32 	%r3, [_ZN15astroaccelerate11TerminationEPdS0_S0_S0_PiS1_S1_iiS1__param_7];
	ld.param.u32 	%r2, [_ZN15astroaccelerate11TerminationEPdS0_S0_S0_PiS1_S1_iiS1__param_8];
	ld.param.u64 	%rd15, [_ZN15astroaccelerate11TerminationEPdS0_S0_S0_PiS1_S1_iiS1__param_9];
	add.u64 	%rd16, %SP, 0;
	add.u64 	%rd1, %SPL, 0;
	mov.u32 	%r4, %tid.x;
	mov.u32 	%r5, %ntid.x;
	mov.u32 	%r6, %ctaid.x;
	mad.lo.s32 	%r1, %r5, %r6, %r4;
	setp.ge.s32 	%p3, %r1, %r3;
	@%p3 bra 	$L__BB8_13;
	cvta.to.global.u64 	%rd17, %rd14;
	mul.wide.s32 	%rd18, %r1, 4;
	add.s64 	%rd2, %rd17, %rd18;
	ld.global.u32 	%r7, [%rd2];
	setp.ne.s32 	%p4, %r7, 0;
	@%p4 bra 	$L__BB8_13;
	cvta.to.global.u64 	%rd19, %rd13;
	add.s64 	%rd21, %rd19, %rd18;
	ld.global.u32 	%r8, [%rd21];
	setp.ne.s32 	%p5, %r8, 0;
	cvta.to.global.u64 	%rd22, %rd12;
	add.s64 	%rd3, %rd22, %rd18;
	cvta.to.global.u64 	%rd23, %rd8;
	mul.wide.s32 	%rd24, %r1, 8;
	add.s64 	%rd4, %rd23, %rd24;
	cvta.to.global.u64 	%rd25, %rd9;
	add.s64 	%rd5, %rd25, %rd24;
	mov.b16 	%rs7, 1;
	@%p5 bra 	$L__BB8_4;
	mov.b32 	%r9, 1;
	st.global.u32 	[%rd2], %r9;
	mov.b32 	%r10, 0;
	st.global.u32 	[%rd3], %r10;
	ld.global.f64 	%fd3, [%rd4];
	ld.global.f64 	%fd4, [%rd5];
	st.local.v2.u32 	[%rd1], {%r1, %r2};
	st.local.f64 	[%rd1+8], %fd3;
	st.local.f64 	[%rd1+16], %fd4;
	mov.u64 	%rd26, $str;
	cvta.global.u64 	%rd27, %rd26;
	{ // callseq 0, 0
	.param .b64 param0;
	st.param.b64 	[param0], %rd27;
	.param .b64 param1;
	st.param.b64 	[param1], %rd16;
	.param .b32 retval0;
	call.uni (retval0), 
	vprintf, 
	(
	param0, 
	param1
	);
	ld.param.b32 	%r11, [retval0];
	} // callseq 0
	mov.b16 	%rs7, 0;
$L__BB8_4:
	ld.global.f64 	%fd1, [%rd4];
	ld.global.f64 	%fd2, [%rd5];
	mul.f64 	%fd5, %fd2, 0d412E848000000000;
	setp.geu.f64 	%p6, %fd5, 0d3FB999999999999A;
	@%p6 bra 	$L__BB8_6;
	st.local.v2.u32 	[%rd1], {%r1, %r2};
	st.local.f64 	[%rd1+8], %fd1;
	st.local.f64 	[%rd1+16], %fd2;
	mov.u64 	%rd29, $str$1;
	cvta.global.u64 	%rd30, %rd29;
	{ // callseq 1, 0
	.param .b64 param0;
	st.param.b64 	[param0], %rd30;
	.param .b64 param1;
	st.param.b64 	[param1], %rd16;
	.param .b32 retval0;
	call.uni (retval0), 
	vprintf, 
	(
	param0, 
	param1
	);
	ld.param.b32 	%r13, [retval0];
	} // callseq 1
	mov.b32 	%r15, 0;
	st.global.u32 	[%rd3], %r15;
	mov.b32 	%r16, 1;
	st.global.u32 	[%rd2], %r16;
	mov.b16 	%rs7, 0;
$L__BB8_6:
	cvta.to.global.u64 	%rd32, %rd10;
	add.s64 	%rd6, %rd32, %rd24;
	ld.global.f64 	%fd6, [%rd6];
	cvta.to.global.u64 	%rd34, %rd11;
	add.s64 	%rd7, %rd34, %rd24;
	sub.f64 	%fd7, %fd1, %fd6;
	abs.f64 	%fd8, %fd7;
	setp.geu.f64 	%p8, %fd8, 0d3F50624DD2F1A9FC;
	mov.pred 	%p13, 0;
	@%p8 bra 	$L__BB8_8;
	ld.global.f64 	%fd9, [%rd7];
	sub.f64 	%fd10, %fd2, %fd9;
	abs.f64 	%fd11, %fd10;
	setp.lt.f64 	%p13, %fd11, 0d3F1A36E2EB1C432D;
$L__BB8_8:
	setp.gt.s32 	%p9, %r2, 1;
	and.pred  	%p10, %p9, %p13;
	@%p10 bra 	$L__BB8_14;
	ld.global.u32 	%r17, [%rd2];
	setp.eq.s32 	%p11, %r17, 0;
	@%p11 bra 	$L__BB8_10;
	bra.uni 	$L__BB8_11;
$L__BB8_10:
	cvta.to.global.u64 	%rd35, %rd15;
	atom.global.or.b32 	%r18, [%rd35], 1;
$L__BB8_11:
	setp.eq.s16 	%p12, %rs7, 0;
	@%p12 bra 	$L__BB8_13;
	ld.global.f64 	%fd12, [%rd4];
	st.global.f64 	[%rd6], %fd12;
	ld.global.f64 	%fd13, [%rd5];
	st.global.f64 	[%rd7], %fd13;
$L__BB8_13:
	ret;
$L__BB8_14:
	mov.b32 	%r19, 1;
	st.global.u32 	[%rd2], %r19;
	bra.uni 	$L__BB8_11;

}
.entry _ZN15astroaccelerate9SigmaClipEPfiiPiS1_PdS2_S1_fiii(
	.param .u64 .ptr .align 1 _ZN15astroaccelerate9SigmaClipEPfiiPiS1_PdS2_S1_fiii_param_0,
	.param .u32 _ZN15astroaccelerate9SigmaClipEPfiiPiS1_PdS2_S1_fiii_param_1,
	.param .u32 _ZN15astroaccelerate9SigmaClipEPfiiPiS1_PdS2_S1_fiii_param_2,
	.param .u64 .ptr .align 1 _ZN15astroaccelerate9SigmaClipEPfiiPiS1_PdS2_S1_fiii_param_3,
	.param .u64 .ptr .align 1 _ZN15astroaccelerate9SigmaClipEPfiiPiS1_PdS2_S1_fiii_param_4,
	.param .u64 .ptr .align 1 _ZN15astroaccelerate9SigmaClipEPfiiPiS1_PdS2_S1_fiii_param_5,
	.param .u64 .ptr .align 1 _ZN15astroaccelerate9SigmaClipEPfiiPiS1_PdS2_S1_fiii_param_6,
	.param .u64 .ptr .align 1 _ZN15astroaccelerate9SigmaClipEPfiiPiS1_PdS2_S1_fiii_param_7,
	.param .f32 _ZN15astroaccelerate9SigmaClipEPfiiPiS1_PdS2_S1_fiii_param_8,
	.param .u32 _ZN15astroaccelerate9SigmaClipEPfiiPiS1_PdS2_S1_fiii_param_9,
	.param .u32 _ZN15astroaccelerate9SigmaClipEPfiiPiS1_PdS2_S1_fiii_param_10,
	.param .u32 _ZN15astroaccelerate9SigmaClipEPfiiPiS1_PdS2_S1_fiii_param_11
)
{
	.reg .pred 	%p<8>;
	.reg .b32 	%r<17>;
	.reg .b32 	%f<3>;
	.reg .b64 	%rd<27>;
	.reg .b64 	%fd<8>;

	ld.param.u64 	%rd2, [_ZN15astroaccelerate9SigmaClipEPfiiPiS1_PdS2_S1_fiii_param_0];
	ld.param.u32 	%r5, [_ZN15astroaccelerate9SigmaClipEPfiiPiS1_PdS2_S1_fiii_param_1];
	ld.param.u32 	%r3, [_ZN15astroaccelerate9SigmaClipEPfiiPiS1_PdS2_S1_fiii_param_2];
	ld.param.u64 	%rd3, [_ZN15astroaccelerate9SigmaClipEPfiiPiS1_PdS2_S1_fiii_param_3];
	ld.param.u64 	%rd4, [_ZN15astroaccelerate9SigmaClipEPfiiPiS1_PdS2_S1_fiii_param_4];
	ld.param.u64 	%rd5, [_ZN15astroaccelerate9SigmaClipEPfiiPiS1_PdS2_S1_fiii_param_5];
	ld.param.u64 	%rd6, [_ZN15astroaccelerate9SigmaClipEPfiiPiS1_PdS2_S1_fiii_param_6];
	ld.param.u64 	%rd7, [_ZN15astroaccelerate9SigmaClipEPfiiPiS1_PdS2_S1_fiii_param_7];
	ld.param.f32 	%f1, [_ZN15astroaccelerate9SigmaClipEPfiiPiS1_PdS2_S1_fiii_param_8];
	ld.param.u32 	%r4, [_ZN15astroaccelerate9SigmaClipEPfiiPiS1_PdS2_S1_fiii_param_10];
	ld.param.u32 	%r7, [_ZN15astroaccelerate9SigmaClipEPfiiPiS1_PdS2_S1_fiii_param_11];
	mov.u32 	%r8, %tid.x;
	mov.u32 	%r9, %ntid.x;
	mov.u32 	%r10, %ctaid.x;
	mad.lo.s32 	%r1, %r9, %r10, %r8;
	mov.u32 	%r11, %ctaid.y;
	mov.u32 	%r12, %ntid.y;
	mad.lo.s32 	%r13, %r11, %r12, %r7;
	setp.ge.s32 	%p1, %r1, %r3;
	setp.ge.s32 	%p2, %r13, %r5;
	or.pred  	%p3, %p1, %p2;
	@%p3 bra 	$L__BB9_5;
	cvta.to.global.u64 	%rd8, %rd7;
	mul.wide.s32 	%rd9, %r13, 4;
	add.s64 	%rd10, %rd8, %rd9;
	ld.global.u32 	%r14, [%rd10];
	setp.ne.s32 	%p4, %r14, 0;
	@%p4 bra 	$L__BB9_5;
	cvta.to.global.u64 	%rd11, %rd5;
	mul.wide.s32 	%rd12, %r13, 8;
	add.s64 	%rd13, %rd11, %rd12;
	ld.global.f64 	%fd2, [%rd13];
	cvta.to.global.u64 	%rd14, %rd6;
	add.s64 	%rd15, %rd14, %rd12;
	ld.global.f64 	%fd3, [%rd15];
	cvt.s64.s32 	%rd16, %r1;
	mul.wide.s32 	%rd17, %r13, %r3;
	add.s64 	%rd1, %rd17, %rd16;
	cvta.to.global.u64 	%rd18, %rd2;
	shl.b64 	%rd19, %rd1, 2;
	add.s64 	%rd20, %rd18, %rd19;
	ld.global.f32 	%f2, [%rd20];
	cvt.f64.f32 	%fd4, %f2;
	sub.f64 	%fd5, %fd4, %fd2;
	div.rn.f64 	%fd1, %fd5, %fd3;
	setp.ne.s32 	%p5, %r4, 0;
	@%p5 bra 	$L__BB9_4;
	cvta.to.global.u64 	%rd21, %rd3;
	add.s64 	%rd23, %rd21, %rd9;
	ld.global.u32 	%r15, [%rd23];
	setp.eq.s32 	%p6, %r15, 0;
	@%p6 bra 	$L__BB9_5;
$L__BB9_4:
	abs.f64 	%fd6, %fd1;
	cvt.f64.f32 	%fd7, %f1;
	setp.lt.f64 	%p7, %fd6, %fd7;
	selp.u32 	%r16, 1, 0, %p7;
	cvta.to.global.u64 	%rd24, %rd4;
	add.s64 	%rd26, %rd24, %rd19;
	st.global.u32 	[%rd26], %r16;
$L__BB9_5:
	ret;

}
.entry _ZN15astroaccelerate12LocalReplaceEPfiiS0_PdS1_PiyP24curandStatePhilox4_32_10i(
	.param .u64 .ptr .align 1 _ZN15astroaccelerate12LocalReplaceEPfiiS0_PdS1_PiyP24curandStatePhilox4_32_10i_param_0,
	.param .u32 _ZN15astroaccelerate12LocalReplaceEPfiiS0_PdS1_PiyP24curandStatePhilox4_32_10i_param_1,
	.param .u32 _ZN15astroaccelerate12LocalReplaceEPfiiS0_PdS1_PiyP24curandStatePhilox4_32_10i_param_2,
	.param .u64 .ptr .align 1 _ZN15astroaccelerate12LocalReplaceEPfiiS0_PdS1_PiyP24curandStatePhilox4_32_10i_param_3,
	.param .u64 .ptr .align 1 _ZN15astroaccelerate12LocalReplaceEPfiiS0_PdS1_PiyP24curandStatePhilox4_32_10i_param_4,
	.param .u64 .ptr .align 1 _ZN15astroaccelerate12LocalReplaceEPfiiS0_PdS1_PiyP24curandStatePhilox4_32_10i_param_5,
	.param .u64 .ptr .align 1 _ZN15astroaccelerate12LocalReplaceEPfiiS0_PdS1_PiyP24curandStatePhilox4_32_10i_param_6,
	.param .u64 _ZN15astroaccelerate12LocalReplaceEPfiiS0_PdS1_PiyP24curandStatePhilox4_32_10i_param_7,
	.param .u64 .ptr .align 1 _ZN15astroaccelerate12LocalReplaceEPfiiS0_PdS1_PiyP24curandStatePhilox4_32_10i_param_8,
	.param .u32 _ZN15astroaccelerate12LocalReplaceEPfiiS0_PdS1_PiyP24curandStatePhilox4_32_10i_param_9
)
{
	.reg .pred 	%p<12>;
	.reg .b32 	%r<143>;
	.reg .b32 	%f<8>;
	.reg .b64 	%rd<32>;
	.reg .b64 	%fd<6>;

	ld.param.u64 	%rd9, [_ZN15astroaccelerate12LocalReplaceEPfiiS0_PdS1_PiyP24curandStatePhilox4_32_10i_param_0];
	ld.param.u32 	%r14, [_ZN15astroaccelerate12LocalReplaceEPfiiS0_PdS1_PiyP24curandStatePhilox4_32_10i_param_1];
	ld.param.u32 	%r13, [_ZN15astroaccelerate12LocalReplaceEPfiiS0_PdS1_PiyP24curandStatePhilox4_32_10i_param_2];
	ld.param.u64 	%rd4, [_ZN15astroaccelerate12LocalReplaceEPfiiS0_PdS1_PiyP24curandStatePhilox4_32_10i_param_3];
	ld.param.u64 	%rd5, [_ZN15astroaccelerate12LocalReplaceEPfiiS0_PdS1_PiyP24curandStatePhilox4_32_10i_param_4];
	ld.param.u64 	%rd6, [_ZN15astroaccelerate12LocalReplaceEPfiiS0_PdS1_PiyP24curandStatePhilox4_32_10i_param_5];
	ld.param.u64 	%rd7, [_ZN15astroaccelerate12LocalReplaceEPfiiS0_PdS1_PiyP24curandStatePhilox4_32_10i_param_6];
	ld.param.u64 	%rd8, [_ZN15astroaccelerate12LocalReplaceEPfiiS0_PdS1_PiyP24curandStatePhilox4_32_10i_param_8];
	ld.param.u32 	%r16, [_ZN15astroaccelerate12LocalReplaceEPfiiS0_PdS1_PiyP24curandStatePhilox4_32_10i_param_9];
	cvta.to.global.u64 	%rd1, %rd9;
	mov.u32 	%r17, %tid.x;
	mov.u32 	%r18, %ntid.x;
	mov.u32 	%r19, %ctaid.x;
	mad.lo.s32 	%r1, %r18, %r19, %r17;
	mov.u32 	%r20, %ctaid.y;
	mov.u32 	%r21, %ntid.y;
	mad.lo.s32 	%r22, %r20, %r21, %r16;
	setp.ge.s32 	%p1, %r1, %r13;
	setp.ge.s32 	%p2, %r22, %r14;
	or.pred  	%p3, %p1, %p2;
	@%p3 bra 	$L__BB10_18;
	cvta.to.global.u64 	%rd10, %rd7;
	mul.wide.s32 	%rd11, %r22, 4;
	add.s64 	%rd12, %rd10, %rd11;
	ld.global.u32 	%r23, [%rd12];
	setp.eq.s32 	%p4, %r23, 0;
	@%p4 bra 	$L__BB10_3;
	cvt.s64.s32 	%rd13, %r1;
	mul.wide.s32 	%rd14, %r22, %r13;
	add.s64 	%rd15, %rd14, %rd13;
	shl.b64 	%rd16, %rd15, 2;
	add.s64 	%rd17, %rd1, %rd16;
	ld.global.f32 	%f1, [%rd17];
	cvt.f64.f32 	%fd1, %f1;
	cvta.to.global.u64 	%rd18, %rd5;
	mul.wide.s32 	%rd19, %r22, 8;
	add.s64 	%rd20, %rd18, %rd19;
	ld.global.f64 	%fd2, [%rd20];
	sub.f64 	%fd3, %fd1, %fd2;
	cvta.to.global.u64 	%rd21, %rd6;
	add.s64 	%rd22, %rd21, %rd19;
	ld.global.f64 	%fd4, [%rd22];
	div.rn.f64 	%fd5, %fd3, %fd4;
	cvt.rn.f32.f64 	%f2, %fd5;
	st.global.f32 	[%rd17], %f2;
	bra.uni 	$L__BB10_18;
$L__BB10_3:
	cvt.s64.s32 	%rd2, %r1;
	cvta.to.global.u64 	%rd23, %rd8;
	mul.wide.s32 	%rd24, %r1, 64;
	add.s64 	%rd3, %rd23, %rd24;
	ld.global.u32 	%r24, [%rd3+40];
	add.s32 	%r3, %r24, 1;
	st.global.u32 	[%rd3+40], %r3;
	setp.eq.s32 	%p5, %r24, 1;
	@%p5 bra 	$L__BB10_7;
	setp.eq.s32 	%p6, %r24, 2;
	@%p6 bra 	$L__BB10_8;
	setp.eq.s32 	%p7, %r24, 3;
	@%p7 bra 	$L__BB10_9;
	ld.global.u32 	%r141, [%rd3+16];
	bra.uni 	$L__BB10_10;
$L__BB10_7:
	ld.global.u32 	%r141, [%rd3+20];
	bra.uni 	$L__BB10_10;
$L__BB10_8:
	ld.global.u32 	%r141, [%rd3+24];
	bra.uni 	$L__BB10_10;
$L__BB10_9:
	ld.global.u32 	%r141, [%rd3+28];
$L__BB10_10:
	setp.ne.s32 	%p8, %r3, 4;
	@%p8 bra 	$L__BB10_17;
	ld.global.u32 	%r25, [%rd3];
	add.s32 	%r9, %r25, 1;
	setp.eq.s32 	%p9, %r9, 0;
	st.global.u32 	[%rd3], %r9;
	@%p9 bra 	$L__BB10_13;
	ld.global.u32 	%r142, [%rd3+4];
	bra.uni 	$L__BB10_16;
$L__BB10_13:
	ld.global.u32 	%r26, [%rd3+4];
	add.s32 	%r142, %r26, 1;
	setp.ne.s32 	%p10, %r142, 0;
	st.global.u32 	[%rd3+4], %r142;
	@%p10 bra 	$L__BB10_16;
	ld.global.u32 	%r28, [%rd3+8];
	add.s32 	%r29, %r28, 1;
	setp.ne.s32 	%p11, %r29, 0;
	st.global.u32 	[%rd3+8], %r29;
	mov.b32 	%r142, 0;
	@%p11 bra 	$L__BB10_16;
	ld.global.u32 	%r31, [%rd3+12];
	add.s32 	%r32, %r31, 1;
	st.global.u32 	[%rd3+12], %r32;
$L__BB10_16:
	ld.global.v2.u32 	{%r33, %r34}, [%rd3+8];
	ld.global.v2.u32 	{%r35, %r36}, [%rd3+32];
	mov.b32 	%r37, -766435501;
	mul.hi.u32 	%r38, %r37, %r9;
	mul.lo.s32 	%r39, %r9, -766435501;
	mov.b32 	%r40, -845247145;
	mul.hi.u32 	%r41, %r40, %r33;
	mul.lo.s32 	%r42, %r33, -845247145;
	xor.b32  	%r43, %r41, %r142;
	xor.b32  	%r44, %r43, %r35;
	xor.b32  	%r45, %r34, %r38;
	xor.b32  	%r46, %r45, %r36;
	add.s32 	%r47, %r35, -1640531527;
	add.s32 	%r48, %r36, -1150833019;
	mul.hi.u32 	%r49, %r37, %r44;
	mul.lo.s32 	%r50, %r44, -766435501;
	mul.hi.u32 	%r51, %r40, %r46;
	mul.lo.s32 	%r52, %r46, -845247145;
	xor.b32  	%r53, %r42, %r51;
	xor.b32  	%r54, %r53, %r47;
	xor.b32  	%r55, %r49, %r39;
	xor.b32  	%r56, %r55, %r48;
	add.s32 	%r57, %r35, 1013904242;
	add.s32 	%r58, %r36, 1993301258;
	mul.hi.u32 	%r59, %r37, %r54;
	mul.lo.s32 	%r60, %r54, -766435501;
	mul.hi.u32 	%r61, %r40, %r56;
	mul.lo.s32 	%r62, %r56, -845247145;
	xor.b32  	%r63, %r52, %r57;
	xor.b32  	%r64, %r63, %r61;
	xor.b32  	%r65, %r58, %r50;
	xor.b32  	%r66, %r65, %r59;
	add.s32 	%r67, %r35, -626627285;
	add.s32 	%r68, %r36, 842468239;
	mul.hi.u32 	%r69, %r37, %r64;
	mul.lo.s32 	%r70, %r64, -766435501;
	mul.hi.u32 	%r71, %r40, %r66;
	mul.lo.s32 	%r72, %r66, -845247145;
	xor.b32  	%r73, %r62, %r67;
	xor.b32  	%r74, %r73, %r71;
	xor.b32  	%r75, %r60, %r68;
	xor.b32  	%r76, %r75, %r69;
	add.s32 	%r77, %r35, 2027808484;
	add.s32 	%r78, %r36, -308364780;
	mul.hi.u32 	%r79, %r37, %r74;
	mul.lo.s32 	%r80, %r74, -766435501;
	mul.hi.u32 	%r81, %r40, %r76;
	mul.lo.s32 	%r82, %r76, -845247145;
	xor.b32  	%r83, %r72, %r77;
	xor.b32  	%r84, %r83, %r81;
	xor.b32  	%r85, %r70, %r78;
	xor.b32  	%r86, %r85, %r79;
	add.s32 	%r87, %r35, 387276957;
	add.s32 	%r88, %r36, -1459197799;
	mul.hi.u32 	%r89, %r37, %r84;
	mul.lo.s32 	%r90, %r84, -766435501;
	mul.hi.u32 	%r91, %r40, %r86;
	mul.lo.s32 	%r92, %r86, -845247145;
	xor.b32  	%r93, %r82, %r87;
	xor.b32  	%r94, %r93, %r91;
	xor.b32  	%r95, %r80, %r88;
	xor.b32  	%r96, %r95, %r89;
	add.s32 	%r97, %r35, -1253254570;
	add.s32 	%r98, %r36, 1684936478;
	mul.hi.u32 	%r99, %r37, %r94;
	mul.lo.s32 	%r100, %r94, -766435501;
	mul.hi.u32 	%r101, %r40, %r96;
	mul.lo.s32 	%r102, %r96, -845247145;
	xor.b32  	%r103, %r92, %r97;
	xor.b32  	%r104, %r103, %r101;
	xor.b32  	%r105, %r90, %r98;
	xor.b32  	%r106, %r105, %r99;
	add.s32 	%r107, %r35, 1401181199;
	add.s32 	%r108, %r36, 534103459;
	mul.hi.u32 	%r109, %r37, %r104;
	mul.lo.s32 	%r110, %r104, -766435501;
	mul.hi.u32 	%r111, %r40, %r106;
	mul.lo.s32 	%r112, %r106, -845247145;
	xor.b32  	%r113, %r102, %r107;
	xor.b32  	%r114, %r113, %r111;
	xor.b32  	%r115, %r100, %r108;
	xor.b32  	%r116, %r115, %r109;
	add.s32 	%r117, %r35, -239350328;
	add.s32 	%r118, %r36, -616729560;
	mul.hi.u32 	%r119, %r37, %r114;
	mul.lo.s32 	%r120, %r114, -766435501;
	mul.hi.u32 	%r121, %r40, %r116;
	mul.lo.s32 	%r122, %r116, -845247145;
	xor.b32  	%r123, %r112, %r117;
	xor.b32  	%r124, %r123, %r121;
	xor.b32  	%r125, %r110, %r118;
	xor.b32  	%r126, %r125, %r119;
	add.s32 	%r127, %r35, -1879881855;
	add.s32 	%r128, %r36, -1767562579;
	mul.hi.u32 	%r129, %r37, %r124;
	mul.lo.s32 	%r130, %r124, -766435501;
	mul.hi.u32 	%r131, %r40, %r126;
	mul.lo.s32 	%r132, %r126, -845247145;
	xor.b32  	%r133, %r122, %r127;
	xor.b32  	%r134, %r133, %r131;
	xor.b32  	%r135, %r120, %r128;
	xor.b32  	%r136, %r135, %r129;
	st.global.v4.u32 	[%rd3+16], {%r134, %r132, %r136, %r130};
	mov.b32 	%r137, 0;
	st.global.u32 	[%rd3+40], %r137;
$L__BB10_17:
	cvt.rn.f32.u32 	%f3, %r141;
	fma.rn.f32 	%f4, %f3, 0f2F800000, 0f2F000000;
	cvt.rn.f32.s32 	%f5, %r13;
	mul.f32 	%f6, %f4, %f5;
	cvt.rzi.s32.f32 	%r138, %f6;
	add.s32 	%r139, %r138, %r1;
	rem.s32 	%r140, %r139, %r13;
	cvta.to.global.u64 	%rd25, %rd4;
	mul.wide.s32 	%rd26, %r140, 4;
	add.s64 	%rd27, %rd25, %rd26;
	ld.global.f32 	%f7, [%rd27];
	mul.wide.s32 	%rd28, %r22, %r13;
	add.s64 	%rd29, %rd28, %rd2;
	shl.b64 	%rd30, %rd29, 2;
	add.s64 	%rd31, %rd1, %rd30;
	st.global.f32 	[%rd31], %f7;
$L__BB10_18:
	ret;

}
.entry _ZN15astroaccelerate4MaskEPdS0_Pii(
	.param .u64 .ptr .align 1 _ZN15astroaccelerate4MaskEPdS0_Pii_param_0,
	.param .u64 .ptr .align 1 _ZN15astroaccelerate4MaskEPdS0_Pii_param_1,
	.param .u64 .ptr .align 1 _ZN15astroaccelerate4MaskEPdS0_Pii_param_2,
	.param .u32 _ZN15astroaccelerate4MaskEPdS0_Pii_param_3
)
{
	.reg .pred 	%p<3>;
	.reg .b32 	%r<7>;
	.reg .b64 	%rd<14>;

	ld.param.u64 	%rd1, [_ZN15astroaccelerate4MaskEPdS0_Pii_param_0];
	ld.param.u64 	%rd2, [_ZN15astroaccelerate4MaskEPdS0_Pii_param_1];
	ld.param.u64 	%rd3, [_ZN15astroaccelerate4MaskEPdS0_Pii_param_2];
	ld.param.u32 	%r2, [_ZN15astroaccelerate4MaskEPdS0_Pii_param_3];
	mov.u32 	%r3, %ctaid.x;
	mov.u32 	%r4, %ntid.x;
	mov.u32 	%r5, %tid.x;
	mad.lo.s32 	%r1, %r3, %r4, %r5;
	setp.ge.s32 	%p1, %r1, %r2;
	@%p1 bra 	$L__BB11_3;
	cvta.to.global.u64 	%rd4, %rd3;
	mul.wide.s32 	%rd5, %r1, 4;
	add.s64 	%rd6, %rd4, %rd5;
	ld.global.u32 	%r6, [%rd6];
	setp.ne.s32 	%p2, %r6, 0;
	@%p2 bra 	$L__BB11_3;
	cvta.to.global.u64 	%rd7, %rd1;
	mul.wide.s32 	%rd8, %r1, 8;
	add.s64 	%rd9, %rd7, %rd8;
	mov.b64 	%rd10, 0;
	st.global.u64 	[%rd9], %rd10;
	cvta.to.global.u64 	%rd11, %rd2;
	add.s64 	%rd12, %rd11, %rd8;
	mov.b64 	%rd13, 4607182418800017408;
	st.global.u64 	[%rd12], %rd13;
$L__BB11_3:
	ret;

}
.entry _ZN15astroaccelerate16GlobalStatisticsEPdiPiS0_S0_S1_(
	.param .u64 .ptr .align 1 _ZN15astroaccelerate16GlobalStatisticsEPdiPiS0_S0_S1__param_0,
	.param .u32 _ZN15astroaccelerate16GlobalStatisticsEPdiPiS0_S0_S1__param_1,
	.param .u64 .ptr .align 1 _ZN15astroaccelerate16GlobalStatisticsEPdiPiS0_S0_S1__param_2,
	.param .u64 .ptr .align 1 _ZN15astroaccelerate16GlobalStatisticsEPdiPiS0_S0_S1__param_3,
	.param .u64 .ptr .align 1 _ZN15astroaccelerate16GlobalStatisticsEPdiPiS0_S0_S1__param_4,
	.param .u64 .ptr .align 1 _ZN15astroaccelerate16GlobalStatisticsEPdiPiS0_S0_S1__param_5
)
{
	.reg .pred 	%p<67>;
	.reg .b32 	%r<143>;
	.reg .b64 	%rd<15>;
	.reg .b64 	%fd<65>;
	// demoted variable
	.shared .align 8 .b8 _ZZN15astroaccelerate16GlobalStatisticsEPdiPiS0_S0_S1_E8warp_sum[256];
	// demoted variable
	.shared .align 8 .b8 _ZZN15astroaccelerate16GlobalStatisticsEPdiPiS0_S0_S1_E9warp_sum2[256];
	// demoted variable
	.shared .align 4 .b8 _ZZN15astroaccelerate16GlobalStatisticsEPdiPiS0_S0_S1_E8warp_cnt[128];
	ld.param.u64 	%rd1, [_ZN15astroaccelerate16GlobalStatisticsEPdiPiS0_S0_S1__param_0];
	ld.param.u32 	%r11, [_ZN15astroaccelerate16GlobalStatisticsEPdiPiS0_S0_S1__param_1];
	ld.param.u64 	%rd2, [_ZN15astroaccelerate16GlobalStatisticsEPdiPiS0_S0_S1__param_2];
	ld.param.u64 	%rd3, [_ZN15astroaccelerate16GlobalStatisticsEPdiPiS0_S0_S1__param_3];
	ld.param.u64 	%rd4, [_ZN15astroaccelerate16GlobalStatisticsEPdiPiS0_S0_S1__param_4];
	ld.param.u64 	%rd5, [_ZN15astroaccelerate16GlobalStatisticsEPdiPiS0_S0_S1__param_5];
	mov.u32 	%r1, %tid.x;
	mov.u32 	%r2, %ntid.x;
	mov.u32 	%r13, %ctaid.x;
	mul.lo.s32 	%r3, %r2, %r13;
	add.s32 	%r4, %r3, %r1;
	and.b32  	%r5, %r1, 31;
	setp.ge.s32 	%p2, %r4, %r11;
	mov.b32 	%r141, 0;
	mov.f64 	%fd61, 0d0000000000000000;
	mov.f64 	%fd62, 0d0000000000000000;
	@%p2 bra 	$L__BB12_3;
	cvta.to.global.u64 	%rd6, %rd2;
	mul.wide.s32 	%rd7, %r4, 4;
	add.s64 	%rd8, %rd6, %rd7;
	ld.global.u32 	%r15, [%rd8];
	setp.eq.s32 	%p3, %r15, 0;
	@%p3 bra 	$L__BB12_3;
	cvta.to.global.u64 	%rd9, %rd1;
	mul.wide.s32 	%rd10, %r4, 8;
	add.s64 	%rd11, %rd9, %rd10;
	ld.global.f64 	%fd15, [%rd11];
	add.f64 	%fd61, %fd15, 0d0000000000000000;
	mul.f64 	%fd62, %fd15, %fd15;
	mov.b32 	%r141, 1;
$L__BB12_3:
	setp.ge.s32 	%p4, %r4, %r11;
	bar.sync 	0;
	// begin inline asm
	mov.b64 {%r17,%r18}, %fd61;
	// end inline asm
	shfl.sync.down.b32	%r20|%p5, %r18, 16, 31, -1;
	shfl.sync.down.b32	%r19|%p6, %r17, 16, 31, -1;
	// begin inline asm
	mov.b64 %fd17, {%r19,%r20};
	// end inline asm
	add.f64 	%fd20, %fd61, %fd17;
	// begin inline asm
	mov.b64 {%r21,%r22}, %fd62;
	// end inline asm
	shfl.sync.down.b32	%r24|%p7, %r22, 16, 31, -1;
	shfl.sync.down.b32	%r23|%p8, %r21, 16, 31, -1;
	// begin inline asm
	mov.b64 %fd19, {%r23,%r24};
	// end inline asm
	add.f64 	%fd22, %fd62, %fd19;
	shfl.sync.down.b32	%r57|%p9, %r141, 16, 31, -1;
	add.s32 	%r58, %r57, %r141;
	// begin inline asm
	mov.b64 {%r25,%r26}, %fd20;
	// end inline asm
	shfl.sync.down.b32	%r28|%p10, %r26, 8, 31, -1;
	shfl.sync.down.b32	%r27|%p11, %r25, 8, 31, -1;
	// begin inline asm
	mov.b64 %fd21, {%r27,%r28};
	// end inline asm
	add.f64 	%fd24, %fd20, %fd21;
	// begin inline asm
	mov.b64 {%r29,%r30}, %fd22;
	// end inline asm
	shfl.sync.down.b32	%r32|%p12, %r30, 8, 31, -1;
	shfl.sync.down.b32	%r31|%p13, %r29, 8, 31, -1;
	// begin inline asm
	mov.b64 %fd23, {%r31,%r32};
	// end inline asm
	add.f64 	%fd26, %fd22, %fd23;
	shfl.sync.down.b32	%r59|%p14, %r58, 8, 31, -1;
	add.s32 	%r60, %r59, %r58;
	// begin inline asm
	mov.b64 {%r33,%r34}, %fd24;
	// end inline asm
	shfl.sync.down.b32	%r36|%p15, %r34, 4, 31, -1;
	shfl.sync.down.b32	%r35|%p16, %r33, 4, 31, -1;
	// begin inline asm
	mov.b64 %fd25, {%r35,%r36};
	// end inline asm
	add.f64 	%fd28, %fd24, %fd25;
	// begin inline asm
	mov.b64 {%r37,%r38}, %fd26;
	// end inline asm
	shfl.sync.down.b32	%r40|%p17, %r38, 4, 31, -1;
	shfl.sync.down.b32	%r39|%p18, %r37, 4, 31, -1;
	// begin inline asm
	mov.b64 %fd27, {%r39,%r40};
	// end inline asm
	add.f64 	%fd30, %fd26, %fd27;
	shfl.sync.down.b32	%r61|%p19, %r60, 4, 31, -1;
	add.s32 	%r62, %r61, %r60;
	// begin inline asm
	mov.b64 {%r41,%r42}, %fd28;
	// end inline asm
	shfl.sync.down.b32	%r44|%p20, %r42, 2, 31, -1;
	shfl.sync.down.b32	%r43|%p21, %r41, 2, 31, -1;
	// begin inline asm
	mov.b64 %fd29, {%r43,%r44};
	// end inline asm
	add.f64 	%fd32, %fd28, %fd29;
	// begin inline asm
	mov.b64 {%r45,%r46}, %fd30;
	// end inline asm
	shfl.sync.down.b32	%r48|%p22, %r46, 2, 31, -1;
	shfl.sync.down.b32	%r47|%p23, %r45, 2, 31, -1;
	// begin inline asm
	mov.b64 %fd31, {%r47,%r48};
	// end inline asm
	add.f64 	%fd34, %fd30, %fd31;
	shfl.sync.down.b32	%r63|%p24, %r62, 2, 31, -1;
	add.s32 	%r64, %r63, %r62;
	// begin inline asm
	mov.b64 {%r49,%r50}, %fd32;
	// end inline asm
	shfl.sync.down.b32	%r52|%p25, %r50, 1, 31, -1;
	shfl.sync.down.b32	%r51|%p26, %r49, 1, 31, -1;
	// begin inline asm
	mov.b64 %fd33, {%r51,%r52};
	// end inline asm
	add.f64 	%fd5, %fd32, %fd33;
	// begin inline asm
	mov.b64 {%r53,%r54}, %fd34;
	// end inline asm
	shfl.sync.down.b32	%r56|%p27, %r54, 1, 31, -1;
	shfl.sync.down.b32	%r55|%p28, %r53, 1, 31, -1;
	// begin inline asm
	mov.b64 %fd35, {%r55,%r56};
	// end inline asm
	add.f64 	%fd6, %fd34, %fd35;
	shfl.sync.down.b32	%r65|%p29, %r64, 1, 31, -1;
	add.s32 	%r7, %r65, %r64;
	bar.sync 	0;
	setp.ne.s32 	%p30, %r5, 0;
	or.pred  	%p31, %p30, %p4;
	@%p31 bra 	$L__BB12_5;
	shr.u32 	%r66, %r1, 5;
	shl.b32 	%r67, %r66, 3;
	mov.u32 	%r68, _ZZN15astroaccelerate16GlobalStatisticsEPdiPiS0_S0_S1_E8warp_sum;
	add.s32 	%r69, %r68, %r67;
	st.shared.f64 	[%r69], %fd5;
	mov.u32 	%r70, _ZZN15astroaccelerate16GlobalStatisticsEPdiPiS0_S0_S1_E9warp_sum2;
	add.s32 	%r71, %r70, %r67;
	st.shared.f64 	[%r71], %fd6;
	shl.b32 	%r72, %r66, 2;
	mov.u32 	%r73, _ZZN15astroaccelerate16GlobalStatisticsEPdiPiS0_S0_S1_E8warp_cnt;
	add.s32 	%r74, %r73, %r72;
	st.shared.u32 	[%r74], %r7;
$L__BB12_5:
	setp.lt.s32 	%p32, %r4, %r11;
	bar.sync 	0;
	sub.s32 	%r76, %r11, %r3;
	setp.lt.s32 	%p33, %r76, 0;
	min.u32 	%r77, %r76, %r2;
	add.s32 	%r78, %r77, 31;
	shr.u32 	%r79, %r78, 5;
	setp.lt.u32 	%p34, %r1, 32;
	and.pred  	%p1, %p32, %p34;
	not.pred 	%p35, %p1;
	setp.le.u32 	%p36, %r79, %r5;
	or.pred  	%p37, %p35, %p33;
	mov.b32 	%r142, 0;
	mov.f64 	%fd63, 0d0000000000000000;
	or.pred  	%p38, %p37, %p36;
	mov.f64 	%fd64, %fd63;
	@%p38 bra 	$L__BB12_7;
	shl.b32 	%r83, %r5, 3;
	mov.u32 	%r84, _ZZN15astroaccelerate16GlobalStatisticsEPdiPiS0_S0_S1_E8warp_sum;
	add.s32 	%r85, %r84, %r83;
	ld.shared.f64 	%fd63, [%r85];
	mov.u32 	%r86, _ZZN15astroaccelerate16GlobalStatisticsEPdiPiS0_S0_S1_E9warp_sum2;
	add.s32 	%r87, %r86, %r83;
	ld.shared.f64 	%fd64, [%r87];
	shl.b32 	%r88, %r5, 2;
	mov.u32 	%r89, _ZZN15astroaccelerate16GlobalStatisticsEPdiPiS0_S0_S1_E8warp_cnt;
	add.s32 	%r90, %r89, %r88;
	ld.shared.u32 	%r142, [%r90];
$L__BB12_7:
	setp.ne.s32 	%p39, %r5, 0;
	bar.sync 	0;
	// begin inline asm
	mov.b64 {%r91,%r92}, %fd63;
	// end inline asm
	shfl.sync.down.b32	%r94|%p40, %r92, 16, 31, -1;
	shfl.sync.down.b32	%r93|%p41, %r91, 16, 31, -1;
	// begin inline asm
	mov.b64 %fd38, {%r93,%r94};
	// end inline asm
	add.f64 	%fd41, %fd63, %fd38;
	// begin inline asm
	mov.b64 {%r95,%r96}, %fd64;
	// end inline asm
	shfl.sync.down.b32	%r98|%p42, %r96, 16, 31, -1;
	shfl.sync.down.b32	%r97|%p43, %r95, 16, 31, -1;
	// begin inline asm
	mov.b64 %fd40, {%r97,%r98};
	// end inline asm
	add.f64 	%fd43, %fd64, %fd40;
	shfl.sync.down.b32	%r131|%p44, %r142, 16, 31, -1;
	add.s32 	%r132, %r131, %r142;
	// begin inline asm
	mov.b64 {%r99,%r100}, %fd41;
	// end inline asm
	shfl.sync.down.b32	%r102|%p45, %r100, 8, 31, -1;
	shfl.sync.down.b32	%r101|%p46, %r99, 8, 31, -1;
	// begin inline asm
	mov.b64 %fd42, {%r101,%r102};
	// end inline asm
	add.f64 	%fd45, %fd41, %fd42;
	// begin inline asm
	mov.b64 {%r103,%r104}, %fd43;
	// end inline asm
	shfl.sync.down.b32	%r106|%p47, %r104, 8, 31, -1;
	shfl.sync.down.b32	%r105|%p48, %r103, 8, 31, -1;
	// begin inline asm
	mov.b64 %fd44, {%r105,%r106};
	// end inline asm
	add.f64 	%fd47, %fd43, %fd44;
	shfl.sync.down.b32	%r133|%p49, %r132, 8, 31, -1;
	add.s32 	%r134, %r133, %r132;
	// begin inline asm
	mov.b64 {%r107,%r108}, %fd45;
	// end inline asm
	shfl.sync.down.b32	%r110|%p50, %r108, 4, 31, -1;
	shfl.sync.down.b32	%r109|%p51, %r107, 4, 31, -1;
	// begin inline asm
	mov.b64 %fd46, {%r109,%r110};
	// end inline asm
	add.f64 	%fd49, %fd45, %fd46;
	// begin inline asm
	mov.b64 {%r111,%r112}, %fd47;
	// end inline asm
	shfl.sync.down.b32	%r114|%p52, %r112, 4, 31, -1;
	shfl.sync.down.b32	%r113|%p53, %r111, 4, 31, -1;
	// begin inline asm
	mov.b64 %fd48, {%r113,%r114};
	// end inline asm
	add.f64 	%fd51, %fd47, %fd48;
	shfl.sync.down.b32	%r135|%p54, %r134, 4, 31, -1;
	add.s32 	%r136, %r135, %r134;
	// begin inline asm
	mov.b64 {%r115,%r116}, %fd49;
	// end inline asm
	shfl.sync.down.b32	%r118|%p55, %r116, 2, 31, -1;
	shfl.sync.down.b32	%r117|%p56, %r115, 2, 31, -1;
	// begin inline asm
	mov.b64 %fd50, {%r117,%r118};
	// end inline asm
	add.f64 	%fd53, %fd49, %fd50;
	// begin inline asm
	mov.b64 {%r119,%r120}, %fd51;
	// end inline asm
	shfl.sync.down.b32	%r122|%p57, %r120, 2, 31, -1;
	shfl.sync.down.b32	%r121|%p58, %r119, 2, 31, -1;
	// begin inline asm
	mov.b64 %fd52, {%r121,%r122};
	// end inline asm
	add.f64 	%fd55, %fd51, %fd52;
	shfl.sync.down.b32	%r137|%p59, %r136, 2, 31, -1;
	add.s32 	%r138, %r137, %r136;
	// begin inline asm
	mov.b64 {%r123,%r124}, %fd53;
	// end inline asm
	shfl.sync.down.b32	%r126|%p60, %r124, 1, 31, -1;
	shfl.sync.down.b32	%r125|%p61, %r123, 1, 31, -1;
	// begin inline asm
	mov.b64 %fd54, {%r125,%r126};
	// end inline asm
	add.f64 	%fd11, %fd53, %fd54;
	// begin inline asm
	mov.b64 {%r127,%r128}, %fd55;
	// end inline asm
	shfl.sync.down.b32	%r130|%p62, %r128, 1, 31, -1;
	shfl.sync.down.b32	%r129|%p63, %r127, 1, 31, -1;
	// begin inline asm
	mov.b64 %fd56, {%r129,%r130};
	// end inline asm
	add.f64 	%fd12, %fd55, %fd56;
	shfl.sync.down.b32	%r139|%p64, %r138, 1, 31, -1;
	add.s32 	%r10, %r139, %r138;
	bar.sync 	0;
	or.pred  	%p66, %p39, %p35;
	@%p66 bra 	$L__BB12_9;
	cvta.to.global.u64 	%rd12, %rd3;
	atom.global.add.f64 	%fd57, [%rd12], %fd11;
	cvta.to.global.u64 	%rd13, %rd4;
	atom.global.add.f64 	%fd58, [%rd13], %fd12;
	cvta.to.global.u64 	%rd14, %rd5;
	atom.global.add.u32 	%r140, [%rd14], %r10;
$L__BB12_9:
	ret;

}
.entry _ZN15astroaccelerate14GlobalConvergeEPdS0_S0_S0_S0_S0_S0_S0_S0_S0_PiifS1_(
	.param .u64 .ptr .align 1 _ZN15astroaccelerate14GlobalConvergeEPdS0_S0_S0_S0_S0_S0_S0_S0_S0_PiifS1__param_0,
	.param .u64 .ptr .align 1 _ZN15astroaccelerate14GlobalConvergeEPdS0_S0_S0_S0_S0_S0_S0_S0_S0_PiifS1__param_1,
	.param .u64 .ptr .align 1 _ZN15astroaccelerate14GlobalConvergeEPdS0_S0_S0_S0_S0_S0_S0_S0_S0_PiifS1__param_2,
	.param .u64 .ptr .align 1 _ZN15astroaccelerate14GlobalConvergeEPdS0_S0_S0_S0_S0_S0_S0_S0_S0_PiifS1__param_3,
	.param .u64 .ptr .align 1 _ZN15astroaccelerate14GlobalConvergeEPdS0_S0_S0_S0_S0_S0_S0_S0_S0_PiifS1__param_4,
	.param .u64 .ptr .align 1 _ZN15astroaccelerate14GlobalConvergeEPdS0_S0_S0_S0_S0_S0_S0_S0_S0_PiifS1__param_5,
	.param .u64 .ptr .align 1 _ZN15astroaccelerate14GlobalConvergeEPdS0_S0_S0_S0_S0_S0_S0_S0_S0_PiifS1__param_6,
	.param .u64 .ptr .align 1 _ZN15astroaccelerate14GlobalConvergeEPdS0_S0_S0_S0_S0_S0_S0_S0_S0_PiifS1__param_7,
	.param .u64 .ptr .align 1 _ZN15astroaccelerate14GlobalConvergeEPdS0_S0_S0_S0_S0_S0_S0_S0_S0_PiifS1__param_8,
	.param .u64 .ptr .align 1 _ZN15astroaccelerate14GlobalConvergeEPdS0_S0_S0_S0_S0_S0_S0_S0_S0_PiifS1__param_9,
	.param .u64 .ptr .align 1 _ZN15astroaccelerate14GlobalConvergeEPdS0_S0_S0_S0_S0_S0_S0_S0_S0_PiifS1__param_10,
	.param .u32 _ZN15astroaccelerate14GlobalConvergeEPdS0_S0_S0_S0_S0_S0_S0_S0_S0_PiifS1__param_11,
	.param .f32 _ZN15astroaccelerate14GlobalConvergeEPdS0_S0_S0_S0_S0_S0_S0_S0_S0_PiifS1__param_12,
	.param .u64 .ptr .align 1 _ZN15astroaccelerate14GlobalConvergeEPdS0_S0_S0_S0_S0_S0_S0_S0_S0_PiifS1__param_13
)
{
	.reg .pred 	%p<9>;
	.reg .b32 	%r<8>;
	.reg .b32 	%f<2>;
	.reg .b64 	%rd<34>;
	.reg .b64 	%fd<36>;

	ld.param.u64 	%rd13, [_ZN15astroaccelerate14GlobalConvergeEPdS0_S0_S0_S0_S0_S0_S0_S0_S0_PiifS1__param_2];
	ld.param.u64 	%rd14, [_ZN15astroaccelerate14GlobalConvergeEPdS0_S0_S0_S0_S0_S0_S0_S0_S0_PiifS1__param_3];
	ld.param.u64 	%rd15, [_ZN15astroaccelerate14GlobalConvergeEPdS0_S0_S0_S0_S0_S0_S0_S0_S0_PiifS1__param_4];
	ld.param.u64 	%rd16, [_ZN15astroaccelerate14GlobalConvergeEPdS0_S0_S0_S0_S0_S0_S0_S0_S0_PiifS1__param_5];
	ld.param.u64 	%rd17, [_ZN15astroaccelerate14GlobalConvergeEPdS0_S0_S0_S0_S0_S0_S0_S0_S0_PiifS1__param_6];
	ld.param.u64 	%rd18, [_ZN15astroaccelerate14GlobalConvergeEPdS0_S0_S0_S0_S0_S0_S0_S0_S0_PiifS1__param_7];
	ld.param.u64 	%rd19, [_ZN15astroaccelerate14GlobalConvergeEPdS0_S0_S0_S0_S0_S0_S0_S0_S0_PiifS1__param_8];
	ld.param.u64 	%rd20, [_ZN15astroaccelerate14GlobalConvergeEPdS0_S0_S0_S0_S0_S0_S0_S0_S0_PiifS1__param_9];
	ld.param.u64 	%rd11, [_ZN15astroaccelerate14GlobalConvergeEPdS0_S0_S0_S0_S0_S0_S0_S0_S0_PiifS1__param_10];
	ld.param.u32 	%r2, [_ZN15astroaccelerate14GlobalConvergeEPdS0_S0_S0_S0_S0_S0_S0_S0_S0_PiifS1__param_11];
	ld.param.f32 	%f1, [_ZN15astroaccelerate14GlobalConvergeEPdS0_S0_S0_S0_S0_S0_S0_S0_S0_PiifS1__param_12];
	cvta.to.global.u64 	%rd1, %rd16;
	cvta.to.global.u64 	%rd2, %rd15;
	cvta.to.global.u64 	%rd3, %rd14;
	cvta.to.global.u64 	%rd4, %rd13;
	cvta.to.global.u64 	%rd5, %rd20;
	cvta.to.global.u64 	%rd6, %rd19;
	cvta.to.global.u64 	%rd7, %rd18;
	cvta.to.global.u64 	%rd8, %rd17;
	mov.u32 	%r3, %tid.x;
	mov.u32 	%r4, %ntid.x;
	mov.u32 	%r5, %ctaid.x;
	mad.lo.s32 	%r1, %r4, %r5, %r3;
	setp.ge.s32 	%p1, %r1, %r2;
	@%p1 bra 	$L__BB13_11;
	ld.param.u64 	%rd31, [_ZN15astroaccelerate14GlobalConvergeEPdS0_S0_S0_S0_S0_S0_S0_S0_S0_PiifS1__param_0];
	cvta.to.global.u64 	%rd21, %rd31;
	mul.wide.s32 	%rd22, %r1, 8;
	add.s64 	%rd23, %rd21, %rd22;
	ld.global.f64 	%fd5, [%rd23];
	ld.global.f64 	%fd6, [%rd8];
	sub.f64 	%fd7, %fd5, %fd6;
	abs.f64 	%fd8, %fd7;
	ld.global.f64 	%fd9, [%rd7];
	div.rn.f64 	%fd10, %fd8, %fd9;
	cvt.f64.f32 	%fd1, %f1;
	setp.gt.f64 	%p2, %fd10, %fd1;
	@%p2 bra 	$L__BB13_3;
	ld.param.u64 	%rd32, [_ZN15astroaccelerate14GlobalConvergeEPdS0_S0_S0_S0_S0_S0_S0_S0_S0_PiifS1__param_1];
	cvta.to.global.u64 	%rd24, %rd32;
	add.s64 	%rd26, %rd24, %rd22;
	ld.global.f64 	%fd11, [%rd26];
	ld.global.f64 	%fd12, [%rd6];
	sub.f64 	%fd13, %fd11, %fd12;
	abs.f64 	%fd14, %fd13;
	ld.global.f64 	%fd15, [%rd5];
	div.rn.f64 	%fd16, %fd14, %fd15;
	setp.leu.f64 	%p3, %fd16, %fd1;
	@%p3 bra 	$L__BB13_4;
$L__BB13_3:
	cvta.to.global.u64 	%rd27, %rd11;
	mul.wide.s32 	%rd28, %r1, 4;
	add.s64 	%rd29, %rd27, %rd28;
	mov.b32 	%r6, 0;
	st.global.u32 	[%rd29], %r6;
$L__BB13_4:
	setp.ne.s32 	%p4, %r1, 0;
	@%p4 bra 	$L__BB13_11;
	ld.global.f64 	%fd35, [%rd8];
	ld.global.f64 	%fd17, [%rd4];
	sub.f64 	%fd18, %fd35, %fd17;
	abs.f64 	%fd19, %fd18;
	setp.geu.f64 	%p5, %fd19, 0d3F50624DD2F1A9FC;
	@%p5 bra 	$L__BB13_10;
	ld.global.f64 	%fd20, [%rd7];
	ld.global.f64 	%fd21, [%rd3];
	sub.f64 	%fd22, %fd20, %fd21;
	abs.f64 	%fd23, %fd22;
	setp.geu.f64 	%p6, %fd23, 0d3F50624DD2F1A9FC;
	@%p6 bra 	$L__BB13_10;
	ld.global.f64 	%fd24, [%rd6];
	ld.global.f64 	%fd25, [%rd2];
	sub.f64 	%fd26, %fd24, %fd25;
	abs.f64 	%fd27, %fd26;
	setp.geu.f64 	%p7, %fd27, 0d3F50624DD2F1A9FC;
	@%p7 bra 	$L__BB13_10;
	ld.global.f64 	%fd28, [%rd5];
	ld.global.f64 	%fd29, [%rd1];
	sub.f64 	%fd30, %fd28, %fd29;
	abs.f64 	%fd31, %fd30;
	setp.geu.f64 	%p8, %fd31, 0d3F50624DD2F1A9FC;
	@%p8 bra 	$L__BB13_10;
	ld.param.u64 	%rd33, [_ZN15astroaccelerate14GlobalConvergeEPdS0_S0_S0_S0_S0_S0_S0_S0_S0_PiifS1__param_13];
	cvta.to.global.u64 	%rd30, %rd33;
	mov.b32 	%r7, 1;
	st.global.u32 	[%rd30], %r7;
	ld.global.f64 	%fd35, [%rd8];
$L__BB13_10:
	st.global.f64 	[%rd4], %fd35;
	ld.global.f64 	%fd32, [%rd7];
	st.global.f64 	[%rd3], %fd32;
	ld.global.f64 	%fd33, [%rd6];
	st.global.f64 	[%rd2], %fd33;
	ld.global.f64 	%fd34, [%rd5];
	st.global.f64 	[%rd1], %fd34;
$L__BB13_11:
	ret;

}
.entry _ZN15astroaccelerate9Clipping1EPdPii(
	.param .u64 .ptr .align 1 _ZN15astroaccelerate9Clipping1EPdPii_param_0,
	.param .u64 .ptr .align 1 _ZN15astroaccelerate9Clipping1EPdPii_param_1,
	.param .u32 _ZN15astroaccelerate9Clipping1EPdPii_param_2
)
{
	.reg .pred 	%p<2>;
	.reg .b32 	%r<7>;
	.reg .b64 	%rd<7>;
	.reg .b64 	%fd<3>;

	ld.param.u64 	%rd1, [_ZN15astroaccelerate9Clipping1EPdPii_param_0];
	ld.param.u64 	%rd2, [_ZN15astroaccelerate9Clipping1EPdPii_param_1];
	ld.param.u32 	%r2, [_ZN15astroaccelerate9Clipping1EPdPii_param_2];
	mov.u32 	%r3, %tid.x;
	mov.u32 	%r4, %ntid.x;
	mov.u32 	%r5, %ctaid.x;
	mad.lo.s32 	%r1, %r4, %r5, %r3;
	setp.ge.s32 	%p1, %r1, %r2;
	@%p1 bra 	$L__BB14_2;
	cvta.to.global.u64 	%rd3, %rd2;
	cvta.to.global.u64 	%rd4, %rd1;
	mul.wide.s32 	%rd5, %r1, 4;
	add.s64 	%rd6, %rd3, %rd5;
	ld.global.u32 	%r6, [%rd6];
	cvt.rn.f64.s32 	%fd1, %r6;
	atom.global.add.f64 	%fd2, [%rd4], %fd1;
$L__BB14_2:
	ret;

}
.entry _ZN15astroaccelerate9Clipping2EiPd(
	.param .u32 _ZN15astroaccelerate9Clipping2EiPd_param_0,
	.param .u64 .ptr .align 1 _ZN15astroaccelerate9Clipping2EiPd_param_1
)
{
	.reg .pred 	%p<5>;
	.reg .b32 	%r<30>;
	.reg .b64 	%rd<3>;
	.reg .b64 	%fd<52>;

	ld.param.u32 	%r12, [_ZN15astroaccelerate9Clipping2EiPd_param_0];
	ld.param.u64 	%rd2, [_ZN15astroaccelerate9Clipping2EiPd_param_1];
	cvta.to.global.u64 	%rd1, %rd2;
	cvt.rn.f64.s32 	%fd10, %r12;
	ld.global.f64 	%fd11, [%rd1];
	sub.f64 	%fd12, %fd10, %fd11;
	div.rn.f64 	%fd13, %fd12, %fd10;
	mul.f64 	%fd49, %fd13, 0d40040D932002D4C7;
	{
	.reg .b32 %temp; 
	mov.b64 	{%temp, %r26}, %fd49;
	}
	{
	.reg .b32 %temp; 
	mov.b64 	{%r27, %temp}, %fd49;
	}
	setp.gt.s32 	%p1, %r26, 1048575;
	mov.b32 	%r28, -1023;
	@%p1 bra 	$L__BB15_2;
	mul.f64 	%fd49, %fd49, 0d4350000000000000;
	{
	.reg .b32 %temp; 
	mov.b64 	{%temp, %r26}, %fd49;
	}
	{
	.reg .b32 %temp; 
	mov.b64 	{%r27, %temp}, %fd49;
	}
	mov.b32 	%r28, -1077;
$L__BB15_2:
	add.s32 	%r14, %r26, -1;
	setp.gt.u32 	%p2, %r14, 2146435070;
	@%p2 bra 	$L__BB15_6;
	shr.u32 	%r17, %r26, 20;
	add.s32 	%r29, %r28, %r17;
	and.b32  	%r18, %r26, 1048575;
	or.b32  	%r19, %r18, 1072693248;
	mov.b64 	%fd50, {%r27, %r19};
	setp.lt.u32 	%p4, %r19, 1073127583;
	@%p4 bra 	$L__BB15_5;
	{
	.reg .b32 %temp; 
	mov.b64 	{%r20, %temp}, %fd50;
	}
	{
	.reg .b32 %temp; 
	mov.b64 	{%temp, %r21}, %fd50;
	}
	add.s32 	%r22, %r21, -1048576;
	mov.b64 	%fd50, {%r20, %r22};
	add.s32 	%r29, %r29, 1;
$L__BB15_5:
	add.f64 	%fd15, %fd50, 0dBFF0000000000000;
	add.f64 	%fd16, %fd50, 0d3FF0000000000000;
	rcp.approx.ftz.f64 	%fd17, %fd16;
	neg.f64 	%fd18, %fd16;
	fma.rn.f64 	%fd19, %fd18, %fd17, 0d3FF0000000000000;
	fma.rn.f64 	%fd20, %fd19, %fd19, %fd19;
	fma.rn.f64 	%fd21, %fd20, %fd17, %fd17;
	mul.f64 	%fd22, %fd15, %fd21;
	fma.rn.f64 	%fd23, %fd15, %fd21, %fd22;
	mul.f64 	%fd24, %fd23, %fd23;
	fma.rn.f64 	%fd25, %fd24, 0d3EB1380B3AE80F1E, 0d3ED0EE258B7A8B04;
	fma.rn.f64 	%fd26, %fd25, %fd24, 0d3EF3B2669F02676F;
	fma.rn.f64 	%fd27, %fd26, %fd24, 0d3F1745CBA9AB0956;
	fma.rn.f64 	%fd28, %fd27, %fd24, 0d3F3C71C72D1B5154;
	fma.rn.f64 	%fd29, %fd28, %fd24, 0d3F624924923BE72D;
	fma.rn.f64 	%fd30, %fd29, %fd24, 0d3F8999999999A3C4;
	fma.rn.f64 	%fd31, %fd30, %fd24, 0d3FB5555555555554;
	sub.f64 	%fd32, %fd15, %fd23;
	add.f64 	%fd33, %fd32, %fd32;
	neg.f64 	%fd34, %fd23;
	fma.rn.f64 	%fd35, %fd34, %fd15, %fd33;
	mul.f64 	%fd36, %fd21, %fd35;
	mul.f64 	%fd37, %fd24, %fd31;
	fma.rn.f64 	%fd38, %fd37, %fd23, %fd36;
	xor.b32  	%r23, %r29, -2147483648;
	mov.b32 	%r24, 1127219200;
	mov.b64 	%fd39, {%r23, %r24};
	mov.b32 	%r25, -2147483648;
	mov.b64 	%fd40, {%r25, %r24};
	sub.f64 	%fd41, %fd39, %fd40;
	fma.rn.f64 	%fd42, %fd41, 0d3FE62E42FEFA39EF, %fd23;
	fma.rn.f64 	%fd43, %fd41, 0dBFE62E42FEFA39EF, %fd42;
	sub.f64 	%fd44, %fd43, %fd23;
	sub.f64 	%fd45, %fd38, %fd44;
	fma.rn.f64 	%fd46, %fd41, 0d3C7ABC9E3B39803F, %fd45;
	add.f64 	%fd51, %fd42, %fd46;
	bra.uni 	$L__BB15_7;
$L__BB15_6:
	fma.rn.f64 	%fd14, %fd49, 0d7FF0000000000000, 0d7FF0000000000000;
	{
	.reg .b32 %temp; 
	mov.b64 	{%temp, %r15}, %fd49;
	}
	and.b32  	%r16, %r15, 2147483647;
	setp.eq.s32 	%p3, %r16, 0;
	selp.f64 	%fd51, 0dFFF0000000000000, %fd14, %p3;
$L__BB15_7:
	mul.f64 	%fd47, %fd51, 0dC000000000000000;
	sqrt.rn.f64 	%fd48, %fd47;
	st.global.f64 	[%rd1], %fd48;
	ret;

}
.entry _ZN15astroaccelerate13GlobalReplaceEPfPdS1_S1_S1_S1_S1_S1_PiiiS0_yP24curandStatePhilox4_32_10i(
	.param .u64 .ptr .align 1 _ZN15astroaccelerate13GlobalReplaceEPfPdS1_S1_S1_S1_S1_S1_PiiiS0_yP24curandStatePhilox4_32_10i_param_0,
	.param .u64 .ptr .align 1 _ZN15astroaccelerate13GlobalReplaceEPfPdS1_S1_S1_S1_S1_S1_PiiiS0_yP24curandStatePhilox4_32_10i_param_1,
	.param .u64 .ptr .align 1 _ZN15astroaccelerate13GlobalReplaceEPfPdS1_S1_S1_S1_S1_S1_PiiiS0_yP24curandStatePhilox4_32_10i_param_2,
	.param .u64 .ptr .align 1 _ZN15astroaccelerate13GlobalReplaceEPfPdS1_S1_S1_S1_S1_S1_PiiiS0_yP24curandStatePhilox4_32_10i_param_3,
	.param .u64 .ptr .align 1 _ZN15astroaccelerate13GlobalReplaceEPfPdS1_S1_S1_S1_S1_S1_PiiiS0_yP24curandStatePhilox4_32_10i_param_4,
	.param .u64 .ptr .align 1 _ZN15astroaccelerate13GlobalReplaceEPfPdS1_S1_S1_S1_S1_S1_PiiiS0_yP24curandStatePhilox4_32_10i_param_5,
	.param .u64 .ptr .align 1 _ZN15astroaccelerate13GlobalReplaceEPfPdS1_S1_S1_S1_S1_S1_PiiiS0_yP24curandStatePhilox4_32_10i_param_6,
	.param .u64 .ptr .align 1 _ZN15astroaccelerate13GlobalReplaceEPfPdS1_S1_S1_S1_S1_S1_PiiiS0_yP24curandStatePhilox4_32_10i_param_7,
	.param .u64 .ptr .align 1 _ZN15astroaccelerate13GlobalReplaceEPfPdS1_S1_S1_S1_S1_S1_PiiiS0_yP24curandStatePhilox4_32_10i_param_8,
	.param .u32 _ZN15astroaccelerate13GlobalReplaceEPfPdS1_S1_S1_S1_S1_S1_PiiiS0_yP24curandStatePhilox4_32_10i_param_9,
	.param .u32 _ZN15astroaccelerate13GlobalReplaceEPfPdS1_S1_S1_S1_S1_S1_PiiiS0_yP24curandStatePhilox4_32_10i_param_10,
	.param .u64 .ptr .align 1 _ZN15astroaccelerate13GlobalReplaceEPfPdS1_S1_S1_S1_S1_S1_PiiiS0_yP24curandStatePhilox4_32_10i_param_11,
	.param .u64 _ZN15astroaccelerate13GlobalReplaceEPfPdS1_S1_S1_S1_S1_S1_PiiiS0_yP24curandStatePhilox4_32_10i_param_12,
	.param .u64 .ptr .align 1 _ZN15astroaccelerate13GlobalReplaceEPfPdS1_S1_S1_S1_S1_S1_PiiiS0_yP24curandStatePhilox4_32_10i_param_13,
	.param .u32 _ZN15astroaccelerate13GlobalReplaceEPfPdS1_S1_S1_S1_S1_S1_PiiiS0_yP24curandStatePhilox4_32_10i_param_14
)
{
	.reg .pred 	%p<14>;
	.reg .b32 	%r<144>;
	.reg .b32 	%f<6>;
	.reg .b64 	%rd<38>;
	.reg .b64 	%fd<16>;

	ld.param.u64 	%rd3, [_ZN15astroaccelerate13GlobalReplaceEPfPdS1_S1_S1_S1_S1_S1_PiiiS0_yP24curandStatePhilox4_32_10i_param_1];
	ld.param.u64 	%rd5, [_ZN15astroaccelerate13GlobalReplaceEPfPdS1_S1_S1_S1_S1_S1_PiiiS0_yP24curandStatePhilox4_32_10i_param_3];
	ld.param.u64 	%rd6, [_ZN15astroaccelerate13GlobalReplaceEPfPdS1_S1_S1_S1_S1_S1_PiiiS0_yP24curandStatePhilox4_32_10i_param_4];
	ld.param.u64 	%rd9, [_ZN15astroaccelerate13GlobalReplaceEPfPdS1_S1_S1_S1_S1_S1_PiiiS0_yP24curandStatePhilox4_32_10i_param_7];
	ld.param.u32 	%r14, [_ZN15astroaccelerate13GlobalReplaceEPfPdS1_S1_S1_S1_S1_S1_PiiiS0_yP24curandStatePhilox4_32_10i_param_9];
	ld.param.u32 	%r13, [_ZN15astroaccelerate13GlobalReplaceEPfPdS1_S1_S1_S1_S1_S1_PiiiS0_yP24curandStatePhilox4_32_10i_param_10];
	ld.param.u64 	%rd10, [_ZN15astroaccelerate13GlobalReplaceEPfPdS1_S1_S1_S1_S1_S1_PiiiS0_yP24curandStatePhilox4_32_10i_param_11];
	ld.param.u32 	%r16, [_ZN15astroaccelerate13GlobalReplaceEPfPdS1_S1_S1_S1_S1_S1_PiiiS0_yP24curandStatePhilox4_32_10i_param_14];
	mov.u32 	%r17, %tid.x;
	mov.u32 	%r18, %ntid.x;
	mov.u32 	%r19, %ctaid.x;
	mad.lo.s32 	%r1, %r18, %r19, %r17;
	mov.u32 	%r20, %tid.y;
	mov.u32 	%r21, %ntid.y;
	mov.u32 	%r22, %ctaid.y;
	mad.lo.s32 	%r23, %r21, %r22, %r20;
	add.s32 	%r24, %r23, %r16;
	setp.ge.s32 	%p1, %r1, %r13;
	setp.ge.s32 	%p2, %r24, %r14;
	or.pred  	%p3, %p1, %p2;
	@%p3 bra 	$L__BB16_17;
	ld.param.u64 	%rd36, [_ZN15astroaccelerate13GlobalReplaceEPfPdS1_S1_S1_S1_S1_S1_PiiiS0_yP24curandStatePhilox4_32_10i_param_6];
	ld.param.u64 	%rd35, [_ZN15astroaccelerate13GlobalReplaceEPfPdS1_S1_S1_S1_S1_S1_PiiiS0_yP24curandStatePhilox4_32_10i_param_5];
	ld.param.u64 	%rd34, [_ZN15astroaccelerate13GlobalReplaceEPfPdS1_S1_S1_S1_S1_S1_PiiiS0_yP24curandStatePhilox4_32_10i_param_2];
	cvta.to.global.u64 	%rd12, %rd3;
	cvta.to.global.u64 	%rd13, %rd34;
	cvta.to.global.u64 	%rd14, %rd6;
	cvta.to.global.u64 	%rd15, %rd35;
	cvta.to.global.u64 	%rd16, %rd5;
	cvta.to.global.u64 	%rd17, %rd36;
	cvta.to.global.u64 	%rd18, %rd9;
	mul.wide.s32 	%rd19, %r24, 8;
	add.s64 	%rd20, %rd13, %rd19;
	ld.global.f64 	%fd1, [%rd20];
	ld.global.f64 	%fd2, [%rd14];
	sub.f64 	%fd3, %fd1, %fd2;
	ld.global.f64 	%fd4, [%rd15];
	div.rn.f64 	%fd5, %fd3, %fd4;
	add.s64 	%rd21, %rd16, %rd19;
	ld.global.f64 	%fd6, [%rd21];
	ld.global.f64 	%fd7, [%rd17];
	sub.f64 	%fd8, %fd6, %fd7;
	ld.global.f64 	%fd9, [%rd18];
	div.rn.f64 	%fd10, %fd8, %fd9;
	abs.f64 	%fd11, %fd5;
	ld.global.f64 	%fd12, [%rd12];
	setp.leu.f64 	%p4, %fd11, %fd12;
	abs.f64 	%fd14, %fd10;
	setp.leu.f64 	%p5, %fd14, %fd12;
	or.pred  	%p6, %p4, %p5;
	@%p6 bra 	$L__BB16_17;
	ld.param.u64 	%rd37, [_ZN15astroaccelerate13GlobalReplaceEPfPdS1_S1_S1_S1_S1_S1_PiiiS0_yP24curandStatePhilox4_32_10i_param_13];
	cvta.to.global.u64 	%rd22, %rd37;
	mul.wide.s32 	%rd23, %r24, 64;
	add.s64 	%rd1, %rd22, %rd23;
	ld.global.u32 	%r25, [%rd1+40];
	add.s32 	%r3, %r25, 1;
	st.global.u32 	[%rd1+40], %r3;
	setp.eq.s32 	%p7, %r25, 1;
	@%p7 bra 	$L__BB16_6;
	setp.eq.s32 	%p8, %r25, 2;
	@%p8 bra 	$L__BB16_7;
	setp.eq.s32 	%p9, %r25, 3;
	@%p9 bra 	$L__BB16_8;
	ld.global.u32 	%r142, [%rd1+16];
	bra.uni 	$L__BB16_9;
$L__BB16_6:
	ld.global.u32 	%r142, [%rd1+20];
	bra.uni 	$L__BB16_9;
$L__BB16_7:
	ld.global.u32 	%r142, [%rd1+24];
	bra.uni 	$L__BB16_9;
$L__BB16_8:
	ld.global.u32 	%r142, [%rd1+28];
$L__BB16_9:
	setp.ne.s32 	%p10, %r3, 4;
	@%p10 bra 	$L__BB16_16;
	ld.global.u32 	%r26, [%rd1];
	add.s32 	%r9, %r26, 1;
	setp.eq.s32 	%p11, %r9, 0;
	st.global.u32 	[%rd1], %r9;
	@%p11 bra 	$L__BB16_12;
	ld.global.u32 	%r143, [%rd1+4];
	bra.uni 	$L__BB16_15;
$L__BB16_12:
	ld.global.u32 	%r27, [%rd1+4];
	add.s32 	%r143, %r27, 1;
	setp.ne.s32 	%p12, %r143, 0;
	st.global.u32 	[%rd1+4], %r143;
	@%p12 bra 	$L__BB16_15;
	ld.global.u32 	%r29, [%rd1+8];
	add.s32 	%r30, %r29, 1;
	setp.ne.s32 	%p13, %r30, 0;
	st.global.u32 	[%rd1+8], %r30;
	mov.b32 	%r143, 0;
	@%p13 bra 	$L__BB16_15;
	ld.global.u32 	%r32, [%rd1+12];
	add.s32 	%r33, %r32, 1;
	st.global.u32 	[%rd1+12], %r33;
$L__BB16_15:
	ld.global.v2.u32 	{%r34, %r35}, [%rd1+8];
	ld.global.v2.u32 	{%r36, %r37}, [%rd1+32];
	mov.b32 	%r38, -766435501;
	mul.hi.u32 	%r39, %r38, %r9;
	mul.lo.s32 	%r40, %r9, -766435501;
	mov.b32 	%r41, -845247145;
	mul.hi.u32 	%r42, %r41, %r34;
	mul.lo.s32 	%r43, %r34, -845247145;
	xor.b32  	%r44, %r42, %r143;
	xor.b32  	%r45, %r44, %r36;
	xor.b32  	%r46, %r35, %r39;
	xor.b32  	%r47, %r46, %r37;
	add.s32 	%r48, %r36, -1640531527;
	add.s32 	%r49, %r37, -1150833019;
	mul.hi.u32 	%r50, %r38, %r45;
	mul.lo.s32 	%r51, %r45, -766435501;
	mul.hi.u32 	%r52, %r41, %r47;
	mul.lo.s32 	%r53, %r47, -845247145;
	xor.b32  	%r54, %r43, %r52;
	xor.b32  	%r55, %r54, %r48;
	xor.b32  	%r56, %r50, %r40;
	xor.b32  	%r57, %r56, %r49;
	add.s32 	%r58, %r36, 1013904242;
	add.s32 	%r59, %r37, 1993301258;
	mul.hi.u32 	%r60, %r38, %r55;
	mul.lo.s32 	%r61, %r55, -766435501;
	mul.hi.u32 	%r62, %r41, %r57;
	mul.lo.s32 	%r63, %r57, -845247145;
	xor.b32  	%r64, %r53, %r58;
	xor.b32  	%r65, %r64, %r62;
	xor.b32  	%r66, %r59, %r51;
	xor.b32  	%r67, %r66, %r60;
	add.s32 	%r68, %r36, -626627285;
	add.s32 	%r69, %r37, 842468239;
	mul.hi.u32 	%r70, %r38, %r65;
	mul.lo.s32 	%r71, %r65, -766435501;
	mul.hi.u32 	%r72, %r41, %r67;
	mul.lo.s32 	%r73, %r67, -845247145;
	xor.b32  	%r74, %r63, %r68;
	xor.b32  	%r75, %r74, %r72;
	xor.b32  	%r76, %r61, %r69;
	xor.b32  	%r77, %r76, %r70;
	add.s32 	%r78, %r36, 2027808484;
	add.s32 	%r79, %r37, -308364780;
	mul.hi.u32 	%r80, %r38, %r75;
	mul.lo.s32 	%r81, %r75, -766435501;
	mul.hi.u32 	%r82, %r41, %r77;
	mul.lo.s32 	%r83, %r77, -845247145;
	xor.b32  	%r84, %r73, %r78;
	xor.b32  	%r85, %r84, %r82;
	xor.b32  	%r86, %r71, %r79;
	xor.b32  	%r87, %r86, %r80;
	add.s32 	%r88, %r36, 387276957;
	add.s32 	%r89, %r37, -1459197799;
	mul.hi.u32 	%r90, %r38, %r85;
	mul.lo.s32 	%r91, %r85, -766435501;
	mul.hi.u32 	%r92, %r41, %r87;
	mul.lo.s32 	%r93, %r87, -845247145;
	xor.b32  	%r94, %r83, %r88;
	xor.b32  	%r95, %r94, %r92;
	xor.b32  	%r96, %r81, %r89;
	xor.b32  	%r97, %r96, %r90;
	add.s32 	%r98, %r36, -1253254570;
	add.s32 	%r99, %r37, 1684936478;
	mul.hi.u32 	%r100, %r38, %r95;
	mul.lo.s32 	%r101, %r95, -766435501;
	mul.hi.u32 	%r102, %r41, %r97;
	mul.lo.s32 	%r103, %r97, -845247145;
	xor.b32  	%r104, %r93, %r98;
	xor.b32  	%r105, %r104, %r102;
	xor.b32  	%r106, %r91, %r99;
	xor.b32  	%r107, %r106, %r100;
	add.s32 	%r108, %r36, 1401181199;
	add.s32 	%r109, %r37, 534103459;
	mul.hi.u32 	%r110, %r38, %r105;
	mul.lo.s32 	%r111, %r105, -766435501;
	mul.hi.u32 	%r112, %r41, %r107;
	mul.lo.s32 	%r113, %r107, -845247145;
	xor.b32  	%r114, %r103, %r108;
	xor.b32  	%r115, %r114, %r112;
	xor.b32  	%r116, %r101, %r109;
	xor.b32  	%r117, %r116, %r110;
	add.s32 	%r118, %r36, -239350328;
	add.s32 	%r119, %r37, -616729560;
	mul.hi.u32 	%r120, %r38, %r115;
	mul.lo.s32 	%r121, %r115, -766435501;
	mul.hi.u32 	%r122, %r41, %r117;
	mul.lo.s32 	%r123, %r117, -845247145;
	xor.b32  	%r124, %r113, %r118;
	xor.b32  	%r125, %r124, %r122;
	xor.b32  	%r126, %r111, %r119;
	xor.b32  	%r127, %r126, %r120;
	add.s32 	%r128, %r36, -1879881855;
	add.s32 	%r129, %r37, -1767562579;
	mul.hi.u32 	%r130, %r38, %r125;
	mul.lo.s32 	%r131, %r125, -766435501;
	mul.hi.u32 	%r132, %r41, %r127;
	mul.lo.s32 	%r133, %r127, -845247145;
	xor.b32  	%r134, %r123, %r128;
	xor.b32  	%r135, %r134, %r132;
	xor.b32  	%r136, %r121, %r129;
	xor.b32  	%r137, %r136, %r130;
	st.global.v4.u32 	[%rd1+16], {%r135, %r133, %r137, %r131};
	mov.b32 	%r138, 0;
	st.global.u32 	[%rd1+40], %r138;
$L__BB16_16:
	ld.param.u64 	%rd33, [_ZN15astroaccelerate13GlobalReplaceEPfPdS1_S1_S1_S1_S1_S1_PiiiS0_yP24curandStatePhilox4_32_10i_param_0];
	cvt.rn.f32.u32 	%f1, %r142;
	fma.rn.f32 	%f2, %f1, 0f2F800000, 0f2F000000;
	cvt.rn.f32.s32 	%f3, %r13;
	mul.f32 	%f4, %f2, %f3;
	cvt.rzi.s32.f32 	%r139, %f4;
	add.s32 	%r140, %r139, %r1;
	rem.s32 	%r141, %r140, %r13;
	cvta.to.global.u64 	%rd24, %rd10;
	mul.wide.s32 	%rd25, %r141, 4;
	add.s64 	%rd26, %rd24, %rd25;
	ld.global.f32 	%f5, [%rd26];
	mul.wide.s32 	%rd27, %r24, %r13;
	cvt.s64.s32 	%rd28, %r1;
	add.s64 	%rd29, %rd27, %rd28;
	cvta.to.global.u64 	%rd30, %rd33;
	shl.b64 	%rd31, %rd29, 2;
	add.s64 	%rd32, %rd30, %rd31;
	st.global.f32 	[%rd32], %f5;
$L__BB16_17:
	ret;

}
.entry _ZN15astroaccelerate5ScaleEPfiiff(
	.param .u64 .ptr .align 1 _ZN15astroaccelerate5ScaleEPfiiff_param_0,
	.param .u32 _ZN15astroaccelerate5ScaleEPfiiff_param_1,
	.param .u32 _ZN15astroaccelerate5ScaleEPfiiff_param_2,
	.param .f32 _ZN15astroaccelerate5ScaleEPfiiff_param_3,
	.param .f32 _ZN15astroaccelerate5ScaleEPfiiff_param_4
)
{
	.reg .pred 	%p<4>;
	.reg .b32 	%r<13>;
	.reg .b32 	%f<5>;
	.reg .b64 	%rd<9>;

	ld.param.u64 	%rd1, [_ZN15astroaccelerate5ScaleEPfiiff_param_0];
	ld.param.u32 	%r4, [_ZN15astroaccelerate5ScaleEPfiiff_param_1];
	ld.param.u32 	%r5, [_ZN15astroaccelerate5ScaleEPfiiff_param_2];
	ld.param.f32 	%f1, [_ZN15astroaccelerate5ScaleEPfiiff_param_3];
	ld.param.f32 	%f2, [_ZN15astroaccelerate5ScaleEPfiiff_param_4];
	mov.u32 	%r6, %tid.x;
	mov.u32 	%r7, %ntid.x;
	mov.u32 	%r8, %ctaid.x;
	mad.lo.s32 	%r1, %r7, %r8, %r6;
	mov.u32 	%r9, %tid.y;
	mov.u32 	%r10, %ntid.y;
	mov.u32 	%r11, %ctaid.y;
	mad.lo.s32 	%r12, %r10, %r11, %r9;
	setp.ge.s32 	%p1, %r1, %r4;
	setp.ge.s32 	%p2, %r12, %r5;
	or.pred  	%p3, %p1, %p2;
	@%p3 bra 	$L__BB17_2;
	cvta.to.global.u64 	%rd2, %rd1;
	cvt.s64.s32 	%rd3, %r1;
	cvt.u64.u32 	%rd4, %r5;
	cvt.u64.u32 	%rd5, %r12;
	mad.lo.s64 	%rd6, %rd4, %rd3, %rd5;
	shl.b64 	%rd7, %rd6, 2;
	add.s64 	%rd8, %rd2, %rd7;
	ld.global.f32 	%f3, [%rd8];
	fma.rn.f32 	%f4, %f2, %f3, %f1;
	st.global.f32 	[%rd8], %f4;
$L__BB17_2:
	ret;

}


// ===== COMPILED SASS (sm_100) =====

	.target	sm_100

	.elftype	@"ET_EXEC"


//--------------------- .note.nv.tkinfo           --------------------------
	.section	.note.nv.tkinfo,"",@"SHT_NOTE"
	.sectionflags	@"SHF_NOTE_NV_TKINFO"
	.tkinfo
        /*0018*/ 	.word	0x00000002
        /*0030*/ 	.string	""
        /*0030*/ 	.string	"ptxas"
        /*0030*/ 	.string	"Cuda compilation tools, release 13.0, V13.0.88"
        /*0030*/ 	.string	"Build cuda_13.0.r13.0/compiler.36424714_0"
        /*0030*/ 	.string	"-arch sm_100 -m 64 "



//--------------------- .note.nv.cuinfo           --------------------------
	.section	.note.nv.cuinfo,"",@"SHT_NOTE"
	.sectionflags	@"SHF_NOTE_NV_CUINFO"
        /*0018*/ 	.short	0x0002
        /*001a*/ 	.short	0x0064
        /*001c*/ 	.short	0x0082
	.zero		2


//--------------------- .nv.info                  --------------------------
	.section	.nv.info,"",@"SHT_CUDA_INFO"
	.align	4


	//----- nvinfo : EIATTR_REGCOUNT
	.align		4
        /*0000*/ 	.byte	0x04, 0x2f
        /*0002*/ 	.short	(.L_12 - .L_11)
	.align		4
.L_11:
        /*0004*/ 	.word	index@(_ZN15astroaccelerate9fill_onesEPfi)
        /*0008*/ 	.word	0x0000000a


	//----- nvinfo : EIATTR_FRAME_SIZE
	.align		4
.L_12:
        /*000c*/ 	.byte	0x04, 0x11
        /*000e*/ 	.short	(.L_14 - .L_13)
	.align		4
.L_13:
        /*0010*/ 	.word	index@(_ZN15astroaccelerate9fill_onesEPfi)
        /*0014*/ 	.word	0x00000000


	//----- nvinfo : EIATTR_REGCOUNT
	.align		4
.L_14:
        /*0018*/ 	.byte	0x04, 0x2f
        /*001a*/ 	.short	(.L_16 - .L_15)
	.align		4
.L_15:
        /*001c*/ 	.word	index@(_ZN15astroaccelerate13set_int_arrayEPiii)
        /*0020*/ 	.word	0x0000000a


	//----- nvinfo : EIATTR_FRAME_SIZE
	.align		4
.L_16:
        /*0024*/ 	.byte	0x04, 0x11
        /*0026*/ 	.short	(.L_18 - .L_17)
	.align		4
.L_17:
        /*0028*/ 	.word	index@(_ZN15astroaccelerate13set_int_arrayEPiii)
        /*002c*/ 	.word	0x00000000


	//----- nvinfo : EIATTR_REGCOUNT
	.align		4
.L_18:
        /*0030*/ 	.byte	0x04, 0x2f
        /*0032*/ 	.short	(.L_20 - .L_19)
	.align		4
.L_19:
        /*0034*/ 	.word	index@(_ZN15astroaccelerate11Curand_initEP24curandStatePhilox4_32_10yi)
        /*0038*/ 	.word	0x00000018


	//----- nvinfo : EIATTR_FRAME_SIZE
	.align		4
.L_20:
        /*003c*/ 	.byte	0x04, 0x11
        /*003e*/ 	.short	(.L_22 - .L_21)
	.align		4
.L_21:
        /*0040*/ 	.word	index@(_ZN15astroaccelerate11Curand_initEP24curandStatePhilox4_32_10yi)
        /*0044*/ 	.word	0x00000000


	//----- nvinfo : EIATTR_REGCOUNT
	.align		4
.L_22:
        /*0048*/ 	.byte	0x04, 0x2f
        /*004a*/ 	.short	(.L_24 - .L_23)
	.align		4
.L_23:
        /*004c*/ 	.word	index@(_ZN15astroaccelerate25transpose_rowmajor_kernelEPKfPfii)
        /*0050*/ 	.word	0x0000000c


	//----- nvinfo : EIATTR_FRAME_SIZE
	.align		4
.L_24:
        /*0054*/ 	.byte	0x04, 0x11
        /*0056*/ 	.short	(.L_26 - .L_25)
	.align		4
.L_25:
        /*0058*/ 	.word	index@(_ZN15astroaccelerate25transpose_rowmajor_kernelEPKfPfii)
        /*005c*/ 	.word	0x00000000


	//----- nvinfo : EIATTR_REGCOUNT
	.align		4
.L_26:
        /*0060*/ 	.byte	0x04, 0x2f
        /*0062*/ 	.short	(.L_28 - .L_27)
	.align		4
.L_27:
        /*0064*/ 	.word	index@(_ZN15astroaccelerate3dotEPdPii)
        /*0068*/ 	.word	0x0000000c


	//----- nvinfo : EIATTR_FRAME_SIZE
	.align		4
.L_28:
        /*006c*/ 	.byte	0x04, 0x11
        /*006e*/ 	.short	(.L_30 - .L_29)
	.align		4
.L_29:
        /*0070*/ 	.word	index@(_ZN15astroaccelerate3dotEPdPii)
        /*0074*/ 	.word	0x00000000


	//----- nvinfo : EIATTR_REGCOUNT
	.align		4
.L_30:
        /*0078*/ 	.byte	0x04, 0x2f
        /*007a*/ 	.short	(.L_32 - .L_31)
	.align		4
.L_31:
        /*007c*/ 	.word	index@(_ZN15astroaccelerate10BufferCopyEPfPKtii)
        /*0080*/ 	.word	0x0000000c


	//----- nvinfo : EIATTR_FRAME_SIZE
	.align		4
.L_32:
        /*0084*/ 	.byte	0x04, 0x11
        /*0086*/ 	.short	(.L_34 - .L_33)
	.align		4
.L_33:
        /*0088*/ 	.word	index@(_ZN15astroaccelerate10BufferCopyEPfPKtii)
        /*008c*/ 	.word	0x00000000


	//----- nvinfo : EIATTR_REGCOUNT
	.align		4
.L_34:
        /*0090*/ 	.byte	0x04, 0x2f
        /*0092*/ 	.short	(.L_36 - .L_35)
	.align		4
.L_35:
        /*0094*/ 	.word	index@(_ZN15astroaccelerate15LocalStatisticsEPfiiPiPdS2_S1_S1_i)
        /*0098*/ 	.word	0x0000001a


	//----- nvinfo : EIATTR_FRAME_SIZE
	.align		4
.L_36:
        /*009c*/ 	.byte	0x04, 0x11
        /*009e*/ 	.short	(.L_38 - .L_37)
	.align		4
.L_37:
        /*00a0*/ 	.word	index@(_ZN15astroaccelerate15LocalStatisticsEPfiiPiPdS2_S1_S1_i)
        /*00a4*/ 	.word	0x00000000


	//----- nvinfo : EIATTR_REGCOUNT
	.align		4
.L_38:
        /*00a8*/ 	.byte	0x04, 0x2f
        /*00aa*/ 	.short	(.L_40 - .L_39)
	.align		4
.L_39:
        /*00ac*/ 	.word	index@(_ZN15astroaccelerate4CalcEPdS0_Pii)
        /*00b0*/ 	.word	0x0000001f


	//----- nvinfo : EIATTR_FRAME_SIZE
	.align		4
.L_40:
        /*00b4*/ 	.byte	0x04, 0x11
        /*00b6*/ 	.short	(.L_42 - .L_41)
	.align		4
.L_41:
        /*00b8*/ 	.word	index@($__internal_7_$__cuda_sm20_dsqrt_rn_f64_mediumpath_v1)
        /*00bc*/ 	.word	0x00000000


	//----- nvinfo : EIATTR_FRAME_SIZE
	.align		4
.L_42:
        /*00c0*/ 	.byte	0x04, 0x11
        /*00c2*/ 	.short	(.L_44 - .L_43)
	.align		4
.L_43:
        /*00c4*/ 	.word	index@($__internal_6_$__cuda_sm20_div_rn_f64_full)
        /*00c8*/ 	.word	0x00000000


	//----- nvinfo : EIATTR_FRAME_SIZE
	.align		4
.L_44:
        /*00cc*/ 	.byte	0x04, 0x11
        /*00ce*/ 	.short	(.L_46 - .L_45)
	.align		4
.L_45:
        /*00d0*/ 	.word	index@(_ZN15astroaccelerate4CalcEPdS0_Pii)
        /*00d4*/ 	.word	0x00000000


	//----- nvinfo : EIATTR_REGCOUNT
	.align		4
.L_46:
        /*00d8*/ 	.byte	0x04, 0x2f
        /*00da*/ 	.short	(.L_48 - .L_47)
	.align		4
.L_47:
        /*00dc*/ 	.word	index@(_ZN15astroaccelerate11TerminationEPdS0_S0_S0_PiS1_S1_iiS1_)
        /*00e0*/ 	.word	0x00000022


	//----- nvinfo : EIATTR_FRAME_SIZE
	.align		4
.L_48:
        /*00e4*/ 	.byte	0x04, 0x11
        /*00e6*/ 	.short	(.L_50 - .L_49)
	.align		4
.L_49:
        /*00e8*/ 	.word	index@(_ZN15astroaccelerate11TerminationEPdS0_S0_S0_PiS1_S1_iiS1_)
        /*00ec*/ 	.word	0x00000018


	//----- nvinfo : EIATTR_REGCOUNT
	.align		4
.L_50:
        /*00f0*/ 	.byte	0x04, 0x2f
        /*00f2*/ 	.short	(.L_52 - .L_51)
	.align		4
.L_51:
        /*00f4*/ 	.word	index@(_ZN15astroaccelerate9SigmaClipEPfiiPiS1_PdS2_S1_fiii)
        /*00f8*/ 	.word	0x0000001b


	//----- nvinfo : EIATTR_FRAME_SIZE
	.align		4
.L_52:
        /*00fc*/ 	.byte	0x04, 0x11
        /*00fe*/ 	.short	(.L_54 - .L_53)
	.align		4
.L_53:
        /*0100*/ 	.word	index@($__internal_5_$__cuda_sm20_div_rn_f64_full)
        /*0104*/ 	.word	0x00000000


	//----- nvinfo : EIATTR_FRAME_SIZE
	.align		4
.L_54:
        /*0108*/ 	.byte	0x04, 0x11
        /*010a*/ 	.short	(.L_56 - .L_55)
	.align		4
.L_55:
        /*010c*/ 	.word	index@(_ZN15astroaccelerate9SigmaClipEPfiiPiS1_PdS2_S1_fiii)
        /*0110*/ 	.word	0x00000000


	//----- nvinfo : EIATTR_REGCOUNT
	.align		4
.L_56:
        /*0114*/ 	.byte	0x04, 0x2f
        /*0116*/ 	.short	(.L_58 - .L_57)
	.align		4
.L_57:
        /*0118*/ 	.word	index@(_ZN15astroaccelerate12LocalReplaceEPfiiS0_PdS1_PiyP24curandStatePhilox4_32_10i)
        /*011c*/ 	.word	0x0000001a


	//----- nvinfo : EIATTR_FRAME_SIZE
	.align		4
.L_58:
        /*0120*/ 	.byte	0x04, 0x11
        /*0122*/ 	.short	(.L_60 - .L_59)
	.align		4
.L_59:
        /*0124*/ 	.word	index@($__internal_4_$__cuda_sm20_div_rn_f64_full)
        /*0128*/ 	.word	0x00000000


	//----- nvinfo : EIATTR_FRAME_SIZE
	.align		4
.L_60:
        /*012c*/ 	.byte	0x04, 0x11
        /*012e*/ 	.short	(.L_62 - .L_61)
	.align		4
.L_61:
        /*0130*/ 	.word	index@(_ZN15astroaccelerate12LocalReplaceEPfiiS0_PdS1_PiyP24curandStatePhilox4_32_10i)
        /*0134*/ 	.word	0x00000000


	//----- nvinfo : EIATTR_REGCOUNT
	.align		4
.L_62:
        /*0138*/ 	.byte	0x04, 0x2f
        /*013a*/ 	.short	(.L_64 - .L_63)
	.align		4
.L_63:
        /*013c*/ 	.word	index@(_ZN15astroaccelerate4MaskEPdS0_Pii)
        /*0140*/ 	.word	0x0000000c


	//----- nvinfo : EIATTR_FRAME_SIZE
	.align		4
.L_64:
        /*0144*/ 	.byte	0x04, 0x11
        /*0146*/ 	.short	(.L_66 - .L_65)
	.align		4
.L_65:
        /*0148*/ 	.word	index@(_ZN15astroaccelerate4MaskEPdS0_Pii)
        /*014c*/ 	.word	0x00000000


	//----- nvinfo : EIATTR_REGCOUNT
	.align		4
.L_66:
        /*0150*/ 	.byte	0x04, 0x2f
        /*0152*/ 	.short	(.L_68 - .L_67)
	.align		4
.L_67:
        /*0154*/ 	.word	index@(_ZN15astroaccelerate16GlobalStatisticsEPdiPiS0_S0_S1_)
        /*0158*/ 	.word	0x00000015


	//----- nvinfo : EIATTR_FRAME_SIZE
	.align		4
.L_68:
        /*015c*/ 	.byte	0x04, 0x11
        /*015e*/ 	.short	(.L_70 - .L_69)
	.align		4
.L_69:
        /*0160*/ 	.word	index@(_ZN15astroaccelerate16GlobalStatisticsEPdiPiS0_S0_S1_)
        /*0164*/ 	.word	0x00000000


	//----- nvinfo : EIATTR_REGCOUNT
	.align		4
.L_70:
        /*0168*/ 	.byte	0x04, 0x2f
        /*016a*/ 	.short	(.L_72 - .L_71)
	.align		4
.L_71:
        /*016c*/ 	.word	index@(_ZN15astroaccelerate14GlobalConvergeEPdS0_S0_S0_S0_S0_S0_S0_S0_S0_PiifS1_)
        /*0170*/ 	.word	0x0000001b


	//----- nvinfo : EIATTR_FRAME_SIZE
	.align		4
.L_72:
        /*0174*/ 	.byte	0x04, 0x11
        /*0176*/ 	.short	(.L_74 - .L_73)
	.align		4
.L_73:
        /*0178*/ 	.word	index@($__internal_3_$__cuda_sm20_div_rn_f64_full)
        /*017c*/ 	.word	0x00000000


	//----- nvinfo : EIATTR_FRAME_SIZE
	.align		4
.L_74:
        /*0180*/ 	.byte	0x04, 0x11
        /*0182*/ 	.short	(.L_76 - .L_75)
	.align		4
.L_75:
        /*0184*/ 	.word	index@(_ZN15astroaccelerate14GlobalConvergeEPdS0_S0_S0_S0_S0_S0_S0_S0_S0_PiifS1_)
        /*0188*/ 	.word	0x00000000


	//----- nvinfo : EIATTR_REGCOUNT
	.align		4
.L_76:
        /*018c*/ 	.byte	0x04, 0x2f
        /*018e*/ 	.short	(.L_78 - .L_77)
	.align		4
.L_77:
        /*0190*/ 	.word	index@(_ZN15astroaccelerate9Clipping1EPdPii)
        /*0194*/ 	.word	0x0000000a


	//----- nvinfo : EIATTR_FRAME_SIZE
	.align		4
.L_78:
        /*0198*/ 	.byte	0x04, 0x11
        /*019a*/ 	.short	(.L_80 - .L_79)
	.align		4
.L_79:
        /*019c*/ 	.word	index@(_ZN15astroaccelerate9Clipping1EPdPii)
        /*01a0*/ 	.word	0x00000000


	//----- nvinfo : EIATTR_REGCOUNT
	.align		4
.L_80:
        /*01a4*/ 	.byte	0x04, 0x2f
        /*01a6*/ 	.short	(.L_82 - .L_81)
	.align		4
.L_81:
        /*01a8*/ 	.word	index@(_ZN15astroaccelerate9Clipping2EiPd)
        /*01ac*/ 	.word	0x00000018


	//----- nvinfo : EIATTR_FRAME_SIZE
	.align		4
.L_82:
        /*01b0*/ 	.byte	0x04, 0x11
        /*01b2*/ 	.short	(.L_84 - .L_83)
	.align		4
.L_83:
        /*01b4*/ 	.word	index@($__internal_2_$__cuda_sm20_dsqrt_rn_f64_mediumpath_v1)
        /*01b8*/ 	.word	0x00000000


	//----- nvinfo : EIATTR_FRAME_SIZE
	.align		4
.L_84:
        /*01bc*/ 	.byte	0x04, 0x11
        /*01be*/ 	.short	(.L_86 - .L_85)
	.align		4
.L_85:
        /*01c0*/ 	.word	index@($__internal_1_$__cuda_sm20_div_rn_f64_full)
        /*01c4*/ 	.word	0x00000000


	//----- nvinfo : EIATTR_FRAME_SIZE
	.align		4
.L_86:
        /*01c8*/ 	.byte	0x04, 0x11
        /*01ca*/ 	.short	(.L_88 - .L_87)
	.align		4
.L_87:
        /*01cc*/ 	.word	index@(_ZN15astroaccelerate9Clipping2EiPd)
        /*01d0*/ 	.word	0x00000000


	//----- nvinfo : EIATTR_REGCOUNT
	.align		4
.L_88:
        /*01d4*/ 	.byte	0x04, 0x2f
        /*01d6*/ 	.short	(.L_90 - .L_89)
	.align		4
.L_89:
        /*01d8*/ 	.word	index@(_ZN15astroaccelerate13GlobalReplaceEPfPdS1_S1_S1_S1_S1_S1_PiiiS0_yP24curandStatePhilox4_32_10i)
        /*01dc*/ 	.word	0x0000001d


	//----- nvinfo : EIATTR_FRAME_SIZE
	.align		4
.L_90:
        /*01e0*/ 	.byte	0x04, 0x11
        /*01e2*/ 	.short	(.L_92 - .L_91)
	.align		4
.L_91:
        /*01e4*/ 	.word	index@($__internal_0_$__cuda_sm20_div_rn_f64_full)
        /*01e8*/ 	.word	0x00000000


	//----- nvinfo : EIATTR_FRAME_SIZE
	.align		4
.L_92:
        /*01ec*/ 	.byte	0x04, 0x11
        /*01ee*/ 	.short	(.L_94 - .L_93)
	.align		4
.L_93:
        /*01f0*/ 	.word	index@(_ZN15astroaccelerate13GlobalReplaceEPfPdS1_S1_S1_S1_S1_S1_PiiiS0_yP24curandStatePhilox4_32_10i)
        /*01f4*/ 	.word	0x00000000


	//----- nvinfo : EIATTR_REGCOUNT
	.align		4
.L_94:
        /*01f8*/ 	.byte	0x04, 0x2f
        /*01fa*/ 	.short	(.L_96 - .L_95)
	.align		4
.L_95:
        /*01fc*/ 	.word	index@(_ZN15astroaccelerate5ScaleEPfiiff)
        /*0200*/ 	.word	0x0000000a


	//----- nvinfo : EIATTR_FRAME_SIZE
	.align		4
.L_96:
        /*0204*/ 	.byte	0x04, 0x11
        /*0206*/ 	.short	(.L_98 - .L_97)
	.align		4
.L_97:
        /*0208*/ 	.word	index@(_ZN15astroaccelerate5ScaleEPfiiff)
        /*020c*/ 	.word	0x00000000


	//----- nvinfo : EIATTR_MIN_STACK_SIZE
	.align		4
.L_98:
        /*0210*/ 	.byte	0x04, 0x12
        /*0212*/ 	.short	(.L_100 - .L_99)
	.align		4
.L_99:
        /*0214*/ 	.word	index@(_ZN15astroaccelerate5ScaleEPfiiff)
        /*0218*/ 	.word	0x00000000


	//----- nvinfo : EIATTR_MIN_STACK_SIZE
	.align		4
.L_100:
        /*021c*/ 	.byte	0x04, 0x12
        /*021e*/ 	.short	(.L_102 - .L_101)
	.align		4
.L_101:
        /*0220*/ 	.word	index@(_ZN15astroaccelerate13GlobalReplaceEPfPdS1_S1_S1_S1_S1_S1_PiiiS0_yP24curandStatePhilox4_32_10i)
        /*0224*/ 	.word	0x00000000


	//----- nvinfo : EIATTR_MIN_STACK_SIZE
	.align		4
.L_102:
        /*0228*/ 	.byte	0x04, 0x12
        /*022a*/ 	.short	(.L_104 - .L_103)
	.align		4
.L_103:
        /*022c*/ 	.word	index@(_ZN15astroaccelerate9Clipping2EiPd)
        /*0230*/ 	.word	0x00000000


	//----- nvinfo : EIATTR_MIN_STACK_SIZE
	.align		4
.L_104:
        /*0234*/ 	.byte	0x04, 0x12
        /*0236*/ 	.short	(.L_106 - .L_105)
	.align		4
.L_105:
        /*0238*/ 	.word	index@(_ZN15astroaccelerate9Clipping1EPdPii)
        /*023c*/ 	.word	0x00000000


	//----- nvinfo : EIATTR_MIN_STACK_SIZE
	.align		4
.L_106:
        /*0240*/ 	.byte	0x04, 0x12
        /*0242*/ 	.short	(.L_108 - .L_107)
	.align		4
.L_107:
        /*0244*/ 	.word	index@(_ZN15astroaccelerate14GlobalConvergeEPdS0_S0_S0_S0_S0_S0_S0_S0_S0_PiifS1_)
        /*0248*/ 	.word	0x00000000


	//----- nvinfo : EIATTR_MIN_STACK_SIZE
	.align		4
.L_108:
        /*024c*/ 	.byte	0x04, 0x12
        /*024e*/ 	.short	(.L_110 - .L_109)
	.align		4
.L_109:
        /*0250*/ 	.word	index@(_ZN15astroaccelerate16GlobalStatisticsEPdiPiS0_S0_S1_)
        /*0254*/ 	.word	0x00000000


	//----- nvinfo : EIATTR_MIN_STACK_SIZE
	.align		4
.L_110:
        /*0258*/ 	.byte	0x04, 0x12
        /*025a*/ 	.short	(.L_112 - .L_111)
	.align		4
.L_111:
        /*025c*/ 	.word	index@(_ZN15astroaccelerate4MaskEPdS0_Pii)
        /*0260*/ 	.word	0x00000000


	//----- nvinfo : EIATTR_MIN_STACK_SIZE
	.align		4
.L_112:
        /*0264*/ 	.byte	0x04, 0x12
        /*0266*/ 	.short	(.L_114 - .L_113)
	.align		4
.L_113:
        /*0268*/ 	.word	index@(_ZN15astroaccelerate12LocalReplaceEPfiiS0_PdS1_PiyP24curandStatePhilox4_32_10i)
        /*026c*/ 	.word	0x00000000


	//----- nvinfo : EIATTR_MIN_STACK_SIZE
	.align		4
.L_114:
        /*0270*/ 	.byte	0x04, 0x12
        /*0272*/ 	.short	(.L_116 - .L_115)
	.align		4
.L_115:
        /*0274*/ 	.word	index@(_ZN15astroaccelerate9SigmaClipEPfiiPiS1_PdS2_S1_fiii)
        /*0278*/ 	.word	0x00000000


	//----- nvinfo : EIATTR_MIN_STACK_SIZE
	.align		4
.L_116:
        /*027c*/ 	.byte	0x04, 0x12
        /*027e*/ 	.short	(.L_118 - .L_117)
	.align		4
.L_117:
        /*0280*/ 	.word	index@(_ZN15astroaccelerate11TerminationEPdS0_S0_S0_PiS1_S1_iiS1_)
        /*0284*/ 	.word	0x00000018


	//----- nvinfo : EIATTR_MIN_STACK_SIZE
	.align		4
.L_118:
        /*0288*/ 	.byte	0x04, 0x12
        /*028a*/ 	.short	(.L_120 - .L_119)
	.align		4
.L_119:
        /*028c*/ 	.word	index@(_ZN15astroaccelerate4CalcEPdS0_Pii)
        /*0290*/ 	.word	0x00000000


	//----- nvinfo : EIATTR_MIN_STACK_SIZE
	.align		4
.L_120:
        /*0294*/ 	.byte	0x04, 0x12
        /*0296*/ 	.short	(.L_122 - .L_121)
	.align		4
.L_121:
        /*0298*/ 	.word	index@(_ZN15astroaccelerate15LocalStatisticsEPfiiPiPdS2_S1_S1_i)
        /*029c*/ 	.word	0x00000000


	//----- nvinfo : EIATTR_MIN_STACK_SIZE
	.align		4
.L_122:
        /*02a0*/ 	.byte	0x04, 0x12
        /*02a2*/ 	.short	(.L_124 - .L_123)
	.align		4
.L_123:
        /*02a4*/ 	.word	index@(_ZN15astroaccelerate10BufferCopyEPfPKtii)
        /*02a8*/ 	.word	0x00000000


	//----- nvinfo : EIATTR_MIN_STACK_SIZE
	.align		4
.L_124:
        /*02ac*/ 	.byte	0x04, 0x12
        /*02ae*/ 	.short	(.L_126 - .L_125)
	.align		4
.L_125:
        /*02b0*/ 	.word	index@(_ZN15astroaccelerate3dotEPdPii)
        /*02b4*/ 	.word	0x00000000


	//----- nvinfo : EIATTR_MIN_STACK_SIZE
	.align		4
.L_126:
        /*02b8*/ 	.byte	0x04, 0x12
        /*02ba*/ 	.short	(.L_128 - .L_127)
	.align		4
.L_127:
        /*02bc*/ 	.word	index@(_ZN15astroaccelerate25transpose_rowmajor_kernelEPKfPfii)
        /*02c0*/ 	.word	0x00000000


	//----- nvinfo : EIATTR_MIN_STACK_SIZE
	.align		4
.L_128:
        /*02c4*/ 	.byte	0x04, 0x12
        /*02c6*/ 	.short	(.L_130 - .L_129)
	.align		4
.L_129:
        /*02c8*/ 	.word	index@(_ZN15astroaccelerate11Curand_initEP24curandStatePhilox4_32_10yi)
        /*02cc*/ 	.word	0x00000000


	//----- nvinfo : EIATTR_MIN_STACK_SIZE
	.align		4
.L_130:
        /*02d0*/ 	.byte	0x04, 0x12
        /*02d2*/ 	.short	(.L_132 - .L_131)
	.align		4
.L_131:
        /*02d4*/ 	.word	index@(_ZN15astroaccelerate13set_int_arrayEPiii)
        /*02d8*/ 	.word	0x00000000


	//----- nvinfo : EIATTR_MIN_STACK_SIZE
	.align		4
.L_132:
        /*02dc*/ 	.byte	0x04, 0x12
        /*02de*/ 	.short	(.L_134 - .L_133)
	.align		4
.L_133:
        /*02e0*/ 	.word	index@(_ZN15astroaccelerate9fill_onesEPfi)
        /*02e4*/ 	.word	0x00000000
.L_134:


//--------------------- .nv.compat                --------------------------
	.section	.nv.compat,"",@"SHT_CUDA_COMPAT_INFO"
	.align	4
        /*0000*/ 	.byte	0x02, 0x09, 0x00, 0x00, 0x02, 0x02, 0x01, 0x00, 0x02, 0x05, 0x05, 0x00, 0x03, 0x07, 0x01, 0x01
        /*0010*/ 	.byte	0x02, 0x03, 0x00, 0x00, 0x02, 0x06, 0x01, 0x00, 0x04, 0x0b, 0x08, 0x00, 0x01, 0x00, 0x00, 0x00
        /*0020*/ 	.byte	0x00, 0x00, 0x00, 0x00


//--------------------- .nv.info._ZN15astroaccelerate5ScaleEPfiiff --------------------------
	.section	.nv.info._ZN15astroaccelerate5ScaleEPfiiff,"",@"SHT_CUDA_INFO"
	.sectionflags	@""
	.align	4


	//----- nvinfo : EIATTR_CUDA_API_VERSION
	.align		4
        /*0000*/ 	.byte	0x04, 0x37
        /*0002*/ 	.short	(.L_136 - .L_135)
.L_135:
        /*0004*/ 	.word	0x00000082


	//----- nvinfo : EIATTR_KPARAM_INFO
	.align		4
.L_136:
        /*0008*/ 	.byte	0x04, 0x17
        /*000a*/ 	.short	(.L_138 - .L_137)
.L_137:
        /*000c*/ 	.word	0x00000000
        /*0010*/ 	.short	0x0004
        /*0012*/ 	.short	0x0014
        /*0014*/ 	.byte	0x00, 0xf0, 0x11, 0x00


	//----- nvinfo : EIATTR_KPARAM_INFO
	.align		4
.L_138:
        /*0018*/ 	.byte	0x04, 0x17
        /*001a*/ 	.short	(.L_140 - .L_139)
.L_139:
        /*001c*/ 	.word	0x00000000
        /*0020*/ 	.short	0x0003
        /*0022*/ 	.short	0x0010
        /*0024*/ 	.byte	0x00, 0xf0, 0x11, 0x00


	//----- nvinfo : EIATTR_KPARAM_INFO
	.align		4
.L_140:
        /*0028*/ 	.byte	0x04, 0x17
        /*002a*/ 	.short	(.L_142 - .L_141)
.L_141:
        /*002c*/ 	.word	0x00000000
        /*0030*/ 	.short	0x0002
        /*0032*/ 	.short	0x000c
        /*0034*/ 	.byte	0x00, 0xf0, 0x11, 0x00


	//----- nvinfo : EIATTR_KPARAM_INFO
	.align		4
.L_142:
        /*0038*/ 	.byte	0x04, 0x17
        /*003a*/ 	.short	(.L_144 - .L_143)
.L_143:
        /*003c*/ 	.word	0x00000000
        /*0040*/ 	.short	0x0001
        /*0042*/ 	.short	0x0008
        /*0044*/ 	.byte	0x00, 0xf0, 0x11, 0x00


	//----- nvinfo : EIATTR_KPARAM_INFO
	.align		4
.L_144:
        /*0048*/ 	.byte	0x04, 0x17
        /*004a*/ 	.short	(.L_146 - .L_145)
.L_145:
        /*004c*/ 	.word	0x00000000
        /*0050*/ 	.short	0x0000
        /*0052*/ 	.short	0x0000
        /*0054*/ 	.byte	0x00, 0xf5, 0x21, 0x00


	//----- nvinfo : EIATTR_SPARSE_MMA_MASK
	.align		4
.L_146:
        /*0058*/ 	.byte	0x03, 0x50
        /*005a*/ 	.short	0x0000


	//----- nvinfo : EIATTR_MAXREG_COUNT
	.align		4
        /*005c*/ 	.byte	0x03, 0x1b
        /*005e*/ 	.short	0x00ff


	//----- nvinfo : EIATTR_MERCURY_ISA_VERSION
	.align		4
        /*0060*/ 	.byte	0x03, 0x5f
        /*0062*/ 	.short	0x0101


	//----- nvinfo : EIATTR_VRC_CTA_INIT_COUNT
	.align		4
        /*0064*/ 	.byte	0x02, 0x4a
	.zero		1
	.zero		1


	//----- nvinfo : EIATTR_EXIT_INSTR_OFFSETS
	.align		4
        /*0068*/ 	.byte	0x04, 0x1c
        /*006a*/ 	.short	(.L_148 - .L_147)


	//   ....[0]....
.L_147:
        /*006c*/ 	.word	0x000000c0


	//   ....[1]....
        /*0070*/ 	.word	0x00000190


	//----- nvinfo : EIATTR_CBANK_PARAM_SIZE
	.align		4
.L_148:
        /*0074*/ 	.byte	0x03, 0x19
        /*0076*/ 	.short	0x0018


	//----- nvinfo : EIATTR_PARAM_CBANK
	.align		4
        /*0078*/ 	.byte	0x04, 0x0a
        /*007a*/ 	.short	(.L_150 - .L_149)
	.align		4
.L_149:
        /*007c*/ 	.word	index@(.nv.constant0._ZN15astroaccelerate5ScaleEPfiiff)
        /*0080*/ 	.short	0x0380
        /*0082*/ 	.short	0x0018


	//----- nvinfo : EIATTR_SW_WAR
	.align		4
.L_150:
        /*0084*/ 	.byte	0x04, 0x36
        /*0086*/ 	.short	(.L_152 - .L_151)
.L_151:
        /*0088*/ 	.word	0x00000008
.L_152:


//--------------------- .nv.info._ZN15astroaccelerate13GlobalReplaceEPfPdS1_S1_S1_S1_S1_S1_PiiiS0_yP24curandStatePhilox4_32_10i --------------------------
	.section	.nv.info._ZN15astroaccelerate13GlobalReplaceEPfPdS1_S1_S1_S1_S1_S1_PiiiS0_yP24curandStatePhilox4_32_10i,"",@"SHT_CUDA_INFO"
	.sectionflags	@""
	.align	4


	//----- nvinfo : EIATTR_CUDA_API_VERSION
	.align		4
        /*0000*/ 	.byte	0x04, 0x37
        /*0002*/ 	.short	(.L_154 - .L_153)
.L_153:
        /*0004*/ 	.word	0x00000082


	//----- nvinfo : EIATTR_KPARAM_INFO
	.align		4
.L_154:
        /*0008*/ 	.byte	0x04, 0x17
        /*000a*/ 	.short	(.L_156 - .L_155)
.L_155:
        /*000c*/ 	.word	0x00000000
        /*0010*/ 	.short	0x000e
        /*0012*/ 	.short	0x0068
        /*0014*/ 	.byte	0x00, 0xf0, 0x11, 0x00


	//----- nvinfo : EIATTR_KPARAM_INFO
	.align		4
.L_156:
        /*0018*/ 	.byte	0x04, 0x17
        /*001a*/ 	.short	(.L_158 - .L_157)
.L_157:
        /*001c*/ 	.word	0x00000000
        /*0020*/ 	.short	0x000d
        /*0022*/ 	.short	0x0060
        /*0024*/ 	.byte	0x00, 0xf5, 0x21, 0x00


	//----- nvinfo : EIATTR_KPARAM_INFO
	.align		4
.L_158:
        /*0028*/ 	.byte	0x04, 0x17
        /*002a*/ 	.short	(.L_160 - .L_159)
.L_159:
        /*002c*/ 	.word	0x00000000
        /*0030*/ 	.short	0x000c
        /*0032*/ 	.short	0x0058
        /*0034*/ 	.byte	0x00, 0xf0, 0x21, 0x00


	//----- nvinfo : EIATTR_KPARAM_INFO
	.align		4
.L_160:
        /*0038*/ 	.byte	0x04, 0x17
        /*003a*/ 	.short	(.L_162 - .L_161)
.L_161:
        /*003c*/ 	.word	0x00000000
        /*0040*/ 	.short	0x000b
        /*0042*/ 	.short	0x0050
        /*0044*/ 	.byte	0x00, 0xf5, 0x21, 0x00


	//----- nvinfo : EIATTR_KPARAM_INFO
	.align		4
.L_162:
        /*0048*/ 	.byte	0x04, 0x17
        /*004a*/ 	.short	(.L_164 - .L_163)
.L_163:
        /*004c*/ 	.word	0x00000000
        /*0050*/ 	.short	0x000a
        /*0052*/ 	.short	0x004c
        /*0054*/ 	.byte	0x00, 0xf0, 0x11, 0x00


	//----- nvinfo : EIATTR_KPARAM_INFO
	.align		4
.L_164:
        /*0058*/ 	.byte	0x04, 0x17
        /*005a*/ 	.short	(.L_166 - .L_165)
.L_165:
        /*005c*/ 	.word	0x00000000
        /*0060*/ 	.short	0x0009
        /*0062*/ 	.short	0x0048
        /*0064*/ 	.byte	0x00, 0xf0, 0x11, 0x00


	//----- nvinfo : EIATTR_KPARAM_INFO
	.align		4
.L_166:
        /*0068*/ 	.byte	0x04, 0x17
        /*006a*/ 	.short	(.L_168 - .L_167)
.L_167:
        /*006c*/ 	.word	0x00000000
        /*0070*/ 	.short	0x0008
        /*0072*/ 	.short	0x0040
        /*0074*/ 	.byte	0x00, 0xf5, 0x21, 0x00


	//----- nvinfo : EIATTR_KPARAM_INFO
	.align		4
.L_168:
        /*0078*/ 	.byte	0x04, 0x17
        /*007a*/ 	.short	(.L_170 - .L_169)
.L_169:
        /*007c*/ 	.word	0x00000000
        /*0080*/ 	.short	0x0007
        /*0082*/ 	.short	0x0038
        /*0084*/ 	.byte	0x00, 0xf5, 0x21, 0x00


	//----- nvinfo : EIATTR_KPARAM_INFO
	.align		4
.L_170:
        /*0088*/ 	.byte	0x04, 0x17
        /*008a*/ 	.short	(.L_172 - .L_171)
.L_171:
        /*008c*/ 	.word	0x00000000
        /*0090*/ 	.short	0x0006
        /*0092*/ 	.short	0x0030
        /*0094*/ 	.byte	0x00, 0xf5, 0x21, 0x00


	//----- nvinfo : EIATTR_KPARAM_INFO
	.align		4
.L_172:
        /*0098*/ 	.byte	0x04, 0x17
        /*009a*/ 	.short	(.L_174 - .L_173)
.L_173:
        /*009c*/ 	.word	0x00000000
        /*00a0*/ 	.short	0x0005
        /*00a2*/ 	.short	0x0028
        /*00a4*/ 	.byte	0x00, 0xf5, 0x21, 0x00


	//----- nvinfo : EIATTR_KPARAM_INFO
	.align		4
.L_174:
        /*00a8*/ 	.byte	0x04, 0x17
        /*00aa*/ 	.short	(.L_176 - .L_175)
.L_175:
        /*00ac*/ 	.word	0x00000000
        /*00b0*/ 	.short	0x0004
        /*00b2*/ 	.short	0x0020
        /*00b4*/ 	.byte	0x00, 0xf5, 0x21, 0x00


	//----- nvinfo : EIATTR_KPARAM_INFO
	.align		4
.L_176:
        /*00b8*/ 	.byte	0x04, 0x17
        /*00ba*/ 	.short	(.L_178 - .L_177)
.L_177:
        /*00bc*/ 	.word	0x00000000
        /*00c0*/ 	.short	0x0003
        /*00c2*/ 	.short	0x0018
        /*00c4*/ 	.byte	0x00, 0xf5, 0x21, 0x00


	//----- nvinfo : EIATTR_KPARAM_INFO
	.align		4
.L_178:
        /*00c8*/ 	.byte	0x04, 0x17
        /*00ca*/ 	.short	(.L_180 - .L_179)
.L_179:
        /*00cc*/ 	.word	0x00000000
        /*00d0*/ 	.short	0x0002
        /*00d2*/ 	.short	0x0010
        /*00d4*/ 	.byte	0x00, 0xf5, 0x21, 0x00


	//----- nvinfo : EIATTR_KPARAM_INFO
	.align		4
.L_180:
        /*00d8*/ 	.byte	0x04, 0x17
        /*00da*/ 	.short	(.L_182 - .L_181)
.L_181:
        /*00dc*/ 	.word	0x00000000
        /*00e0*/ 	.short	0x0001
        /*00e2*/ 	.short	0x0008
        /*00e4*/ 	.byte	0x00, 0xf5, 0x21, 0x00


	//----- nvinfo : EIATTR_KPARAM_INFO
	.align		4
.L_182:
        /*00e8*/ 	.byte	0x04, 0x17
        /*00ea*/ 	.short	(.L_184 - .L_183)
.L_183:
        /*00ec*/ 	.word	0x00000000
        /*00f0*/ 	.short	0x0000
        /*00f2*/ 	.short	0x0000
        /*00f4*/ 	.byte	0x00, 0xf5, 0x21, 0x00


	//----- nvinfo : EIATTR_SPARSE_MMA_MASK
	.align		4
.L_184:
        /*00f8*/ 	.byte	0x03, 0x50
        /*00fa*/ 	.short	0x0000


	//----- nvinfo : EIATTR_MAXREG_COUNT
	.align		4
        /*00fc*/ 	.byte	0x03, 0x1b
        /*00fe*/ 	.short	0x00ff


	//----- nvinfo : EIATTR_MERCURY_ISA_VERSION
	.align		4
        /*0100*/ 	.byte	0x03, 0x5f
        /*0102*/ 	.short	0x0101


	//----- nvinfo : EIATTR_VRC_CTA_INIT_COUNT
	.align		4
        /*0104*/ 	.byte	0x02, 0x4a
	.zero		1
	.zero		1


	//----- nvinfo : EIATTR_EXIT_INSTR_OFFSETS
	.align		4
        /*0108*/ 	.byte	0x04, 0x1c
        /*010a*/ 	.short	(.L_186 - .L_185)


	//   ....[0]....
.L_185:
        /*010c*/ 	.word	0x000000e0


	//   ....[1]....
        /*0110*/ 	.word	0x00000510


	//   ....[2]....
        /*0114*/ 	.word	0x00000ea0


	//----- nvinfo : EIATTR_INDIRECT_BRANCH_TARGETS
	.align		4
.L_186:
        /*0118*/ 	.byte	0x04, 0x34
        /*011a*/ 	.short	(.L_188 - .L_187)


	//   ....[0]....
.L_187:
        /*011c*/ 	.word	.L_x_120@srel
        /*0120*/ 	.short	0x0
        /*0122*/ 	.short	0x0
        /*0124*/ 	.word	0x3
        /*0128*/ 	.word	.L_x_121@srel
        /*012c*/ 	.word	.L_x_122@srel
        /*0130*/ 	.word	.L_x_123@srel


	//----- nvinfo : EIATTR_CRS_STACK_SIZE
	.align		4
.L_188:
        /*0134*/ 	.byte	0x04, 0x1e
        /*0136*/ 	.short	(.L_190 - .L_189)
.L_189:
        /*0138*/ 	.word	0x00000000


	//----- nvinfo : EIATTR_CBANK_PARAM_SIZE
	.align		4
.L_190:
        /*013c*/ 	.byte	0x03, 0x19
        /*013e*/ 	.short	0x006c


	//----- nvinfo : EIATTR_PARAM_CBANK
	.align		4
        /*0140*/ 	.byte	0x04, 0x0a
        /*0142*/ 	.short	(.L_192 - .L_191)
	.align		4
.L_191:
        /*0144*/ 	.word	index@(.nv.constant0._ZN15astroaccelerate13GlobalReplaceEPfPdS1_S1_S1_S1_S1_S1_PiiiS0_yP24curandStatePhilox4_32_10i)
        /*0148*/ 	.short	0x0380
        /*014a*/ 	.short	0x006c


	//----- nvinfo : EIATTR_SW_WAR
	.align		4
.L_192:
        /*014c*/ 	.byte	0x04, 0x36
        /*014e*/ 	.short	(.L_194 - .L_193)
.L_193:
        /*0150*/ 	.word	0x00000008
.L_194:


//--------------------- .nv.info._ZN15astroaccelerate9Clipping2EiPd --------------------------
	.section	.nv.info._ZN15astroaccelerate9Clipping2EiPd,"",@"SHT_CUDA_INFO"
	.sectionflags	@""
	.align	4


	//----- nvinfo : EIATTR_CUDA_API_VERSION
	.align		4
        /*0000*/ 	.byte	0x04, 0x37
        /*0002*/ 	.short	(.L_196 - .L_195)
.L_195:
        /*0004*/ 	.word	0x00000082


	//----- nvinfo : EIATTR_KPARAM_INFO
	.align		4
.L_196:
        /*0008*/ 	.byte	0x04, 0x17
        /*000a*/ 	.short	(.L_198 - .L_197)
.L_197:
        /*000c*/ 	.word	0x00000000
        /*0010*/ 	.short	0x0001
        /*0012*/ 	.short	0x0008
        /*0014*/ 	.byte	0x00, 0xf5, 0x21, 0x00


	//----- nvinfo : EIATTR_KPARAM_INFO
	.align		4
.L_198:
        /*0018*/ 	.byte	0x04, 0x17
        /*001a*/ 	.short	(.L_200 - .L_199)
.L_199:
        /*001c*/ 	.word	0x00000000
        /*0020*/ 	.short	0x0000
        /*0022*/ 	.short	0x0000
        /*0024*/ 	.byte	0x00, 0xf0, 0x11, 0x00


	//----- nvinfo : EIATTR_SPARSE_MMA_MASK
	.align		4
.L_200:
        /*0028*/ 	.byte	0x03, 0x50
        /*002a*/ 	.short	0x0000


	//----- nvinfo : EIATTR_MAXREG_COUNT
	.align		4
        /*002c*/ 	.byte	0x03, 0x1b
        /*002e*/ 	.short	0x00ff


	//----- nvinfo : EIATTR_MERCURY_ISA_VERSION
	.align		4
        /*0030*/ 	.byte	0x03, 0x5f
        /*0032*/ 	.short	0x0101


	//----- nvinfo : EIATTR_VRC_CTA_INIT_COUNT
	.align		4
        /*0034*/ 	.byte	0x02, 0x4a
	.zero		1
	.zero		1


	//----- nvinfo : EIATTR_EXIT_INSTR_OFFSETS
	.align		4
        /*0038*/ 	.byte	0x04, 0x1c
        /*003a*/ 	.short	(.L_202 - .L_201)


	//   ....[0]....
.L_201:
        /*003c*/ 	.word	0x00000830


	//----- nvinfo : EIATTR_CRS_STACK_SIZE
	.align		4
.L_202:
        /*0040*/ 	.byte	0x04, 0x1e
        /*0042*/ 	.short	(.L_204 - .L_203)
.L_203:
        /*0044*/ 	.word	0x00000000


	//----- nvinfo : EIATTR_CBANK_PARAM_SIZE
	.align		4
.L_204:
        /*0048*/ 	.byte	0x03, 0x19
        /*004a*/ 	.short	0x0010


	//----- nvinfo : EIATTR_PARAM_CBANK
	.align		4
        /*004c*/ 	.byte	0x04, 0x0a
        /*004e*/ 	.short	(.L_206 - .L_205)
	.align		4
.L_205:
        /*0050*/ 	.word	index@(.nv.constant0._ZN15astroaccelerate9Clipping2EiPd)
        /*0054*/ 	.short	0x0380
        /*0056*/ 	.short	0x0010


	//----- nvinfo : EIATTR_SW_WAR
	.align		4
.L_206:
        /*0058*/ 	.byte	0x04, 0x36
        /*005a*/ 	.short	(.L_208 - .L_207)
.L_207:
        /*005c*/ 	.word	0x00000008
.L_208:


//--------------------- .nv.info._ZN15astroaccelerate9Clipping1EPdPii --------------------------
	.section	.nv.info._ZN15astroaccelerate9Clipping1EPdPii,"",@"SHT_CUDA_INFO"
	.sectionflags	@""
	.align	4


	//----- nvinfo : EIATTR_CUDA_API_VERSION
	.align		4
        /*0000*/ 	.byte	0x04, 0x37
        /*0002*/ 	.short	(.L_210 - .L_209)
.L_209:
        /*0004*/ 	.word	0x00000082


	//----- nvinfo : EIATTR_KPARAM_INFO
	.align		4
.L_210:
        /*0008*/ 	.byte	0x04, 0x17
        /*000a*/ 	.short	(.L_212 - .L_211)
.L_211:
        /*000c*/ 	.word	0x00000000
        /*0010*/ 	.short	0x0002
        /*0012*/ 	.short	0x0010
        /*0014*/ 	.byte	0x00, 0xf0, 0x11, 0x00


	//----- nvinfo : EIATTR_KPARAM_INFO
	.align		4
.L_212:
        /*0018*/ 	.byte	0x04, 0x17
        /*001a*/ 	.short	(.L_214 - .L_213)
.L_213:
        /*001c*/ 	.word	0x00000000
        /*0020*/ 	.short	0x0001
        /*0022*/ 	.short	0x0008
        /*0024*/ 	.byte	0x00, 0xf5, 0x21, 0x00


	//----- nvinfo : EIATTR_KPARAM_INFO
	.align		4
.L_214:
        /*0028*/ 	.byte	0x04, 0x17
        /*002a*/ 	.short	(.L_216 - .L_215)
.L_215:
        /*002c*/ 	.word	0x00000000
        /*0030*/ 	.short	0x0000
        /*0032*/ 	.short	0x0000
        /*0034*/ 	.byte	0x00, 0xf5, 0x21, 0x00


	//----- nvinfo : EIATTR_SPARSE_MMA_MASK
	.align		4
.L_216:
        /*0038*/ 	.byte	0x03, 0x50
        /*003a*/ 	.short	0x0000


	//----- nvinfo : EIATTR_MAXREG_COUNT
	.align		4
        /*003c*/ 	.byte	0x03, 0x1b
        /*003e*/ 	.short	0x00ff


	//----- nvinfo : EIATTR_MERCURY_ISA_VERSION
	.align		4
        /*0040*/ 	.byte	0x03, 0x5f
        /*0042*/ 	.short	0x0101


	//----- nvinfo : EIATTR_VRC_CTA_INIT_COUNT
	.align		4
        /*0044*/ 	.byte	0x02, 0x4a
	.zero		1
	.zero		1


	//----- nvinfo : EIATTR_EXIT_INSTR_OFFSETS
	.align		4
        /*0048*/ 	.byte	0x04, 0x1c
        /*004a*/ 	.short	(.L_218 - .L_217)


	//   ....[0]....
.L_217:
        /*004c*/ 	.word	0x00000070


	//   ....[1]....
        /*0050*/ 	.word	0x000000f0


	//----- nvinfo : EIATTR_CBANK_PARAM_SIZE
	.align		4
.L_218:
        /*0054*/ 	.byte	0x03, 0x19
        /*0056*/ 	.short	0x0014


	//----- nvinfo : EIATTR_PARAM_CBANK
	.align		4
        /*0058*/ 	.byte	0x04, 0x0a
        /*005a*/ 	.short	(.L_220 - .L_219)
	.align		4
.L_219:
        /*005c*/ 	.word	index@(.nv.constant0._ZN15astroaccelerate9Clipping1EPdPii)
        /*0060*/ 	.short	0x0380
        /*0062*/ 	.short	0x0014


	//----- nvinfo : EIATTR_SW_WAR
	.align		4
.L_220:
        /*0064*/ 	.byte	0x04, 0x36
        /*0066*/ 	.short	(.L_222 - .L_221)
.L_221:
        /*0068*/ 	.word	0x00000008
.L_222:


//--------------------- .nv.info._ZN15astroaccelerate14GlobalConvergeEPdS0_S0_S0_S0_S0_S0_S0_S0_S0_PiifS1_ --------------------------
	.section	.nv.info._ZN15astroaccelerate14GlobalConvergeEPdS0_S0_S0_S0_S0_S0_S0_S0_S0_PiifS1_,"",@"SHT_CUDA_INFO"
	.sectionflags	@""
	.align	4


	//----- nvinfo : EIATTR_CUDA_API_VERSION
	.align		4
        /*0000*/ 	.byte	0x04, 0x37
        /*0002*/ 	.short	(.L_224 - .L_223)
.L_223:
        /*0004*/ 	.word	0x00000082


	//----- nvinfo : EIATTR_KPARAM_INFO
	.align		4
.L_224:
        /*0008*/ 	.byte	0x04, 0x17
        /*000a*/ 	.short	(.L_226 - .L_225)
.L_225:
        /*000c*/ 	.word	0x00000000
        /*0010*/ 	.short	0x000d
        /*0012*/ 	.short	0x0060
        /*0014*/ 	.byte	0x00, 0xf5, 0x21, 0x00


	//----- nvinfo : EIATTR_KPARAM_INFO
	.align		4
.L_226:
        /*0018*/ 	.byte	0x04, 0x17
        /*001a*/ 	.short	(.L_228 - .L_227)
.L_227:
        /*001c*/ 	.word	0x00000000
        /*0020*/ 	.short	0x000c
        /*0022*/ 	.short	0x005c
        /*0024*/ 	.byte	0x00, 0xf0, 0x11, 0x00


	//----- nvinfo : EIATTR_KPARAM_INFO
	.align		4
.L_228:
        /*0028*/ 	.byte	0x04, 0x17
        /*002a*/ 	.short	(.L_230 - .L_229)
.L_229:
        /*002c*/ 	.word	0x00000000
        /*0030*/ 	.short	0x000b
        /*0032*/ 	.short	0x0058
        /*0034*/ 	.byte	0x00, 0xf0, 0x11, 0x00


	//----- nvinfo : EIATTR_KPARAM_INFO
	.align		4
.L_230:
        /*0038*/ 	.byte	0x04, 0x17
        /*003a*/ 	.short	(.L_232 - .L_231)
.L_231:
        /*003c*/ 	.word	0x00000000
        /*0040*/ 	.short	0x000a
        /*0042*/ 	.short	0x0050
        /*0044*/ 	.byte	0x00, 0xf5, 0x21, 0x00


	//----- nvinfo : EIATTR_KPARAM_INFO
	.align		4
.L_232:
        /*0048*/ 	.byte	0x04, 0x17
        /*004a*/ 	.short	(.L_234 - .L_233)
.L_233:
        /*004c*/ 	.word	0x00000000
        /*0050*/ 	.short	0x0009
        /*0052*/ 	.short	0x0048
        /*0054*/ 	.byte	0x00, 0xf5, 0x21, 0x00


	//----- nvinfo : EIATTR_KPARAM_INFO
	.align		4
.L_234:
        /*0058*/ 	.byte	0x04, 0x17
        /*005a*/ 	.short	(.L_236 - .L_235)
.L_235:
        /*005c*/ 	.word	0x00000000
        /*0060*/ 	.short	0x0008
        /*0062*/ 	.short	0x0040
        /*0064*/ 	.byte	0x00, 0xf5, 0x21, 0x00


	//----- nvinfo : EIATTR_KPARAM_INFO
	.align		4
.L_236:
        /*0068*/ 	.byte	0x04, 0x17
        /*006a*/ 	.short	(.L_238 - .L_237)
.L_237:
        /*006c*/ 	.word	0x00000000
        /*0070*/ 	.short	0x0007
        /*0072*/ 	.short	0x0038
        /*0074*/ 	.byte	0x00, 0xf5, 0x21, 0x00


	//----- nvinfo : EIATTR_KPARAM_INFO
	.align		4
.L_238:
        /*0078*/ 	.byte	0x04, 0x17
        /*007a*/ 	.short	(.L_240 - .L_239)
.L_239:
        /*007c*/ 	.word	0x00000000
        /*0080*/ 	.short	0x0006
        /*0082*/ 	.short	0x0030
        /*0084*/ 	.byte	0x00, 0xf5, 0x21, 0x00


	//----- nvinfo : EIATTR_KPARAM_INFO
	.align		4
.L_240:
        /*0088*/ 	.byte	0x04, 0x17
        /*008a*/ 	.short	(.L_242 - .L_241)
.L_241:
        /*008c*/ 	.word	0x00000000
        /*0090*/ 	.short	0x0005
        /*0092*/ 	.short	0x0028
        /*0094*/ 	.byte	0x00, 0xf5, 0x21, 0x00


	//----- nvinfo : EIATTR_KPARAM_INFO
	.align		4
.L_242:
        /*0098*/ 	.byte	0x04, 0x17
        /*009a*/ 	.short	(.L_244 - .L_243)
.L_243:
        /*009c*/ 	.word	0x00000000
        /*00a0*/ 	.short	0x0004
        /*00a2*/ 	.short	0x0020
        /*00a4*/ 	.byte	0x00, 0xf5, 0x21, 0x00


	//----- nvinfo : EIATTR_KPARAM_INFO
	.align		4
.L_244:
        /*00a8*/ 	.byte	0x04, 0x17
        /*00aa*/ 	.short	(.L_246 - .L_245)
.L_245:
        /*00ac*/ 	.word	0x00000000
        /*00b0*/ 	.short	0x0003
        /*00b2*/ 	.short	0x0018
        /*00b4*/ 	.byte	0x00, 0xf5, 0x21, 0x00


	//----- nvinfo : EIATTR_KPARAM_INFO
	.align		4
.L_246:
        /*00b8*/ 	.byte	0x04, 0x17
        /*00ba*/ 	.short	(.L_248 - .L_247)
.L_247:
        /*00bc*/ 	.word	0x00000000
        /*00c0*/ 	.short	0x0002
        /*00c2*/ 	.short	0x0010
        /*00c4*/ 	.byte	0x00, 0xf5, 0x21, 0x00


	//----- nvinfo : EIATTR_KPARAM_INFO
	.align		4
.L_248:
        /*00c8*/ 	.byte	0x04, 0x17
        /*00ca*/ 	.short	(.L_250 - .L_249)
.L_249:
        /*00cc*/ 	.word	0x00000000
        /*00d0*/ 	.short	0x0001
        /*00d2*/ 	.short	0x0008
        /*00d4*/ 	.byte	0x00, 0xf5, 0x21, 0x00


	//----- nvinfo : EIATTR_KPARAM_INFO
	.align		4
.L_250:
        /*00d8*/ 	.byte	0x04, 0x17
        /*00da*/ 	.short	(.L_252 - .L_251)
.L_251:
        /*00dc*/ 	.word	0x00000000
        /*00e0*/ 	.short	0x0000
        /*00e2*/ 	.short	0x0000
        /*00e4*/ 	.byte	0x00, 0xf5, 0x21, 0x00


	//----- nvinfo : EIATTR_SPARSE_MMA_MASK
	.align		4
.L_252:
        /*00e8*/ 	.byte	0x03, 0x50
        /*00ea*/ 	.short	0x0000


	//----- nvinfo : EIATTR_MAXREG_COUNT
	.align		4
        /*00ec*/ 	.byte	0x03, 0x1b
        /*00ee*/ 	.short	0x00ff


	//----- nvinfo : EIATTR_MERCURY_ISA_VERSION
	.align		4
        /*00f0*/ 	.byte	0x03, 0x5f
        /*00f2*/ 	.short	0x0101


	//----- nvinfo : EIATTR_VRC_CTA_INIT_COUNT
	.align		4
        /*00f4*/ 	.byte	0x02, 0x4a
	.zero		1
	.zero		1


	//----- nvinfo : EIATTR_EXIT_INSTR_OFFSETS
	.align		4
        /*00f8*/ 	.byte	0x04, 0x1c
        /*00fa*/ 	.short	(.L_254 - .L_253)


	//   ....[0]....
.L_253:
        /*00fc*/ 	.word	0x00000070


	//   ....[1]....
        /*0100*/ 	.word	0x00000550


	//   ....[2]....
        /*0104*/ 	.word	0x00000840


	//----- nvinfo : EIATTR_CRS_STACK_SIZE
	.align		4
.L_254:
        /*0108*/ 	.byte	0x04, 0x1e
        /*010a*/ 	.short	(.L_256 - .L_255)
.L_255:
        /*010c*/ 	.word	0x00000000


	//----- nvinfo : EIATTR_CBANK_PARAM_SIZE
	.align		4
.L_256:
        /*0110*/ 	.byte	0x03, 0x19
        /*0112*/ 	.short	0x0068


	//----- nvinfo : EIATTR_PARAM_CBANK
	.align		4
        /*0114*/ 	.byte	0x04, 0x0a
        /*0116*/ 	.short	(.L_258 - .L_257)
	.align		4
.L_257:
        /*0118*/ 	.word	index@(.nv.constant0._ZN15astroaccelerate14GlobalConvergeEPdS0_S0_S0_S0_S0_S0_S0_S0_S0_PiifS1_)
        /*011c*/ 	.short	0x0380
        /*011e*/ 	.short	0x0068


	//----- nvinfo : EIATTR_SW_WAR
	.align		4
.L_258:
        /*0120*/ 	.byte	0x04, 0x36
        /*0122*/ 	.short	(.L_260 - .L_259)
.L_259:
        /*0124*/ 	.word	0x00000008
.L_260:


//--------------------- .nv.info._ZN15astroaccelerate16GlobalStatisticsEPdiPiS0_S0_S1_ --------------------------
	.section	.nv.info._ZN15astroaccelerate16GlobalStatisticsEPdiPiS0_S0_S1_,"",@"SHT_CUDA_INFO"
	.sectionflags	@""
	.align	4


	//----- nvinfo : EIATTR_CUDA_API_VERSION
	.align		4
        /*0000*/ 	.byte	0x04, 0x37
        /*0002*/ 	.short	(.L_262 - .L_261)
.L_261:
        /*0004*/ 	.word	0x00000082


	//----- nvinfo : EIATTR_KPARAM_INFO
	.align		4
.L_262:
        /*0008*/ 	.byte	0x04, 0x17
        /*000a*/ 	.short	(.L_264 - .L_263)
.L_263:
        /*000c*/ 	.word	0x00000000
        /*0010*/ 	.short	0x0005
        /*0012*/ 	.short	0x0028
        /*0014*/ 	.byte	0x00, 0xf5, 0x21, 0x00


	//----- nvinfo : EIATTR_KPARAM_INFO
	.align		4
.L_264:
        /*0018*/ 	.byte	0x04, 0x17
        /*001a*/ 	.short	(.L_266 - .L_265)
.L_265:
        /*001c*/ 	.word	0x00000000
        /*0020*/ 	.short	0x0004
        /*0022*/ 	.short	0x0020
        /*0024*/ 	.byte	0x00, 0xf5, 0x21, 0x00


	//----- nvinfo : EIATTR_KPARAM_INFO
	.align		4
.L_266:
        /*0028*/ 	.byte	0x04, 0x17
        /*002a*/ 	.short	(.L_268 - .L_267)
.L_267:
        /*002c*/ 	.word	0x00000000
        /*0030*/ 	.short	0x0003
        /*0032*/ 	.short	0x0018
        /*0034*/ 	.byte	0x00, 0xf5, 0x21, 0x00


	//----- nvinfo : EIATTR_KPARAM_INFO
	.align		4
.L_268:
        /*0038*/ 	.byte	0x04, 0x17
        /*003a*/ 	.short	(.L_270 - .L_269)
.L_269:
        /*003c*/ 	.word	0x00000000
        /*0040*/ 	.short	0x0002
        /*0042*/ 	.short	0x0010
        /*0044*/ 	.byte	0x00, 0xf5, 0x21, 0x00


	//----- nvinfo : EIATTR_KPARAM_INFO
	.align		4
.L_270:
        /*0048*/ 	.byte	0x04, 0x17
        /*004a*/ 	.short	(.L_272 - .L_271)
.L_271:
        /*004c*/ 	.word	0x00000000
        /*0050*/ 	.short	0x0001
        /*0052*/ 	.short	0x0008
        /*0054*/ 	.byte	0x00, 0xf0, 0x11, 0x00


	//----- nvinfo : EIATTR_KPARAM_INFO
	.align		4
.L_272:
        /*0058*/ 	.byte	0x04, 0x17
        /*005a*/ 	.short	(.L_274 - .L_273)
.L_273:
        /*005c*/ 	.word	0x00000000
        /*0060*/ 	.short	0x0000
        /*0062*/ 	.short	0x0000
        /*0064*/ 	.byte	0x00, 0xf5, 0x21, 0x00


	//----- nvinfo : EIATTR_SPARSE_MMA_MASK
	.align		4
.L_274:
        /*0068*/ 	.byte	0x03, 0x50
        /*006a*/ 	.short	0x0000


	//----- nvinfo : EIATTR_MAXREG_COUNT
	.align		4
        /*006c*/ 	.byte	0x03, 0x1b
        /*006e*/ 	.short	0x00ff


	//----- nvinfo : EIATTR_NUM_BARRIERS
	.align		4
        /*0070*/ 	.byte	0x02, 0x4c
        /*0072*/ 	.byte	0x01
	.zero		1


	//----- nvinfo : EIATTR_MERCURY_ISA_VERSION
	.align		4
        /*0074*/ 	.byte	0x03, 0x5f
        /*0076*/ 	.short	0x0101


	//----- nvinfo : EIATTR_INT_WARP_WIDE_INSTR_OFFSETS
	.align		4
        /*0078*/ 	.byte	0x04, 0x31
        /*007a*/ 	.short	(.L_276 - .L_275)


	//   ....[0]....
.L_275:
        /*007c*/ 	.word	0x00000a00


	//   ....[1]....
        /*0080*/ 	.word	0x00000a20


	//----- nvinfo : EIATTR_COOP_GROUP_MASK_REGIDS
	.align		4
.L_276:
        /*0084*/ 	.byte	0x04, 0x29
        /*0086*/ 	.short	(.L_278 - .L_277)


	//   ....[0]....
.L_277:
        /*0088*/ 	.word	0xffffffff


	//   ....[1]....
        /*008c*/ 	.word	0xffffffff


	//   ....[2]....
        /*0090*/ 	.word	0xffffffff


	//   ....[3]....
        /*0094*/ 	.word	0xffffffff


	//   ....[4]....
        /*0098*/ 	.word	0xffffffff


	//   ....[5]....
        /*009c*/ 	.word	0xffffffff


	//   ....[6]....
        /*00a0*/ 	.word	0xffffffff


	//   ....[7]....
        /*00a4*/ 	.word	0xffffffff


	//   ....[8]....
        /*00a8*/ 	.word	0xffffffff


	//   ....[9]....
        /*00ac*/ 	.word	0xffffffff


	//   ....[10]....
        /*00b0*/ 	.word	0xffffffff


	//   ....[11]....
        /*00b4*/ 	.word	0xffffffff


	//   ....[12]....
        /*00b8*/ 	.word	0xffffffff


	//   ....[13]....
        /*00bc*/ 	.word	0xffffffff


	//   ....[14]....
        /*00c0*/ 	.word	0xffffffff


	//   ....[15]....
        /*00c4*/ 	.word	0xffffffff


	//   ....[16]....
        /*00c8*/ 	.word	0xffffffff


	//   ....[17]....
        /*00cc*/ 	.word	0xffffffff


	//   ....[18]....
        /*00d0*/ 	.word	0xffffffff


	//   ....[19]....
        /*00d4*/ 	.word	0xffffffff


	//   ....[20]....
        /*00d8*/ 	.word	0xffffffff


	//   ....[21]....
        /*00dc*/ 	.word	0xffffffff


	//   ....[22]....
        /*00e0*/ 	.word	0xffffffff


	//   ....[23]....
        /*00e4*/ 	.word	0xffffffff


	//   ....[24]....
        /*00e8*/ 	.word	0xffffffff


	//   ....[25]....
        /*00ec*/ 	.word	0xffffffff


	//   ....[26]....
        /*00f0*/ 	.word	0xffffffff


	//   ....[27]....
        /*00f4*/ 	.word	0xffffffff


	//   ....[28]....
        /*00f8*/ 	.word	0xffffffff


	//   ....[29]....
        /*00fc*/ 	.word	0xffffffff


	//   ....[30]....
        /*0100*/ 	.word	0xffffffff


	//   ....[31]....
        /*0104*/ 	.word	0xffffffff


	//   ....[32]....
        /*0108*/ 	.word	0xffffffff


	//   ....[33]....
        /*010c*/ 	.word	0xffffffff


	//   ....[34]....
        /*0110*/ 	.word	0xffffffff


	//   ....[35]....
        /*0114*/ 	.word	0xffffffff


	//   ....[36]....
        /*0118*/ 	.word	0xffffffff


	//   ....[37]....
        /*011c*/ 	.word	0xffffffff


	//   ....[38]....
        /*0120*/ 	.word	0xffffffff


	//   ....[39]....
        /*0124*/ 	.word	0xffffffff


	//   ....[40]....
        /*0128*/ 	.word	0xffffffff


	//   ....[41]....
        /*012c*/ 	.word	0xffffffff


	//   ....[42]....
        /*0130*/ 	.word	0xffffffff


	//   ....[43]....
        /*0134*/ 	.word	0xffffffff


	//   ....[44]....
        /*0138*/ 	.word	0xffffffff


	//   ....[45]....
        /*013c*/ 	.word	0xffffffff


	//   ....[46]....
        /*0140*/ 	.word	0xffffffff


	//   ....[47]....
        /*0144*/ 	.word	0xffffffff


	//   ....[48]....
        /*0148*/ 	.word	0xffffffff


	//   ....[49]....
        /*014c*/ 	.word	0xffffffff


	//----- nvinfo : EIATTR_COOP_GROUP_INSTR_OFFSETS
	.align		4
.L_278:
        /*0150*/ 	.byte	0x04, 0x28
        /*0152*/ 	.short	(.L_280 - .L_279)


	//   ....[0]....
.L_279:
        /*0154*/ 	.word	0x000001a0


	//   ....[1]....
        /*0158*/ 	.word	0x000001c0


	//   ....[2]....
        /*015c*/ 	.word	0x000001d0


	//   ....[3]....
        /*0160*/ 	.word	0x000001e0


	//   ....[4]....
        /*0164*/ 	.word	0x000001f0


	//   ....[5]....
        /*0168*/ 	.word	0x00000220


	//   ....[6]....
        /*016c*/ 	.word	0x00000250


	//   ....[7]....
        /*0170*/ 	.word	0x00000260


	//   ....[8]....
        /*0174*/ 	.word	0x00000270


	//   ....[9]....
        /*0178*/ 	.word	0x00000280


	//   ....[10]....
        /*017c*/ 	.word	0x000002b0


	//   ....[11]....
        /*0180*/ 	.word	0x000002d0


	//   ....[12]....
        /*0184*/ 	.word	0x000002f0


	//   ....[13]....
        /*0188*/ 	.word	0x00000300


	//   ....[14]....
        /*018c*/ 	.word	0x00000310


	//   ....[15]....
        /*0190*/ 	.word	0x00000330


	//   ....[16]....
        /*0194*/ 	.word	0x00000350


	//   ....[17]....
        /*0198*/ 	.word	0x00000370


	//   ....[18]....
        /*019c*/ 	.word	0x00000380


	//   ....[19]....
        /*01a0*/ 	.word	0x00000390


	//   ....[20]....
        /*01a4*/ 	.word	0x000003d0


	//   ....[21]....
        /*01a8*/ 	.word	0x000003f0


	//   ....[22]....
        /*01ac*/ 	.word	0x00000410


	//   ....[23]....
        /*01b0*/ 	.word	0x00000420


	//   ....[24]....
        /*01b4*/ 	.word	0x00000430


	//   ....[25]....
        /*01b8*/ 	.word	0x00000740


	//   ....[26]....
        /*01bc*/ 	.word	0x00000780


	//   ....[27]....
        /*01c0*/ 	.word	0x00000790


	//   ....[28]....
        /*01c4*/ 	.word	0x000007a0


	//   ....[29]....
        /*01c8*/ 	.word	0x000007b0


	//   ....[30]....
        /*01cc*/ 	.word	0x000007d0


	//   ....[31]....
        /*01d0*/ 	.word	0x000007f0


	//   ....[32]....
        /*01d4*/ 	.word	0x00000810


	//   ....[33]....
        /*01d8*/ 	.word	0x00000820


	//   ....[34]....
        /*01dc*/ 	.word	0x00000830


	//   ....[35]....
        /*01e0*/ 	.word	0x00000850


	//   ....[36]....
        /*01e4*/ 	.word	0x00000870


	//   ....[37]....
        /*01e8*/ 	.word	0x00000890


	//   ....[38]....
        /*01ec*/ 	.word	0x000008a0


	//   ....[39]....
        /*01f0*/ 	.word	0x000008b0


	//   ....[40]....
        /*01f4*/ 	.word	0x000008d0


	//   ....[41]....
        /*01f8*/ 	.word	0x000008f0


	//   ....[42]....
        /*01fc*/ 	.word	0x00000910


	//   ....[43]....
        /*0200*/ 	.word	0x00000920


	//   ....[44]....
        /*0204*/ 	.word	0x00000930


	//   ....[45]....
        /*0208*/ 	.word	0x00000950


	//   ....[46]....
        /*020c*/ 	.word	0x00000970


	//   ....[47]....
        /*0210*/ 	.word	0x00000990


	//   ....[48]....
        /*0214*/ 	.word	0x000009a0


	//   ....[49]....
        /*0218*/ 	.word	0x000009b0


	//----- nvinfo : EIATTR_VRC_CTA_INIT_COUNT
	.align		4
.L_280:
        /*021c*/ 	.byte	0x02, 0x4a
	.zero		1
	.zero		1


	//----- nvinfo : EIATTR_EXIT_INSTR_OFFSETS
	.align		4
        /*0220*/ 	.byte	0x04, 0x1c
        /*0222*/ 	.short	(.L_282 - .L_281)


	//   ....[0]....
.L_281:
        /*0224*/ 	.word	0x000009c0


	//   ....[1]....
        /*0228*/ 	.word	0x00000ac0


	//----- nvinfo : EIATTR_CRS_STACK_SIZE
	.align		4
.L_282:
        /*022c*/ 	.byte	0x04, 0x1e
        /*022e*/ 	.short	(.L_284 - .L_283)
.L_283:
        /*0230*/ 	.word	0x00000000


	//----- nvinfo : EIATTR_CBANK_PARAM_SIZE
	.align		4
.L_284:
        /*0234*/ 	.byte	0x03, 0x19
        /*0236*/ 	.short	0x0030


	//----- nvinfo : EIATTR_PARAM_CBANK
	.align		4
        /*0238*/ 	.byte	0x04, 0x0a
        /*023a*/ 	.short	(.L_286 - .L_285)
	.align		4
.L_285:
        /*023c*/ 	.word	index@(.nv.constant0._ZN15astroaccelerate16GlobalStatisticsEPdiPiS0_S0_S1_)
        /*0240*/ 	.short	0x0380
        /*0242*/ 	.short	0x0030


	//----- nvinfo : EIATTR_SW_WAR
	.align		4
.L_286:
        /*0244*/ 	.byte	0x04, 0x36
        /*0246*/ 	.short	(.L_288 - .L_287)
.L_287:
        /*0248*/ 	.word	0x00000008
.L_288:


//--------------------- .nv.info._ZN15astroaccelerate4MaskEPdS0_Pii --------------------------
	.section	.nv.info._ZN15astroaccelerate4MaskEPdS0_Pii,"",@"SHT_CUDA_INFO"
	.sectionflags	@""
	.align	4


	//----- nvinfo : EIATTR_CUDA_API_VERSION
	.align		4
        /*0000*/ 	.byte	0x04, 0x37
        /*0002*/ 	.short	(.L_290 - .L_289)
.L_289:
        /*0004*/ 	.word	0x00000082


	//----- nvinfo : EIATTR_KPARAM_INFO
	.align		4
.L_290:
        /*0008*/ 	.byte	0x04, 0x17
        /*000a*/ 	.short	(.L_292 - .L_291)
.L_291:
        /*000c*/ 	.word	0x00000000
        /*0010*/ 	.short	0x0003
        /*0012*/ 	.short	0x0018
        /*0014*/ 	.byte	0x00, 0xf0, 0x11, 0x00


	//----- nvinfo : EIATTR_KPARAM_INFO
	.align		4
.L_292:
        /*0018*/ 	.byte	0x04, 0x17
        /*001a*/ 	.short	(.L_294 - .L_293)
.L_293:
        /*001c*/ 	.word	0x00000000
        /*0020*/ 	.short	0x0002
        /*0022*/ 	.short	0x0010
        /*0024*/ 	.byte	0x00, 0xf5, 0x21, 0x00


	//----- nvinfo : EIATTR_KPARAM_INFO
	.align		4
.L_294:
        /*0028*/ 	.byte	0x04, 0x17
        /*002a*/ 	.short	(.L_296 - .L_295)
.L_295:
        /*002c*/ 	.word	0x00000000
        /*0030*/ 	.short	0x0001
        /*0032*/ 	.short	0x0008
        /*0034*/ 	.byte	0x00, 0xf5, 0x21, 0x00


	//----- nvinfo : EIATTR_KPARAM_INFO
	.align		4
.L_296:
        /*0038*/ 	.byte	0x04, 0x17
        /*003a*/ 	.short	(.L_298 - .L_297)
.L_297:
        /*003c*/ 	.word	0x00000000
        /*0040*/ 	.short	0x0000
        /*0042*/ 	.short	0x0000
        /*0044*/ 	.byte	0x00, 0xf5, 0x21, 0x00


	//----- nvinfo : EIATTR_SPARSE_MMA_MASK
	.align		4
.L_298:
        /*0048*/ 	.byte	0x03, 0x50
        /*004a*/ 	.short	0x0000


	//----- nvinfo : EIATTR_MAXREG_COUNT
	.align		4
        /*004c*/ 	.byte	0x03, 0x1b
        /*004e*/ 	.short	0x00ff


	//----- nvinfo : EIATTR_MERCURY_ISA_VERSION
	.align		4
        /*0050*/ 	.byte	0x03, 0x5f
        /*0052*/ 	.short	0x0101


	//----- nvinfo : EIATTR_VRC_CTA_INIT_COUNT
	.align		4
        /*0054*/ 	.byte	0x02, 0x4a
	.zero		1
	.zero		1


	//----- nvinfo : EIATTR_EXIT_INSTR_OFFSETS
	.align		4
        /*0058*/ 	.byte	0x04, 0x1c
        /*005a*/ 	.short	(.L_300 - .L_299)


	//   ....[0]....
.L_299:
        /*005c*/ 	.word	0x00000070


	//   ....[1]....
        /*0060*/ 	.word	0x000000d0


	//   ....[2]....
        /*0064*/ 	.word	0x00000160


	//----- nvinfo : EIATTR_CBANK_PARAM_SIZE
	.align		4
.L_300:
        /*0068*/ 	.byte	0x03, 0x19
        /*006a*/ 	.short	0x001c


	//----- nvinfo : EIATTR_PARAM_CBANK
	.align		4
        /*006c*/ 	.byte	0x04, 0x0a
        /*006e*/ 	.short	(.L_302 - .L_301)
	.align		4
.L_301:
        /*0070*/ 	.word	index@(.nv.constant0._ZN15astroaccelerate4MaskEPdS0_Pii)
        /*0074*/ 	.short	0x0380
        /*0076*/ 	.short	0x001c


	//----- nvinfo : EIATTR_SW_WAR
	.align		4
.L_302:
        /*0078*/ 	.byte	0x04, 0x36
        /*007a*/ 	.short	(.L_304 - .L_303)
.L_303:
        /*007c*/ 	.word	0x00000008
.L_304:


//--------------------- .nv.info._ZN15astroaccelerate12LocalReplaceEPfiiS0_PdS1_PiyP24curandStatePhilox4_32_10i --------------------------
	.section	.nv.info._ZN15astroaccelerate12LocalReplaceEPfiiS0_PdS1_PiyP24curandStatePhilox4_32_10i,"",@"SHT_CUDA_INFO"
	.sectionflags	@""
	.align	4


	//----- nvinfo : EIATTR_CUDA_API_VERSION
	.align		4
        /*0000*/ 	.byte	0x04, 0x37
        /*0002*/ 	.short	(.L_306 - .L_305)
.L_305:
        /*0004*/ 	.word	0x00000082


	//----- nvinfo : EIATTR_KPARAM_INFO
	.align		4
.L_306:
        /*0008*/ 	.byte	0x04, 0x17
        /*000a*/ 	.short	(.L_308 - .L_307)
.L_307:
        /*000c*/ 	.word	0x00000000
        /*0010*/ 	.short	0x0009
        /*0012*/ 	.short	0x0040
        /*0014*/ 	.byte	0x00, 0xf0, 0x11, 0x00


	//----- nvinfo : EIATTR_KPARAM_INFO
	.align		4
.L_308:
        /*0018*/ 	.byte	0x04, 0x17
        /*001a*/ 	.short	(.L_310 - .L_309)
.L_309:
        /*001c*/ 	.word	0x00000000
        /*0020*/ 	.short	0x0008
        /*0022*/ 	.short	0x0038
        /*0024*/ 	.byte	0x00, 0xf5, 0x21, 0x00


	//----- nvinfo : EIATTR_KPARAM_INFO
	.align		4
.L_310:
        /*0028*/ 	.byte	0x04, 0x17
        /*002a*/ 	.short	(.L_312 - .L_311)
.L_311:
        /*002c*/ 	.word	0x00000000
        /*0030*/ 	.short	0x0007
        /*0032*/ 	.short	0x0030
        /*0034*/ 	.byte	0x00, 0xf0, 0x21, 0x00


	//----- nvinfo : EIATTR_KPARAM_INFO
	.align		4
.L_312:
        /*0038*/ 	.byte	0x04, 0x17
        /*003a*/ 	.short	(.L_314 - .L_313)
.L_313:
        /*003c*/ 	.word	0x00000000
        /*0040*/ 	.short	0x0006
        /*0042*/ 	.short	0x0028
        /*0044*/ 	.byte	0x00, 0xf5, 0x21, 0x00


	//----- nvinfo : EIATTR_KPARAM_INFO
	.align		4
.L_314:
        /*0048*/ 	.byte	0x04, 0x17
        /*004a*/ 	.short	(.L_316 - .L_315)
.L_315:
        /*004c*/ 	.word	0x00000000
        /*0050*/ 	.short	0x0005
        /*0052*/ 	.short	0x0020
        /*0054*/ 	.byte	0x00, 0xf5, 0x21, 0x00


	//----- nvinfo : EIATTR_KPARAM_INFO
	.align		4
.L_316:
        /*0058*/ 	.byte	0x04, 0x17
        /*005a*/ 	.short	(.L_318 - .L_317)
.L_317:
        /*005c*/ 	.word	0x00000000
        /*0060*/ 	.short	0x0004
        /*0062*/ 	.short	0x0018
        /*0064*/ 	.byte	0x00, 0xf5, 0x21, 0x00


	//----- nvinfo : EIATTR_KPARAM_INFO
	.align		4
.L_318:
        /*0068*/ 	.byte	0x04, 0x17
        /*006a*/ 	.short	(.L_320 - .L_319)
.L_319:
        /*006c*/ 	.word	0x00000000
        /*0070*/ 	.short	0x0003
        /*0072*/ 	.short	0x0010
        /*0074*/ 	.byte	0x00, 0xf5, 0x21, 0x00


	//----- nvinfo : EIATTR_KPARAM_INFO
	.align		4
.L_320:
        /*0078*/ 	.byte	0x04, 0x17
        /*007a*/ 	.short	(.L_322 - .L_321)
.L_321:
        /*007c*/ 	.word	0x00000000
        /*0080*/ 	.short	0x0002
        /*0082*/ 	.short	0x000c
        /*0084*/ 	.byte	0x00, 0xf0, 0x11, 0x00


	//----- nvinfo : EIATTR_KPARAM_INFO
	.align		4
.L_322:
        /*0088*/ 	.byte	0x04, 0x17
        /*008a*/ 	.short	(.L_324 - .L_323)
.L_323:
        /*008c*/ 	.word	0x00000000
        /*0090*/ 	.short	0x0001
        /*0092*/ 	.short	0x0008
        /*0094*/ 	.byte	0x00, 0xf0, 0x11, 0x00


	//----- nvinfo : EIATTR_KPARAM_INFO
	.align		4
.L_324:
        /*0098*/ 	.byte	0x04, 0x17
        /*009a*/ 	.short	(.L_326 - .L_325)
.L_325:
        /*009c*/ 	.word	0x00000000
        /*00a0*/ 	.short	0x0000
        /*00a2*/ 	.short	0x0000
        /*00a4*/ 	.byte	0x00, 0xf5, 0x21, 0x00


	//----- nvinfo : EIATTR_SPARSE_MMA_MASK
	.align		4
.L_326:
        /*00a8*/ 	.byte	0x03, 0x50
        /*00aa*/ 	.short	0x0000


	//----- nvinfo : EIATTR_MAXREG_COUNT
	.align		4
        /*00ac*/ 	.byte	0x03, 0x1b
        /*00ae*/ 	.short	0x00ff


	//----- nvinfo : EIATTR_MERCURY_ISA_VERSION
	.align		4
        /*00b0*/ 	.byte	0x03, 0x5f
        /*00b2*/ 	.short	0x0101


	//----- nvinfo : EIATTR_VRC_CTA_INIT_COUNT
	.align		4
        /*00b4*/ 	.byte	0x02, 0x4a
	.zero		1
	.zero		1


	//----- nvinfo : EIATTR_EXIT_INSTR_OFFSETS
	.align		4
        /*00b8*/ 	.byte	0x04, 0x1c
        /*00ba*/ 	.short	(.L_328 - .L_327)


	//   ....[0]....
.L_327:
        /*00bc*/ 	.word	0x000000c0


	//   ....[1]....
        /*00c0*/ 	.word	0x00000370


	//   ....[2]....
        /*00c4*/ 	.word	0x00000d10


	//----- nvinfo : EIATTR_INDIRECT_BRANCH_TARGETS
	.align		4
.L_328:
        /*00c8*/ 	.byte	0x04, 0x34
        /*00ca*/ 	.short	(.L_330 - .L_329)


	//   ....[0]....
.L_329:
        /*00cc*/ 	.word	.L_x_124@srel
        /*00d0*/ 	.short	0x0
        /*00d2*/ 	.short	0x0
        /*00d4*/ 	.word	0x3
        /*00d8*/ 	.word	.L_x_125@srel
        /*00dc*/ 	.word	.L_x_126@srel
        /*00e0*/ 	.word	.L_x_127@srel


	//----- nvinfo : EIATTR_CRS_STACK_SIZE
	.align		4
.L_330:
        /*00e4*/ 	.byte	0x04, 0x1e
        /*00e6*/ 	.short	(.L_332 - .L_331)
.L_331:
        /*00e8*/ 	.word	0x00000000


	//----- nvinfo : EIATTR_CBANK_PARAM_SIZE
	.align		4
.L_332:
        /*00ec*/ 	.byte	0x03, 0x19
        /*00ee*/ 	.short	0x0044


	//----- nvinfo : EIATTR_PARAM_CBANK
	.align		4
        /*00f0*/ 	.byte	0x04, 0x0a
        /*00f2*/ 	.short	(.L_334 - .L_333)
	.align		4
.L_333:
        /*00f4*/ 	.word	index@(.nv.constant0._ZN15astroaccelerate12LocalReplaceEPfiiS0_PdS1_PiyP24curandStatePhilox4_32_10i)
        /*00f8*/ 	.short	0x0380
        /*00fa*/ 	.short	0x0044


	//----- nvinfo : EIATTR_SW_WAR
	.align		4
.L_334:
        /*00fc*/ 	.byte	0x04, 0x36
        /*00fe*/ 	.short	(.L_336 - .L_335)
.L_335:
        /*0100*/ 	.word	0x00000008
.L_336:


//--------------------- .nv.info._ZN15astroaccelerate9SigmaClipEPfiiPiS1_PdS2_S1_fiii --------------------------
	.section	.nv.info._ZN15astroaccelerate9SigmaClipEPfiiPiS1_PdS2_S1_fiii,"",@"SHT_CUDA_INFO"
	.sectionflags	@""
	.align	4


	//----- nvinfo : EIATTR_CUDA_API_VERSION
	.align		4
        /*0000*/ 	.byte	0x04, 0x37
        /*0002*/ 	.short	(.L_338 - .L_337)
.L_337:
        /*0004*/ 	.word	0x00000082


	//----- nvinfo : EIATTR_KPARAM_INFO
	.align		4
.L_338:
        /*0008*/ 	.byte	0x04, 0x17
        /*000a*/ 	.short	(.L_340 - .L_339)
.L_339:
        /*000c*/ 	.word	0x00000000
        /*0010*/ 	.short	0x000b
        /*0012*/ 	.short	0x0044
        /*0014*/ 	.byte	0x00, 0xf0, 0x11, 0x00


	//----- nvinfo : EIATTR_KPARAM_INFO
	.align		4
.L_340:
        /*0018*/ 	.byte	0x04, 0x17
        /*001a*/ 	.short	(.L_342 - .L_341)
.L_341:
        /*001c*/ 	.word	0x00000000
        /*0020*/ 	.short	0x000a
        /*0022*/ 	.short	0x0040
        /*0024*/ 	.byte	0x00, 0xf0, 0x11, 0x00


	//----- nvinfo : EIATTR_KPARAM_INFO
	.align		4
.L_342:
        /*0028*/ 	.byte	0x04, 0x17
        /*002a*/ 	.short	(.L_344 - .L_343)
.L_343:
        /*002c*/ 	.word	0x00000000
        /*0030*/ 	.short	0x0009
        /*0032*/ 	.short	0x003c
        /*0034*/ 	.byte	0x00, 0xf0, 0x11, 0x00


	//----- nvinfo : EIATTR_KPARAM_INFO
	.align		4
.L_344:
        /*0038*/ 	.byte	0x04, 0x17
        /*003a*/ 	.short	(.L_346 - .L_345)
.L_345:
        /*003c*/ 	.word	0x00000000
        /*0040*/ 	.short	0x0008
        /*0042*/ 	.short	0x0038
        /*0044*/ 	.byte	0x00, 0xf0, 0x11, 0x00


	//----- nvinfo : EIATTR_KPARAM_INFO
	.align		4
.L_346:
        /*0048*/ 	.byte	0x04, 0x17
        /*004a*/ 	.short	(.L_348 - .L_347)
.L_347:
        /*004c*/ 	.word	0x00000000
        /*0050*/ 	.short	0x0007
        /*0052*/ 	.short	0x0030
        /*0054*/ 	.byte	0x00, 0xf5, 0x21, 0x00


	//----- nvinfo : EIATTR_KPARAM_INFO
	.align		4
.L_348:
        /*0058*/ 	.byte	0x04, 0x17
        /*005a*/ 	.short	(.L_350 - .L_349)
.L_349:
        /*005c*/ 	.word	0x00000000
        /*0060*/ 	.short	0x0006
        /*0062*/ 	.short	0x0028
        /*0064*/ 	.byte	0x00, 0xf5, 0x21, 0x00


	//----- nvinfo : EIATTR_KPARAM_INFO
	.align		4
.L_350:
        /*0068*/ 	.byte	0x04, 0x17
        /*006a*/ 	.short	(.L_352 - .L_351)
.L_351:
        /*006c*/ 	.word	0x00000000
        /*0070*/ 	.short	0x0005
        /*0072*/ 	.short	0x0020
        /*0074*/ 	.byte	0x00, 0xf5, 0x21, 0x00


	//----- nvinfo : EIATTR_KPARAM_INFO
	.align		4
.L_352:
        /*0078*/ 	.byte	0x04, 0x17
        /*007a*/ 	.short	(.L_354 - .L_353)
.L_353:
        /*007c*/ 	.word	0x00000000
        /*0080*/ 	.short	0x0004
        /*0082*/ 	.short	0x0018
        /*0084*/ 	.byte	0x00, 0xf5, 0x21, 0x00


	//----- nvinfo : EIATTR_KPARAM_INFO
	.align		4
.L_354:
        /*0088*/ 	.byte	0x04, 0x17
        /*008a*/ 	.short	(.L_356 - .L_355)
.L_355:
        /*008c*/ 	.word	0x00000000
        /*0090*/ 	.short	0x0003
        /*0092*/ 	.short	0x0010
        /*0094*/ 	.byte	0x00, 0xf5, 0x21, 0x00


	//----- nvinfo : EIATTR_KPARAM_INFO
	.align		4
.L_356:
        /*0098*/ 	.byte	0x04, 0x17
        /*009a*/ 	.short	(.L_358 - .L_357)
.L_357:
        /*009c*/ 	.word	0x00000000
        /*00a0*/ 	.short	0x0002
        /*00a2*/ 	.short	0x000c
        /*00a4*/ 	.byte	0x00, 0xf0, 0x11, 0x00


	//----- nvinfo : EIATTR_KPARAM_INFO
	.align		4
.L_358:
        /*00a8*/ 	.byte	0x04, 0x17
        /*00aa*/ 	.short	(.L_360 - .L_359)
.L_359:
        /*00ac*/ 	.word	0x00000000
        /*00b0*/ 	.short	0x0001
        /*00b2*/ 	.short	0x0008
        /*00b4*/ 	.byte	0x00, 0xf0, 0x11, 0x00


	//----- nvinfo : EIATTR_KPARAM_INFO
	.align		4
.L_360:
        /*00b8*/ 	.byte	0x04, 0x17
        /*00ba*/ 	.short	(.L_362 - .L_361)
.L_361:
        /*00bc*/ 	.word	0x00000000
        /*00c0*/ 	.short	0x0000
        /*00c2*/ 	.short	0x0000
        /*00c4*/ 	.byte	0x00, 0xf5, 0x21, 0x00


	//----- nvinfo : EIATTR_SPARSE_MMA_MASK
	.align		4
.L_362:
        /*00c8*/ 	.byte	0x03, 0x50
        /*00ca*/ 	.short	0x0000


	//----- nvinfo : EIATTR_MAXREG_COUNT
	.align		4
        /*00cc*/ 	.byte	0x03, 0x1b
        /*00ce*/ 	.short	0x00ff


	//----- nvinfo : EIATTR_MERCURY_ISA_VERSION
	.align		4
        /*00d0*/ 	.byte	0x03, 0x5f
        /*00d2*/ 	.short	0x0101


	//----- nvinfo : EIATTR_VRC_CTA_INIT_COUNT
	.align		4
        /*00d4*/ 	.byte	0x02, 0x4a
	.zero		1
	.zero		1


	//----- nvinfo : EIATTR_EXIT_INSTR_OFFSETS
	.align		4
        /*00d8*/ 	.byte	0x04, 0x1c
        /*00da*/ 	.short	(.L_364 - .L_363)


	//   ....[0]....
.L_363:
        /*00dc*/ 	.word	0x000000c0


	//   ....[1]....
        /*00e0*/ 	.word	0x00000120


	//   ....[2]....
        /*00e4*/ 	.word	0x000003c0


	//   ....[3]....
        /*00e8*/ 	.word	0x00000450


	//----- nvinfo : EIATTR_CRS_STACK_SIZE
	.align		4
.L_364:
        /*00ec*/ 	.byte	0x04, 0x1e
        /*00ee*/ 	.short	(.L_366 - .L_365)
.L_365:
        /*00f0*/ 	.word	0x00000000


	//----- nvinfo : EIATTR_CBANK_PARAM_SIZE
	.align		4
.L_366:
        /*00f4*/ 	.byte	0x03, 0x19
        /*00f6*/ 	.short	0x0048


	//----- nvinfo : EIATTR_PARAM_CBANK
	.align		4
        /*00f8*/ 	.byte	0x04, 0x0a
        /*00fa*/ 	.short	(.L_368 - .L_367)
	.align		4
.L_367:
        /*00fc*/ 	.word	index@(.nv.constant0._ZN15astroaccelerate9SigmaClipEPfiiPiS1_PdS2_S1_fiii)
        /*0100*/ 	.short	0x0380
        /*0102*/ 	.short	0x0048


	//----- nvinfo : EIATTR_SW_WAR
	.align		4
.L_368:
        /*0104*/ 	.byte	0x04, 0x36
        /*0106*/ 	.short	(.L_370 - .L_369)
.L_369:
        /*0108*/ 	.word	0x00000008
.L_370:


//--------------------- .nv.info._ZN15astroaccelerate11TerminationEPdS0_S0_S0_PiS1_S1_iiS1_ --------------------------
	.section	.nv.info._ZN15astroaccelerate11TerminationEPdS0_S0_S0_PiS1_S1_iiS1_,"",@"SHT_CUDA_INFO"
	.sectionflags	@""
	.align	4


	//----- nvinfo : EIATTR_CUDA_API_VERSION
	.align		4
        /*0000*/ 	.byte	0x04, 0x37
        /*0002*/ 	.short	(.L_372 - .L_371)
.L_371:
        /*0004*/ 	.word	0x00000082


	//----- nvinfo : EIATTR_KPARAM_INFO
	.align		4
.L_372:
        /*0008*/ 	.byte	0x04, 0x17
        /*000a*/ 	.short	(.L_374 - .L_373)
.L_373:
        /*000c*/ 	.word	0x00000000
        /*0010*/ 	.short	0x0009
        /*0012*/ 	.short	0x0040
        /*0014*/ 	.byte	0x00, 0xf5, 0x21, 0x00


	//----- nvinfo : EIATTR_KPARAM_INFO
	.align		4
.L_374:
        /*0018*/ 	.byte	0x04, 0x17
        /*001a*/ 	.short	(.L_376 - .L_375)
.L_375:
        /*001c*/ 	.word	0x00000000
        /*0020*/ 	.short	0x0008
        /*0022*/ 	.short	0x003c
        /*0024*/ 	.byte	0x00, 0xf0, 0x11, 0x00


	//----- nvinfo : EIATTR_KPARAM_INFO
	.align		4
.L_376:
        /*0028*/ 	.byte	0x04, 0x17
        /*002a*/ 	.short	(.L_378 - .L_377)
.L_377:
        /*002c*/ 	.word	0x00000000
        /*0030*/ 	.short	0x0007
        /*0032*/ 	.short	0x0038
        /*0034*/ 	.byte	0x00, 0xf0, 0x11, 0x00


	//----- nvinfo : EIATTR_KPARAM_INFO
	.align		4
.L_378:
        /*0038*/ 	.byte	0x04, 0x17
        /*003a*/ 	.short	(.L_380 - .L_379)
.L_379:
        /*003c*/ 	.word	0x00000000
        /*0040*/ 	.short	0x0006
        /*0042*/ 	.short	0x0030
        /*0044*/ 	.byte	0x00, 0xf5, 0x21, 0x00


	//----- nvinfo : EIATTR_KPARAM_INFO
	.align		4
.L_380:
        /*0048*/ 	.byte	0x04, 0x17
        /*004a*/ 	.short	(.L_382 - .L_381)
.L_381:
        /*004c*/ 	.word	0x00000000
        /*0050*/ 	.short	0x0005
        /*0052*/ 	.short	0x0028
        /*0054*/ 	.byte	0x00, 0xf5, 0x21, 0x00


	//----- nvinfo : EIATTR_KPARAM_INFO
	.align		4
.L_382:
        /*0058*/ 	.byte	0x04, 0x17
        /*005a*/ 	.short	(.L_384 - .L_383)
.L_383:
        /*005c*/ 	.word	0x00000000
        /*0060*/ 	.short	0x0004
        /*0062*/ 	.short	0x0020
        /*0064*/ 	.byte	0x00, 0xf5, 0x21, 0x00


	//----- nvinfo : EIATTR_KPARAM_INFO
	.align		4
.L_384:
        /*0068*/ 	.byte	0x04, 0x17
        /*006a*/ 	.short	(.L_386 - .L_385)
.L_385:
        /*006c*/ 	.word	0x00000000
        /*0070*/ 	.short	0x0003
        /*0072*/ 	.short	0x0018
        /*0074*/ 	.byte	0x00, 0xf5, 0x21, 0x00


	//----- nvinfo : EIATTR_KPARAM_INFO
	.align		4
.L_386:
        /*0078*/ 	.byte	0x04, 0x17
        /*007a*/ 	.short	(.L_388 - .L_387)
.L_387:
        /*007c*/ 	.word	0x00000000
        /*0080*/ 	.short	0x0002
        /*0082*/ 	.short	0x0010
        /*0084*/ 	.byte	0x00, 0xf5, 0x21, 0x00


	//----- nvinfo : EIATTR_KPARAM_INFO
	.align		4
.L_388:
        /*0088*/ 	.byte	0x04, 0x17
        /*008a*/ 	.short	(.L_390 - .L_389)
.L_389:
        /*008c*/ 	.word	0x00000000
        /*0090*/ 	.short	0x0001
        /*0092*/ 	.short	0x0008
        /*0094*/ 	.byte	0x00, 0xf5, 0x21, 0x00


	//----- nvinfo : EIATTR_KPARAM_INFO
	.align		4
.L_390:
        /*0098*/ 	.byte	0x04, 0x17
        /*009a*/ 	.short	(.L_392 - .L_391)
.L_391:
        /*009c*/ 	.word	0x00000000
        /*00a0*/ 	.short	0x0000
        /*00a2*/ 	.short	0x0000
        /*00a4*/ 	.byte	0x00, 0xf5, 0x21, 0x00


	//----- nvinfo : EIATTR_SPARSE_MMA_MASK
	.align		4
.L_392:
        /*00a8*/ 	.byte	0x03, 0x50
        /*00aa*/ 	.short	0x0000


	//----- nvinfo : EIATTR_MAXREG_COUNT
	.align		4
        /*00ac*/ 	.byte	0x03, 0x1b
        /*00ae*/ 	.short	0x00ff


	//----- nvinfo : EIATTR_EXTERNS
	.align		4
        /*00b0*/ 	.byte	0x04, 0x0f
        /*00b2*/ 	.short	(.L_394 - .L_393)


	//   ....[0]....
	.align		4
.L_393:
        /*00b4*/ 	.word	index@(vprintf)


	//----- nvinfo : EIATTR_MERCURY_ISA_VERSION
	.align		4
.L_394:
        /*00b8*/ 	.byte	0x03, 0x5f
        /*00ba*/ 	.short	0x0101


	//----- nvinfo : EIATTR_INT_WARP_WIDE_INSTR_OFFSETS
	.align		4
        /*00bc*/ 	.byte	0x04, 0x31
        /*00be*/ 	.short	(.L_396 - .L_395)


	//   ....[0]....
.L_395:
        /*00c0*/ 	.word	0x000006c0


	//   ....[1]....
        /*00c4*/ 	.word	0x000006d0


	//----- nvinfo : EIATTR_VRC_CTA_INIT_COUNT
	.align		4
.L_396:
        /*00c8*/ 	.byte	0x02, 0x4a
	.zero		1
	.zero		1


	//----- nvinfo : EIATTR_SYSCALL_OFFSETS
	.align		4
        /*00cc*/ 	.byte	0x04, 0x46
        /*00ce*/ 	.short	(.L_398 - .L_397)


	//   ....[0]....
.L_397:
        /*00d0*/ 	.word	0x00000310


	//   ....[1]....
        /*00d4*/ 	.word	0x00000480


	//----- nvinfo : EIATTR_EXIT_INSTR_OFFSETS
	.align		4
.L_398:
        /*00d8*/ 	.byte	0x04, 0x1c
        /*00da*/ 	.short	(.L_400 - .L_399)


	//   ....[0]....
.L_399:
        /*00dc*/ 	.word	0x000000c0


	//   ....[1]....
        /*00e0*/ 	.word	0x00000120


	//   ....[2]....
        /*00e4*/ 	.word	0x00000730


	//   ....[3]....
        /*00e8*/ 	.word	0x00000780


	//----- nvinfo : EIATTR_CRS_STACK_SIZE
	.align		4
.L_400:
        /*00ec*/ 	.byte	0x04, 0x1e
        /*00ee*/ 	.short	(.L_402 - .L_401)
.L_401:
        /*00f0*/ 	.word	0x00000000


	//----- nvinfo : EIATTR_CBANK_PARAM_SIZE
	.align		4
.L_402:
        /*00f4*/ 	.byte	0x03, 0x19
        /*00f6*/ 	.short	0x0048


	//----- nvinfo : EIATTR_PARAM_CBANK
	.align		4
        /*00f8*/ 	.byte	0x04, 0x0a
        /*00fa*/ 	.short	(.L_404 - .L_403)
	.align		4
.L_403:
        /*00fc*/ 	.word	index@(.nv.constant0._ZN15astroaccelerate11TerminationEPdS0_S0_S0_PiS1_S1_iiS1_)
        /*0100*/ 	.short	0x0380
        /*0102*/ 	.short	0x0048


	//----- nvinfo : EIATTR_SW_WAR
	.align		4
.L_404:
        /*0104*/ 	.byte	0x04, 0x36
        /*0106*/ 	.short	(.L_406 - .L_405)
.L_405:
        /*0108*/ 	.word	0x00000008
.L_406:


//--------------------- .nv.info._ZN15astroaccelerate4CalcEPdS0_Pii --------------------------
	.section	.nv.info._ZN15astroaccelerate4CalcEPdS0_Pii,"",@"SHT_CUDA_INFO"
	.sectionflags	@""
	.align	4


	//----- nvinfo : EIATTR_CUDA_API_VERSION
	.align		4
        /*0000*/ 	.byte	0x04, 0x37
        /*0002*/ 	.short	(.L_408 - .L_407)
.L_407:
        /*0004*/ 	.word	0x00000082


	//----- nvinfo : EIATTR_KPARAM_INFO
	.align		4
.L_408:
        /*0008*/ 	.byte	0x04, 0x17
        /*000a*/ 	.short	(.L_410 - .L_409)
.L_409:
        /*000c*/ 	.word	0x00000000
        /*0010*/ 	.short	0x0003
        /*0012*/ 	.short	0x0018
        /*0014*/ 	.byte	0x00, 0xf0, 0x11, 0x00


	//----- nvinfo : EIATTR_KPARAM_INFO
	.align		4
.L_410:
        /*0018*/ 	.byte	0x04, 0x17
        /*001a*/ 	.short	(.L_412 - .L_411)
.L_411:
        /*001c*/ 	.word	0x00000000
        /*0020*/ 	.short	0x0002
        /*0022*/ 	.short	0x0010
        /*0024*/ 	.byte	0x00, 0xf5, 0x21, 0x00


	//----- nvinfo : EIATTR_KPARAM_INFO
	.align		4
.L_412:
        /*0028*/ 	.byte	0x04, 0x17
        /*002a*/ 	.short	(.L_414 - .L_413)
.L_413:
        /*002c*/ 	.word	0x00000000
        /*0030*/ 	.short	0x0001
        /*0032*/ 	.short	0x0008
        /*0034*/ 	.byte	0x00, 0xf5, 0x21, 0x00


	//----- nvinfo : EIATTR_KPARAM_INFO
	.align		4
.L_414:
        /*0038*/ 	.byte	0x04, 0x17
        /*003a*/ 	.short	(.L_416 - .L_415)
.L_415:
        /*003c*/ 	.word	0x00000000
        /*0040*/ 	.short	0x0000
        /*0042*/ 	.short	0x0000
        /*0044*/ 	.byte	0x00, 0xf5, 0x21, 0x00


	//----- nvinfo : EIATTR_SPARSE_MMA_MASK
	.align		4
.L_416:
        /*0048*/ 	.byte	0x03, 0x50
        /*004a*/ 	.short	0x0000


	//----- nvinfo : EIATTR_MAXREG_COUNT
	.align		4
        /*004c*/ 	.byte	0x03, 0x1b
        /*004e*/ 	.short	0x00ff


	//----- nvinfo : EIATTR_MERCURY_ISA_VERSION
	.align		4
        /*0050*/ 	.byte	0x03, 0x5f
        /*0052*/ 	.short	0x0101


	//----- nvinfo : EIATTR_VRC_CTA_INIT_COUNT
	.align		4
        /*0054*/ 	.byte	0x02, 0x4a
	.zero		1
	.zero		1


	//----- nvinfo : EIATTR_EXIT_INSTR_OFFSETS
	.align		4
        /*0058*/ 	.byte	0x04, 0x1c
        /*005a*/ 	.short	(.L_418 - .L_417)


	//   ....[0]....
.L_417:
        /*005c*/ 	.word	0x00000070


	//   ....[1]....
        /*0060*/ 	.word	0x000000d0


	//   ....[2]....
        /*0064*/ 	.word	0x000005c0


	//----- nvinfo : EIATTR_CRS_STACK_SIZE
	.align		4
.L_418:
        /*0068*/ 	.byte	0x04, 0x1e
        /*006a*/ 	.short	(.L_420 - .L_419)
.L_419:
        /*006c*/ 	.word	0x00000000


	//----- nvinfo : EIATTR_CBANK_PARAM_SIZE
	.align		4
.L_420:
        /*0070*/ 	.byte	0x03, 0x19
        /*0072*/ 	.short	0x001c


	//----- nvinfo : EIATTR_PARAM_CBANK
	.align		4
        /*0074*/ 	.byte	0x04, 0x0a
        /*0076*/ 	.short	(.L_422 - .L_421)
	.align		4
.L_421:
        /*0078*/ 	.word	index@(.nv.constant0._ZN15astroaccelerate4CalcEPdS0_Pii)
        /*007c*/ 	.short	0x0380
        /*007e*/ 	.short	0x001c


	//----- nvinfo : EIATTR_SW_WAR
	.align		4
.L_422:
        /*0080*/ 	.byte	0x04, 0x36
        /*0082*/ 	.short	(.L_424 - .L_423)
.L_423:
        /*0084*/ 	.word	0x00000008
.L_424:


//--------------------- .nv.info._ZN15astroaccelerate15LocalStatisticsEPfiiPiPdS2_S1_S1_i --------------------------
	.section	.nv.info._ZN15astroaccelerate15LocalStatisticsEPfiiPiPdS2_S1_S1_i,"",@"SHT_CUDA_INFO"
	.sectionflags	@""
	.align	4


	//----- nvinfo : EIATTR_CUDA_API_VERSION
	.align		4
        /*0000*/ 	.byte	0x04, 0x37
        /*0002*/ 	.short	(.L_426 - .L_425)
.L_425:
        /*0004*/ 	.word	0x00000082


	//----- nvinfo : EIATTR_KPARAM_INFO
	.align		4
.L_426:
        /*0008*/ 	.byte	0x04, 0x17
        /*000a*/ 	.short	(.L_428 - .L_427)
.L_427:
        /*000c*/ 	.word	0x00000000
        /*0010*/ 	.short	0x0008
        /*0012*/ 	.short	0x0038
        /*0014*/ 	.byte	0x00, 0xf0, 0x11, 0x00


	//----- nvinfo : EIATTR_KPARAM_INFO
	.align		4
.L_428:
        /*0018*/ 	.byte	0x04, 0x17
        /*001a*/ 	.short	(.L_430 - .L_429)
.L_429:
        /*001c*/ 	.word	0x00000000
        /*0020*/ 	.short	0x0007
        /*0022*/ 	.short	0x0030
        /*0024*/ 	.byte	0x00, 0xf5, 0x21, 0x00


	//----- nvinfo : EIATTR_KPARAM_INFO
	.align		4
.L_430:
        /*0028*/ 	.byte	0x04, 0x17
        /*002a*/ 	.short	(.L_432 - .L_431)
.L_431:
        /*002c*/ 	.word	0x00000000
        /*0030*/ 	.short	0x0006
        /*0032*/ 	.short	0x0028
        /*0034*/ 	.byte	0x00, 0xf5, 0x21, 0x00


	//----- nvinfo : EIATTR_KPARAM_INFO
	.align		4
.L_432:
        /*0038*/ 	.byte	0x04, 0x17
        /*003a*/ 	.short	(.L_434 - .L_433)
.L_433:
        /*003c*/ 	.word	0x00000000
        /*0040*/ 	.short	0x0005
        /*0042*/ 	.short	0x0020
        /*0044*/ 	.byte	0x00, 0xf5, 0x21, 0x00


	//----- nvinfo : EIATTR_KPARAM_INFO
	.align		4
.L_434:
        /*0048*/ 	.byte	0x04, 0x17
        /*004a*/ 	.short	(.L_436 - .L_435)
.L_435:
        /*004c*/ 	.word	0x00000000
        /*0050*/ 	.short	0x0004
        /*0052*/ 	.short	0x0018
        /*0054*/ 	.byte	0x00, 0xf5, 0x21, 0x00


	//----- nvinfo : EIATTR_KPARAM_INFO
	.align		4
.L_436:
        /*0058*/ 	.byte	0x04, 0x17
        /*005a*/ 	.short	(.L_438 - .L_437)
.L_437:
        /*005c*/ 	.word	0x00000000
        /*0060*/ 	.short	0x0003
        /*0062*/ 	.short	0x0010
        /*0064*/ 	.byte	0x00, 0xf5, 0x21, 0x00


	//----- nvinfo : EIATTR_KPARAM_INFO
	.align		4
.L_438:
        /*0068*/ 	.byte	0x04, 0x17
        /*006a*/ 	.short	(.L_440 - .L_439)
.L_439:
        /*006c*/ 	.word	0x00000000
        /*0070*/ 	.short	0x0002
        /*0072*/ 	.short	0x000c
        /*0074*/ 	.byte	0x00, 0xf0, 0x11, 0x00


	//----- nvinfo : EIATTR_KPARAM_INFO
	.align		4
.L_440:
        /*0078*/ 	.byte	0x04, 0x17
        /*007a*/ 	.short	(.L_442 - .L_441)
.L_441:
        /*007c*/ 	.word	0x00000000
        /*0080*/ 	.short	0x0001
        /*0082*/ 	.short	0x0008
        /*0084*/ 	.byte	0x00, 0xf0, 0x11, 0x00


	//----- nvinfo : EIATTR_KPARAM_INFO
	.align		4
.L_442:
        /*0088*/ 	.byte	0x04, 0x17
        /*008a*/ 	.short	(.L_444 - .L_443)
.L_443:
        /*008c*/ 	.word	0x00000000
        /*0090*/ 	.short	0x0000
        /*0092*/ 	.short	0x0000
        /*0094*/ 	.byte	0x00, 0xf5, 0x21, 0x00


	//----- nvinfo : EIATTR_SPARSE_MMA_MASK
	.align		4
.L_444:
        /*0098*/ 	.byte	0x03, 0x50
        /*009a*/ 	.short	0x0000


	//----- nvinfo : EIATTR_MAXREG_COUNT
	.align		4
        /*009c*/ 	.byte	0x03, 0x1b
        /*009e*/ 	.short	0x00ff


	//----- nvinfo : EIATTR_NUM_BARRIERS
	.align		4
        /*00a0*/ 	.byte	0x02, 0x4c
        /*00a2*/ 	.byte	0x01
	.zero		1


	//----- nvinfo : EIATTR_MERCURY_ISA_VERSION
	.align		4
        /*00a4*/ 	.byte	0x03, 0x5f
        /*00a6*/ 	.short	0x0101


	//----- nvinfo : EIATTR_COOP_GROUP_MASK_REGIDS
	.align		4
        /*00a8*/ 	.byte	0x04, 0x29
        /*00aa*/ 	.short	(.L_446 - .L_445)


	//   ....[0]....
.L_445:
        /*00ac*/ 	.word	0xffffffff


	//   ....[1]....
        /*00b0*/ 	.word	0xffffffff


	//   ....[2]....
        /*00b4*/ 	.word	0xffffffff


	//   ....[3]....
        /*00b8*/ 	.word	0xffffffff


	//   ....[4]....
        /*00bc*/ 	.word	0xffffffff


	//   ....[5]....
        /*00c0*/ 	.word	0xffffffff


	//   ....[6]....
        /*00c4*/ 	.word	0xffffffff


	//   ....[7]....
        /*00c8*/ 	.word	0xffffffff


	//   ....[8]....
        /*00cc*/ 	.word	0xffffffff


	//   ....[9]....
        /*00d0*/ 	.word	0xffffffff


	//   ....[10]....
        /*00d4*/ 	.word	0xffffffff


	//   ....[11]....
        /*00d8*/ 	.word	0xffffffff


	//   ....[12]....
        /*00dc*/ 	.word	0xffffffff


	//   ....[13]....
        /*00e0*/ 	.word	0xffffffff


	//   ....[14]....
        /*00e4*/ 	.word	0xffffffff


	//   ....[15]....
        /*00e8*/ 	.word	0xffffffff


	//   ....[16]....
        /*00ec*/ 	.word	0xffffffff


	//   ....[17]....
        /*00f0*/ 	.word	0xffffffff


	//   ....[18]....
        /*00f4*/ 	.word	0xffffffff


	//   ....[19]....
        /*00f8*/ 	.word	0xffffffff


	//   ....[20]....
        /*00fc*/ 	.word	0xffffffff


	//   ....[21]....
        /*0100*/ 	.word	0xffffffff


	//   ....[22]....
        /*0104*/ 	.word	0xffffffff


	//   ....[23]....
        /*0108*/ 	.word	0xffffffff


	//   ....[24]....
        /*010c*/ 	.word	0xffffffff


	//   ....[25]....
        /*0110*/ 	.word	0xffffffff


	//   ....[26]....
        /*0114*/ 	.word	0xffffffff


	//   ....[27]....
        /*0118*/ 	.word	0xffffffff


	//   ....[28]....
        /*011c*/ 	.word	0xffffffff


	//   ....[29]....
        /*0120*/ 	.word	0xffffffff


	//   ....[30]....
        /*0124*/ 	.word	0xffffffff


	//   ....[31]....
        /*0128*/ 	.word	0xffffffff


	//   ....[32]....
        /*012c*/ 	.word	0xffffffff


	//   ....[33]....
        /*0130*/ 	.word	0xffffffff


	//   ....[34]....
        /*0134*/ 	.word	0xffffffff


	//   ....[35]....
        /*0138*/ 	.word	0xffffffff


	//   ....[36]....
        /*013c*/ 	.word	0xffffffff


	//   ....[37]....
        /*0140*/ 	.word	0xffffffff


	//   ....[38]....
        /*0144*/ 	.word	0xffffffff


	//   ....[39]....
        /*0148*/ 	.word	0xffffffff


	//   ....[40]....
        /*014c*/ 	.word	0xffffffff


	//   ....[41]....
        /*0150*/ 	.word	0xffffffff


	//   ....[42]....
        /*0154*/ 	.word	0xffffffff


	//   ....[43]....
        /*0158*/ 	.word	0xffffffff


	//   ....[44]....
        /*015c*/ 	.word	0xffffffff


	//   ....[45]....
        /*0160*/ 	.word	0xffffffff


	//   ....[46]....
        /*0164*/ 	.word	0xffffffff


	//   ....[47]....
        /*0168*/ 	.word	0xffffffff


	//   ....[48]....
        /*016c*/ 	.word	0xffffffff


	//   ....[49]....
        /*0170*/ 	.word	0xffffffff


	//----- nvinfo : EIATTR_COOP_GROUP_INSTR_OFFSETS
	.align		4
.L_446:
        /*0174*/ 	.byte	0x04, 0x28
        /*0176*/ 	.short	(.L_448 - .L_447)


	//   ....[0]....
.L_447:
        /*0178*/ 	.word	0x000003b0


	//   ....[1]....
        /*017c*/ 	.word	0x000003d0


	//   ....[2]....
        /*0180*/ 	.word	0x000003e0


	//   ....[3]....
        /*0184*/ 	.word	0x000003f0


	//   ....[4]....
        /*0188*/ 	.word	0x00000400


	//   ....[5]....
        /*018c*/ 	.word	0x00000430


	//   ....[6]....
        /*0190*/ 	.word	0x00000460


	//   ....[7]....
        /*0194*/ 	.word	0x00000470


	//   ....[8]....
        /*0198*/ 	.word	0x00000480


	//   ....[9]....
        /*019c*/ 	.word	0x00000490


	//   ....[10]....
        /*01a0*/ 	.word	0x000004c0


	//   ....[11]....
        /*01a4*/ 	.word	0x000004e0


	//   ....[12]....
        /*01a8*/ 	.word	0x00000500


	//   ....[13]....
        /*01ac*/ 	.word	0x00000510


	//   ....[14]....
        /*01b0*/ 	.word	0x00000520


	//   ....[15]....
        /*01b4*/ 	.word	0x00000540


	//   ....[16]....
        /*01b8*/ 	.word	0x00000560


	//   ....[17]....
        /*01bc*/ 	.word	0x00000580


	//   ....[18]....
        /*01c0*/ 	.word	0x00000590


	//   ....[19]....
        /*01c4*/ 	.word	0x000005a0


	//   ....[20]....
        /*01c8*/ 	.word	0x000005c0


	//   ....[21]....
        /*01cc*/ 	.word	0x000005e0


	//   ....[22]....
        /*01d0*/ 	.word	0x00000610


	//   ....[23]....
        /*01d4*/ 	.word	0x00000630


	//   ....[24]....
        /*01d8*/ 	.word	0x00000640


	//   ....[25]....
        /*01dc*/ 	.word	0x00000940


	//   ....[26]....
        /*01e0*/ 	.word	0x00000980


	//   ....[27]....
        /*01e4*/ 	.word	0x00000990


	//   ....[28]....
        /*01e8*/ 	.word	0x000009a0


	//   ....[29]....
        /*01ec*/ 	.word	0x000009b0


	//   ....[30]....
        /*01f0*/ 	.word	0x000009d0


	//   ....[31]....
        /*01f4*/ 	.word	0x00000a00


	//   ....[32]....
        /*01f8*/ 	.word	0x00000a10


	//   ....[33]....
        /*01fc*/ 	.word	0x00000a20


	//   ....[34]....
        /*0200*/ 	.word	0x00000a30


	//   ....[35]....
        /*0204*/ 	.word	0x00000a50


	//   ....[36]....
        /*0208*/ 	.word	0x00000a70


	//   ....[37]....
        /*020c*/ 	.word	0x00000a90


	//   ....[38]....
        /*0210*/ 	.word	0x00000aa0


	//   ....[39]....
        /*0214*/ 	.word	0x00000ab0


	//   ....[40]....
        /*0218*/ 	.word	0x00000ad0


	//   ....[41]....
        /*021c*/ 	.word	0x00000af0


	//   ....[42]....
        /*0220*/ 	.word	0x00000b10


	//   ....[43]....
        /*0224*/ 	.word	0x00000b20


	//   ....[44]....
        /*0228*/ 	.word	0x00000b30


	//   ....[45]....
        /*022c*/ 	.word	0x00000b50


	//   ....[46]....
        /*0230*/ 	.word	0x00000b70


	//   ....[47]....
        /*0234*/ 	.word	0x00000b90


	//   ....[48]....
        /*0238*/ 	.word	0x00000ba0


	//   ....[49]....
        /*023c*/ 	.word	0x00000bb0


	//----- nvinfo : EIATTR_VRC_CTA_INIT_COUNT
	.align		4
.L_448:
        /*0240*/ 	.byte	0x02, 0x4a
	.zero		1
	.zero		1


	//----- nvinfo : EIATTR_EXIT_INSTR_OFFSETS
	.align		4
        /*0244*/ 	.byte	0x04, 0x1c
        /*0246*/ 	.short	(.L_450 - .L_449)


	//   ....[0]....
.L_449:
        /*0248*/ 	.word	0x00000bf0


	//   ....[1]....
        /*024c*/ 	.word	0x00000c30


	//----- nvinfo : EIATTR_CRS_STACK_SIZE
	.align		4
.L_450:
        /*0250*/ 	.byte	0x04, 0x1e
        /*0252*/ 	.short	(.L_452 - .L_451)
.L_451:
        /*0254*/ 	.word	0x00000000


	//----- nvinfo : EIATTR_CBANK_PARAM_SIZE
	.align		4
.L_452:
        /*0258*/ 	.byte	0x03, 0x19
        /*025a*/ 	.short	0x003c


	//----- nvinfo : EIATTR_PARAM_CBANK
	.align		4
        /*025c*/ 	.byte	0x04, 0x0a
        /*025e*/ 	.short	(.L_454 - .L_453)
	.align		4
.L_453:
        /*0260*/ 	.word	index@(.nv.constant0._ZN15astroaccelerate15LocalStatisticsEPfiiPiPdS2_S1_S1_i)
        /*0264*/ 	.short	0x0380
        /*0266*/ 	.short	0x003c


	//----- nvinfo : EIATTR_SW_WAR
	.align		4
.L_454:
        /*0268*/ 	.byte	0x04, 0x36
        /*026a*/ 	.short	(.L_456 - .L_455)
.L_455:
        /*026c*/ 	.word	0x00000008
.L_456:


//--------------------- .nv.info._ZN15astroaccelerate10BufferCopyEPfPKtii --------------------------
	.section	.nv.info._ZN15astroaccelerate10BufferCopyEPfPKtii,"",@"SHT_CUDA_INFO"
	.sectionflags	@""
	.align	4


	//----- nvinfo : EIATTR_CUDA_API_VERSION
	.align		4
        /*0000*/ 	.byte	0x04, 0x37
        /*0002*/ 	.short	(.L_458 - .L_457)
.L_457:
        /*0004*/ 	.word	0x00000082


	//----- nvinfo : EIATTR_KPARAM_INFO
	.align		4
.L_458:
        /*0008*/ 	.byte	0x04, 0x17
        /*000a*/ 	.short	(.L_460 - .L_459)
.L_459:
        /*000c*/ 	.word	0x00000000
        /*0010*/ 	.short	0x0003
        /*0012*/ 	.short	0x0014
        /*0014*/ 	.byte	0x00, 0xf0, 0x11, 0x00


	//----- nvinfo : EIATTR_KPARAM_INFO
	.align		4
.L_460:
        /*0018*/ 	.byte	0x04, 0x17
        /*001a*/ 	.short	(.L_462 - .L_461)
.L_461:
        /*001c*/ 	.word	0x00000000
        /*0020*/ 	.short	0x0002
        /*0022*/ 	.short	0x0010
        /*0024*/ 	.byte	0x00, 0xf0, 0x11, 0x00


	//----- nvinfo : EIATTR_KPARAM_INFO
	.align		4
.L_462:
        /*0028*/ 	.byte	0x04, 0x17
        /*002a*/ 	.short	(.L_464 - .L_463)
.L_463:
        /*002c*/ 	.word	0x00000000
        /*0030*/ 	.short	0x0001
        /*0032*/ 	.short	0x0008
        /*0034*/ 	.byte	0x00, 0xf5, 0x21, 0x00


	//----- nvinfo : EIATTR_KPARAM_INFO
	.align		4
.L_464:
        /*0038*/ 	.byte	0x04, 0x17
        /*003a*/ 	.short	(.L_466 - .L_465)
.L_465:
        /*003c*/ 	.word	0x00000000
        /*0040*/ 	.short	0x0000
        /*0042*/ 	.short	0x0000
        /*0044*/ 	.byte	0x00, 0xf5, 0x21, 0x00


	//----- nvinfo : EIATTR_SPARSE_MMA_MASK
	.align		4
.L_466:
        /*0048*/ 	.byte	0x03, 0x50
        /*004a*/ 	.short	0x0000


	//----- nvinfo : EIATTR_MAXREG_COUNT
	.align		4
        /*004c*/ 	.byte	0x03, 0x1b
        /*004e*/ 	.short	0x00ff


	//----- nvinfo : EIATTR_MERCURY_ISA_VERSION
	.align		4
        /*0050*/ 	.byte	0x03, 0x5f
        /*0052*/ 	.short	0x0101


	//----- nvinfo : EIATTR_VRC_CTA_INIT_COUNT
	.align		4
        /*0054*/ 	.byte	0x02, 0x4a
	.zero		1
	.zero		1


	//----- nvinfo : EIATTR_EXIT_INSTR_OFFSETS
	.align		4
        /*0058*/ 	.byte	0x04, 0x1c
        /*005a*/ 	.short	(.L_468 - .L_467)


	//   ....[0]....
.L_467:
        /*005c*/ 	.word	0x000000c0


	//   ....[1]....
        /*0060*/ 	.word	0x000001e0


	//----- nvinfo : EIATTR_CBANK_PARAM_SIZE
	.align		4
.L_468:
        /*0064*/ 	.byte	0x03, 0x19
        /*0066*/ 	.short	0x0018


	//----- nvinfo : EIATTR_PARAM_CBANK
	.align		4
        /*0068*/ 	.byte	0x04, 0x0a
        /*006a*/ 	.short	(.L_470 - .L_469)
	.align		4
.L_469:
        /*006c*/ 	.word	index@(.nv.constant0._ZN15astroaccelerate10BufferCopyEPfPKtii)
        /*0070*/ 	.short	0x0380
        /*0072*/ 	.short	0x0018


	//----- nvinfo : EIATTR_SW_WAR
	.align		4
.L_470:
        /*0074*/ 	.byte	0x04, 0x36
        /*0076*/ 	.short	(.L_472 - .L_471)
.L_471:
        /*0078*/ 	.word	0x00000008
.L_472:


//--------------------- .nv.info._ZN15astroaccelerate3dotEPdPii --------------------------
	.section	.nv.info._ZN15astroaccelerate3dotEPdPii,"",@"SHT_CUDA_INFO"
	.sectionflags	@""
	.align	4


	//----- nvinfo : EIATTR_CUDA_API_VERSION
	.align		4
        /*0000*/ 	.byte	0x04, 0x37
        /*0002*/ 	.short	(.L_474 - .L_473)
.L_473:
        /*0004*/ 	.word	0x00000082


	//----- nvinfo : EIATTR_KPARAM_INFO
	.align		4
.L_474:
        /*0008*/ 	.byte	0x04, 0x17
        /*000a*/ 	.short	(.L_476 - .L_475)
.L_475:
        /*000c*/ 	.word	0x00000000
        /*0010*/ 	.short	0x0002
        /*0012*/ 	.short	0x0010
        /*0014*/ 	.byte	0x00, 0xf0, 0x11, 0x00


	//----- nvinfo : EIATTR_KPARAM_INFO
	.align		4
.L_476:
        /*0018*/ 	.byte	0x04, 0x17
        /*001a*/ 	.short	(.L_478 - .L_477)
.L_477:
        /*001c*/ 	.word	0x00000000
        /*0020*/ 	.short	0x0001
        /*0022*/ 	.short	0x0008
        /*0024*/ 	.byte	0x00, 0xf5, 0x21, 0x00


	//----- nvinfo : EIATTR_KPARAM_INFO
	.align		4
.L_478:
        /*0028*/ 	.byte	0x04, 0x17
        /*002a*/ 	.short	(.L_480 - .L_479)
.L_479:
        /*002c*/ 	.word	0x00000000
        /*0030*/ 	.short	0x0000
        /*0032*/ 	.short	0x0000
        /*0034*/ 	.byte	0x00, 0xf5, 0x21, 0x00


	//----- nvinfo : EIATTR_SPARSE_MMA_MASK
	.align		4
.L_480:
        /*0038*/ 	.byte	0x03, 0x50
        /*003a*/ 	.short	0x0000


	//----- nvinfo : EIATTR_MAXREG_COUNT
	.align		4
        /*003c*/ 	.byte	0x03, 0x1b
        /*003e*/ 	.short	0x00ff


	//----- nvinfo : EIATTR_MERCURY_ISA_VERSION
	.align		4
        /*0040*/ 	.byte	0x03, 0x5f
        /*0042*/ 	.short	0x0101


	//----- nvinfo : EIATTR_VRC_CTA_INIT_COUNT
	.align		4
        /*0044*/ 	.byte	0x02, 0x4a
	.zero		1
	.zero		1


	//----- nvinfo : EIATTR_EXIT_INSTR_OFFSETS
	.align		4
        /*0048*/ 	.byte	0x04, 0x1c
        /*004a*/ 	.short	(.L_482 - .L_481)


	//   ....[0]....
.L_481:
        /*004c*/ 	.word	0x00000070


	//   ....[1]....
        /*0050*/ 	.word	0x00000120


	//----- nvinfo : EIATTR_CBANK_PARAM_SIZE
	.align		4
.L_482:
        /*0054*/ 	.byte	0x03, 0x19
        /*0056*/ 	.short	0x0014


	//----- nvinfo : EIATTR_PARAM_CBANK
	.align		4
        /*0058*/ 	.byte	0x04, 0x0a
        /*005a*/ 	.short	(.L_484 - .L_483)
	.align		4
.L_483:
        /*005c*/ 	.word	index@(.nv.constant0._ZN15astroaccelerate3dotEPdPii)
        /*0060*/ 	.short	0x0380
        /*0062*/ 	.short	0x0014


	//----- nvinfo : EIATTR_SW_WAR
	.align		4
.L_484:
        /*0064*/ 	.byte	0x04, 0x36
        /*0066*/ 	.short	(.L_486 - .L_485)
.L_485:
        /*0068*/ 	.word	0x00000008
.L_486:


//--------------------- .nv.info._ZN15astroaccelerate25transpose_rowmajor_kernelEPKfPfii --------------------------
	.section	.nv.info._ZN15astroaccelerate25transpose_rowmajor_kernelEPKfPfii,"",@"SHT_CUDA_INFO"
	.sectionflags	@""
	.align	4


	//----- nvinfo : EIATTR_CUDA_API_VERSION
	.align		4
        /*0000*/ 	.byte	0x04, 0x37
        /*0002*/ 	.short	(.L_488 - .L_487)
.L_487:
        /*0004*/ 	.word	0x00000082


	//----- nvinfo : EIATTR_KPARAM_INFO
	.align		4
.L_488:
        /*0008*/ 	.byte	0x04, 0x17
        /*000a*/ 	.short	(.L_490 - .L_489)
.L_489:
        /*000c*/ 	.word	0x00000000
        /*0010*/ 	.short	0x0003
        /*0012*/ 	.short	0x0014
        /*0014*/ 	.byte	0x00, 0xf0, 0x11, 0x00


	//----- nvinfo : EIATTR_KPARAM_INFO
	.align		4
.L_490:
        /*0018*/ 	.byte	0x04, 0x17
        /*001a*/ 	.short	(.L_492 - .L_491)
.L_491:
        /*001c*/ 	.word	0x00000000
        /*0020*/ 	.short	0x0002
        /*0022*/ 	.short	0x0010
        /*0024*/ 	.byte	0x00, 0xf0, 0x11, 0x00


	//----- nvinfo : EIATTR_KPARAM_INFO
	.align		4
.L_492:
        /*0028*/ 	.byte	0x04, 0x17
        /*002a*/ 	.short	(.L_494 - .L_493)
.L_493:
        /*002c*/ 	.word	0x00000000
        /*0030*/ 	.short	0x0001
        /*0032*/ 	.short	0x0008
        /*0034*/ 	.byte	0x00, 0xf5, 0x21, 0x00


	//----- nvinfo : EIATTR_KPARAM_INFO
	.align		4
.L_494:
        /*0038*/ 	.byte	0x04, 0x17
        /*003a*/ 	.short	(.L_496 - .L_495)
.L_495:
        /*003c*/ 	.word	0x00000000
        /*0040*/ 	.short	0x0000
        /*0042*/ 	.short	0x0000
        /*0044*/ 	.byte	0x00, 0xf5, 0x21, 0x00


	//----- nvinfo : EIATTR_SPARSE_MMA_MASK
	.align		4
.L_496:
        /*0048*/ 	.byte	0x03, 0x50
        /*004a*/ 	.short	0x0000


	//----- nvinfo : EIATTR_MAXREG_COUNT
	.align		4
        /*004c*/ 	.byte	0x03, 0x1b
        /*004e*/ 	.short	0x00ff


	//----- nvinfo : EIATTR_NUM_BARRIERS
	.align		4
        /*0050*/ 	.byte	0x02, 0x4c
        /*0052*/ 	.byte	0x01
	.zero		1


	//----- nvinfo : EIATTR_MERCURY_ISA_VERSION
	.align		4
        /*0054*/ 	.byte	0x03, 0x5f
        /*0056*/ 	.short	0x0101


	//----- nvinfo : EIATTR_VRC_CTA_INIT_COUNT
	.align		4
        /*0058*/ 	.byte	0x02, 0x4a
	.zero		1
	.zero		1


	//----- nvinfo : EIATTR_EXIT_INSTR_OFFSETS
	.align		4
        /*005c*/ 	.byte	0x04, 0x1c
        /*005e*/ 	.short	(.L_498 - .L_497)


	//   ....[0]....
.L_497:
        /*0060*/ 	.word	0x000001a0


	//   ....[1]....
        /*0064*/ 	.word	0x00000250


	//----- nvinfo : EIATTR_CBANK_PARAM_SIZE
	.align		4
.L_498:
        /*0068*/ 	.byte	0x03, 0x19
        /*006a*/ 	.short	0x0018


	//----- nvinfo : EIATTR_PARAM_CBANK
	.align		4
        /*006c*/ 	.byte	0x04, 0x0a
        /*006e*/ 	.short	(.L_500 - .L_499)
	.align		4
.L_499:
        /*0070*/ 	.word	index@(.nv.constant0._ZN15astroaccelerate25transpose_rowmajor_kernelEPKfPfii)
        /*0074*/ 	.short	0x0380
        /*0076*/ 	.short	0x0018


	//----- nvinfo : EIATTR_SW_WAR
	.align		4
.L_500:
        /*0078*/ 	.byte	0x04, 0x36
        /*007a*/ 	.short	(.L_502 - .L_501)
.L_501:
        /*007c*/ 	.word	0x00000008
.L_502:


//--------------------- .nv.info._ZN15astroaccelerate11Curand_initEP24curandStatePhilox4_32_10yi --------------------------
	.section	.nv.info._ZN15astroaccelerate11Curand_initEP24curandStatePhilox4_32_10yi,"",@"SHT_CUDA_INFO"
	.sectionflags	@""
	.align	4


	//----- nvinfo : EIATTR_CUDA_API_VERSION
	.align		4
        /*0000*/ 	.byte	0x04, 0x37
        /*0002*/ 	.short	(.L_504 - .L_503)
.L_503:
        /*0004*/ 	.word	0x00000082


	//----- nvinfo : EIATTR_KPARAM_INFO
	.align		4
.L_504:
        /*0008*/ 	.byte	0x04, 0x17
        /*000a*/ 	.short	(.L_506 - .L_505)
.L_505:
        /*000c*/ 	.word	0x00000000
        /*0010*/ 	.short	0x0002
        /*0012*/ 	.short	0x0010
        /*0014*/ 	.byte	0x00, 0xf0, 0x11, 0x00


	//----- nvinfo : EIATTR_KPARAM_INFO
	.align		4
.L_506:
        /*0018*/ 	.byte	0x04, 0x17
        /*001a*/ 	.short	(.L_508 - .L_507)
.L_507:
        /*001c*/ 	.word	0x00000000
        /*0020*/ 	.short	0x0001
        /*0022*/ 	.short	0x0008
        /*0024*/ 	.byte	0x00, 0xf0, 0x21, 0x00


	//----- nvinfo : EIATTR_KPARAM_INFO
	.align		4
.L_508:
        /*0028*/ 	.byte	0x04, 0x17
        /*002a*/ 	.short	(.L_510 - .L_509)
.L_509:
        /*002c*/ 	.word	0x00000000
        /*0030*/ 	.short	0x0000
        /*0032*/ 	.short	0x0000
        /*0034*/ 	.byte	0x00, 0xf5, 0x21, 0x00


	//----- nvinfo : EIATTR_SPARSE_MMA_MASK
	.align		4
.L_510:
        /*0038*/ 	.byte	0x03, 0x50
        /*003a*/ 	.short	0x0000


	//----- nvinfo : EIATTR_MAXREG_COUNT
	.align		4
        /*003c*/ 	.byte	0x03, 0x1b
        /*003e*/ 	.short	0x00ff


	//----- nvinfo : EIATTR_MERCURY_ISA_VERSION
	.align		4
        /*0040*/ 	.byte	0x03, 0x5f
        /*0042*/ 	.short	0x0101


	//----- nvinfo : EIATTR_VRC_CTA_INIT_COUNT
	.align		4
        /*0044*/ 	.byte	0x02, 0x4a
	.zero		1
	.zero		1


	//----- nvinfo : EIATTR_EXIT_INSTR_OFFSETS
	.align		4
        /*0048*/ 	.byte	0x04, 0x1c
        /*004a*/ 	.short	(.L_512 - .L_511)


	//   ....[0]....
.L_511:
        /*004c*/ 	.word	0x00000070


	//   ....[1]....
        /*0050*/ 	.word	0x00000510


	//----- nvinfo : EIATTR_CBANK_PARAM_SIZE
	.align		4
.L_512:
        /*0054*/ 	.byte	0x03, 0x19
        /*0056*/ 	.short	0x0014


	//----- nvinfo : EIATTR_PARAM_CBANK
	.align		4
        /*0058*/ 	.byte	0x04, 0x0a
        /*005a*/ 	.short	(.L_514 - .L_513)
	.align		4
.L_513:
        /*005c*/ 	.word	index@(.nv.constant0._ZN15astroaccelerate11Curand_initEP24curandStatePhilox4_32_10yi)
        /*0060*/ 	.short	0x0380
        /*0062*/ 	.short	0x0014


	//----- nvinfo : EIATTR_SW_WAR
	.align		4
.L_514:
        /*0064*/ 	.byte	0x04, 0x36
        /*0066*/ 	.short	(.L_516 - .L_515)
.L_515:
        /*0068*/ 	.word	0x00000008
.L_516:


//--------------------- .nv.info._ZN15astroaccelerate13set_int_arrayEPiii --------------------------
	.section	.nv.info._ZN15astroaccelerate13set_int_arrayEPiii,"",@"SHT_CUDA_INFO"
	.sectionflags	@""
	.align	4


	//----- nvinfo : EIATTR_CUDA_API_VERSION
	.align		4
        /*0000*/ 	.byte	0x04, 0x37
        /*0002*/ 	.short	(.L_518 - .L_517)
.L_517:
        /*0004*/ 	.word	0x00000082


	//----- nvinfo : EIATTR_KPARAM_INFO
	.align		4
.L_518:
        /*0008*/ 	.byte	0x04, 0x17
        /*000a*/ 	.short	(.L_520 - .L_519)
.L_519:
        /*000c*/ 	.word	0x00000000
        /*0010*/ 	.short	0x0002
        /*0012*/ 	.short	0x000c
        /*0014*/ 	.byte	0x00, 0xf0, 0x11, 0x00


	//----- nvinfo : EIATTR_KPARAM_INFO
	.align		4
.L_520:
        /*0018*/ 	.byte	0x04, 0x17
        /*001a*/ 	.short	(.L_522 - .L_521)
.L_521:
        /*001c*/ 	.word	0x00000000
        /*0020*/ 	.short	0x0001
        /*0022*/ 	.short	0x0008
        /*0024*/ 	.byte	0x00, 0xf0, 0x11, 0x00


	//----- nvinfo : EIATTR_KPARAM_INFO
	.align		4
.L_522:
        /*0028*/ 	.byte	0x04, 0x17
        /*002a*/ 	.short	(.L_524 - .L_523)
.L_523:
        /*002c*/ 	.word	0x00000000
        /*0030*/ 	.short	0x0000
        /*0032*/ 	.short	0x0000
        /*0034*/ 	.byte	0x00, 0xf5, 0x21, 0x00


	//----- nvinfo : EIATTR_SPARSE_MMA_MASK
	.align		4
.L_524:
        /*0038*/ 	.byte	0x03, 0x50
        /*003a*/ 	.short	0x0000


	//----- nvinfo : EIATTR_MAXREG_COUNT
	.align		4
        /*003c*/ 	.byte	0x03, 0x1b
        /*003e*/ 	.short	0x00ff


	//----- nvinfo : EIATTR_MERCURY_ISA_VERSION
	.align		4
        /*0040*/ 	.byte	0x03, 0x5f
        /*0042*/ 	.short	0x0101


	//----- nvinfo : EIATTR_VRC_CTA_INIT_COUNT
	.align		4
        /*0044*/ 	.byte	0x02, 0x4a
	.zero		1
	.zero		1


	//----- nvinfo : EIATTR_EXIT_INSTR_OFFSETS
	.align		4
        /*0048*/ 	.byte	0x04, 0x1c
        /*004a*/ 	.short	(.L_526 - .L_525)


	//   ....[0]....
.L_525:
        /*004c*/ 	.word	0x00000070


	//   ....[1]....
        /*0050*/ 	.word	0x000000d0


	//----- nvinfo : EIATTR_CBANK_PARAM_SIZE
	.align		4
.L_526:
        /*0054*/ 	.byte	0x03, 0x19
        /*0056*/ 	.short	0x0010


	//----- nvinfo : EIATTR_PARAM_CBANK
	.align		4
        /*0058*/ 	.byte	0x04, 0x0a
        /*005a*/ 	.short	(.L_528 - .L_527)
	.align		4
.L_527:
        /*005c*/ 	.word	index@(.nv.constant0._ZN15astroaccelerate13set_int_arrayEPiii)
        /*0060*/ 	.short	0x0380
        /*0062*/ 	.short	0x0010


	//----- nvinfo : EIATTR_SW_WAR
	.align		4
.L_528:
        /*0064*/ 	.byte	0x04, 0x36
        /*0066*/ 	.short	(.L_530 - .L_529)
.L_529:
        /*0068*/ 	.word	0x00000008
.L_530:


//--------------------- .nv.info._ZN15astroaccelerate9fill_onesEPfi --------------------------
	.section	.nv.info._ZN15astroaccelerate9fill_onesEPfi,"",@"SHT_CUDA_INFO"
	.sectionflags	@""
	.align	4


	//----- nvinfo : EIATTR_CUDA_API_VERSION
	.align		4
        /*0000*/ 	.byte	0x04, 0x37
        /*0002*/ 	.short	(.L_532 - .L_531)
.L_531:
        /*0004*/ 	.word	0x00000082


	//----- nvinfo : EIATTR_KPARAM_INFO
	.align		4
.L_532:
        /*0008*/ 	.byte	0x04, 0x17
        /*000a*/ 	.short	(.L_534 - .L_533)
.L_533:
        /*000c*/ 	.word	0x00000000
        /*0010*/ 	.short	0x0001
        /*0012*/ 	.short	0x0008
        /*0014*/ 	.byte	0x00, 0xf0, 0x11, 0x00


	//----- nvinfo : EIATTR_KPARAM_INFO
	.align		4
.L_534:
        /*0018*/ 	.byte	0x04, 0x17
        /*001a*/ 	.short	(.L_536 - .L_535)
.L_535:
        /*001c*/ 	.word	0x00000000
        /*0020*/ 	.short	0x0000
        /*0022*/ 	.short	0x0000
        /*0024*/ 	.byte	0x00, 0xf5, 0x21, 0x00


	//----- nvinfo : EIATTR_SPARSE_MMA_MASK
	.align		4
.L_536:
        /*0028*/ 	.byte	0x03, 0x50
        /*002a*/ 	.short	0x0000


	//----- nvinfo : EIATTR_MAXREG_COUNT
	.align		4
        /*002c*/ 	.byte	0x03, 0x1b
        /*002e*/ 	.short	0x00ff


	//----- nvinfo : EIATTR_MERCURY_ISA_VERSION
	.align		4
        /*0030*/ 	.byte	0x03, 0x5f
        /*0032*/ 	.short	0x0101


	//----- nvinfo : EIATTR_VRC_CTA_INIT_COUNT
	.align		4
        /*0034*/ 	.byte	0x02, 0x4a
	.zero		1
	.zero		1


	//----- nvinfo : EIATTR_EXIT_INSTR_OFFSETS
	.align		4
        /*0038*/ 	.byte	0x04, 0x1c
        /*003a*/ 	.short	(.L_538 - .L_537)


	//   ....[0]....
.L_537:
        /*003c*/ 	.word	0x00000070


	//   ....[1]....
        /*0040*/ 	.word	0x000000d0


	//----- nvinfo : EIATTR_CBANK_PARAM_SIZE
	.align		4
.L_538:
        /*0044*/ 	.byte	0x03, 0x19
        /*0046*/ 	.short	0x000c


	//----- nvinfo : EIATTR_PARAM_CBANK
	.align		4
        /*0048*/ 	.byte	0x04, 0x0a
        /*004a*/ 	.short	(.L_540 - .L_539)
	.align		4
.L_539:
        /*004c*/ 	.word	index@(.nv.constant0._ZN15astroaccelerate9fill_onesEPfi)
        /*0050*/ 	.short	0x0380
        /*0052*/ 	.short	0x000c


	//----- nvinfo : EIATTR_SW_WAR
	.align		4
.L_540:
        /*0054*/ 	.byte	0x04, 0x36
        /*0056*/ 	.short	(.L_542 - .L_541)
.L_541:
        /*0058*/ 	.word	0x00000008
.L_542:


//--------------------- .nv.callgraph             --------------------------
	.section	.nv.callgraph,"",@"SHT_CUDA_CALLGRAPH"
	.align	4
	.sectionentsize	8
	.align		4
        /*0000*/ 	.word	0x00000000
	.align		4
        /*0004*/ 	.word	0xffffffff
	.align		4
        /*0008*/ 	.word	index@(_ZN15astroaccelerate11TerminationEPdS0_S0_S0_PiS1_S1_iiS1_)
	.align		4
        /*000c*/ 	.word	index@(vprintf)
	.align		4
        /*0010*/ 	.word	0x00000000
	.align		4
        /*0014*/ 	.word	0xfffffffe
	.align		4
        /*0018*/ 	.word	0x00000000
	.align		4
        /*001c*/ 	.word	0xfffffffd
	.align		4
        /*0020*/ 	.word	0x00000000
	.align		4
        /*0024*/ 	.word	0xfffffffc


//--------------------- .nv.constant4             --------------------------
	.section	.nv.constant4,"a",@progbits
	.align	8
	.align		8
.nv.constant4:
        /*0000*/ 	.dword	precalc_xorwow_matrix
	.align		8
        /*0008*/ 	.dword	precalc_xorwow_offset_matrix
	.align		8
        /*0010*/ 	.dword	mrg32k3aM1
	.align		8
        /*0018*/ 	.dword	mrg32k3aM2
	.align		8
        /*0020*/ 	.dword	mrg32k3aM1SubSeq
	.align		8
        /*0028*/ 	.dword	mrg32k3aM2SubSeq
	.align		8
        /*0030*/ 	.dword	mrg32k3aM1Seq
	.align		8
        /*0038*/ 	.dword	mrg32k3aM2Seq
	.align		8
        /*0040*/ 	.dword	$str
	.align		8
        /*0048*/ 	.dword	$str$1
	.align		8
        /*0050*/ 	.dword	vprintf


//--------------------- .nv.constant3             --------------------------
	.section	.nv.constant3,"a",@progbits
	.align	8
.nv.constant3:
	.type		__cr_lgamma_table,@object
	.size		__cr_lgamma_table,(.L_8 - __cr_lgamma_table)
__cr_lgamma_table:
        /*0000*/ 	.byte	0x00, 0x00, 0x00, 0x00, 0x00, 0x00, 0x00, 0x00, 0x00, 0x00, 0x00, 0x00, 0x00, 0x00, 0x00, 0x00
        /*0010*/ 	.byte	0xef, 0x39, 0xfa, 0xfe, 0x42, 0x2e, 0xe6, 0x3f, 0x02, 0x20, 0x2a, 0xfa, 0x0b, 0xab, 0xfc, 0x3f
        /*0020*/ 	.byte	0xf9, 0x2c, 0x92, 0x7c, 0xa7, 0x6c, 0x09, 0x40, 0xc9, 0x79, 0x44, 0x3c, 0x64, 0x26, 0x13, 0x40
        /*0030*/ 	.byte	0xca, 0x01, 0xcf, 0x3a, 0x27, 0x51, 0x1a, 0x40, 0x30, 0xcc, 0x2d, 0xf3, 0xe1, 0x0c, 0x21, 0x40
        /*0040*/ 	.byte	0x0d, 0xb7, 0xfc, 0x82, 0x8e, 0x35, 0x25, 0x40
.L_8:


//--------------------- .nv.constant2._ZN15astroaccelerate13GlobalReplaceEPfPdS1_S1_S1_S1_S1_S1_PiiiS0_yP24curandStatePhilox4_32_10i --------------------------
	.section	.nv.constant2._ZN15astroaccelerate13GlobalReplaceEPfPdS1_S1_S1_S1_S1_S1_PiiiS0_yP24curandStatePhilox4_32_10i,"a",@progbits
	.sectionflags	@""
	.align	4
.nv.constant2._ZN15astroaccelerate13GlobalReplaceEPfPdS1_S1_S1_S1_S1_S1_PiiiS0_yP24curandStatePhilox4_32_10i:
        /*0000*/ 	.byte	0x20, 0x06, 0x00, 0x00, 0x40, 0x06, 0x00, 0x00, 0x00, 0x06, 0x00, 0x00


//--------------------- .nv.constant2._ZN15astroaccelerate12LocalReplaceEPfiiS0_PdS1_PiyP24curandStatePhilox4_32_10i --------------------------
	.section	.nv.constant2._ZN15astroaccelerate12LocalReplaceEPfiiS0_PdS1_PiyP24curandStatePhilox4_32_10i,"a",@progbits
	.sectionflags	@""
	.align	4
.nv.constant2._ZN15astroaccelerate12LocalReplaceEPfiiS0_PdS1_PiyP24curandStatePhilox4_32_10i:
        /*0000*/ 	.byte	0xa0, 0x04, 0x00, 0x00, 0xc0, 0x04, 0x00, 0x00, 0x80, 0x04, 0x00, 0x00


//--------------------- .text._ZN15astroaccelerate5ScaleEPfiiff --------------------------
	.section	.text._ZN15astroaccelerate5ScaleEPfiiff,"ax",@progbits
	.align	128
.text._ZN15astroaccelerate5ScaleEPfiiff:
        .type           _ZN15astroaccelerate5ScaleEPfiiff,@function
        .size           _ZN15astroaccelerate5ScaleEPfiiff,(.L_x_128 - _ZN15astroaccelerate5ScaleEPfiiff)
        .other          _ZN15astroaccelerate5ScaleEPfiiff,@"STO_CUDA_ENTRY STV_DEFAULT"
_ZN15astroaccelerate5ScaleEPfiiff:
[----:B------:R-:W-:Y:S01]  /*0000*/  LDC R1, c[0x0][0x37c] ;  /* 0x0000df00ff017b82 */ /* 0x000fe20000000800 */
[----:B------:R-:W0:Y:S01]  /*0010*/  S2R R4, SR_TID.Y ;  /* 0x0000000000047919 */ /* 0x000e220000002200 */
[----:B------:R-:W1:Y:S01]  /*0020*/  LDCU UR4, c[0x0][0x360] ;  /* 0x00006c00ff0477ac */ /* 0x000e620008000800 */
[----:B------:R-:W0:Y:S01]  /*0030*/  S2R R5, SR_CTAID.Y ;  /* 0x0000000000057919 */ /* 0x000e220000002600 */
[----:B------:R-:W0:Y:S01]  /*0040*/  LDCU UR5, c[0x0][0x364] ;  /* 0x00006c80ff0577ac */ /* 0x000e220008000800 */
[----:B------:R-:W1:Y:S01]  /*0050*/  S2R R3, SR_TID.X ;  /* 0x0000000000037919 */ /* 0x000e620000002100 */
[----:B------:R-:W2:Y:S01]  /*0060*/  LDCU.64 UR6, c[0x0][0x388] ;  /* 0x00007100ff0677ac */ /* 0x000ea20008000a00 */
[----:B------:R-:W1:Y:S01]  /*0070*/  S2R R0, SR_CTAID.X ;  /* 0x0000000000007919 */ /* 0x000e620000002500 */
[----:B0-----:R-:W-:-:S05]  /*0080*/  IMAD R4, R5, UR5, R4 ;  /* 0x0000000505047c24 */ /* 0x001fca000f8e0204 */
[----:B--2---:R-:W-:Y:S01]  /*0090*/  ISETP.GE.AND P0, PT, R4, UR7, PT ;  /* 0x0000000704007c0c */ /* 0x004fe2000bf06270 */
[----:B-1----:R-:W-:-:S05]  /*00a0*/  IMAD R3, R0, UR4, R3 ;  /* 0x0000000400037c24 */ /* 0x002fca000f8e0203 */
[----:B------:R-:W-:-:S13]  /*00b0*/  ISETP.GE.OR P0, PT, R3, UR6, P0 ;  /* 0x0000000603007c0c */ /* 0x000fda0008706670 */
[----:B------:R-:W-:Y:S05]  /*00c0*/  @P0 EXIT ;  /* 0x000000000000094d */ /* 0x000fea0003800000 */
[----:B------:R-:W0:Y:S01]  /*00d0*/  LDCU.64 UR8, c[0x0][0x380] ;  /* 0x00007000ff0877ac */ /* 0x000e220008000a00 */
[----:B------:R-:W-:Y:S01]  /*00e0*/  HFMA2 R5, -RZ, RZ, 0, 0 ;  /* 0x00000000ff057431 */ /* 0x000fe200000001ff */
[----:B------:R-:W-:Y:S01]  /*00f0*/  SHF.R.S32.HI R7, RZ, 0x1f, R3 ;  /* 0x0000001fff077819 */ /* 0x000fe20000011403 */
[----:B------:R-:W1:Y:S01]  /*0100*/  LDCU.64 UR4, c[0x0][0x358] ;  /* 0x00006b00ff0477ac */ /* 0x000e620008000a00 */
[----:B------:R-:W-:-:S04]  /*0110*/  IMAD.WIDE.U32 R4, R3, UR7, R4 ;  /* 0x0000000703047c25 */ /* 0x000fc8000f8e0004 */
[----:B------:R-:W-:Y:S01]  /*0120*/  IMAD R7, R7, UR7, R5 ;  /* 0x0000000707077c24 */ /* 0x000fe2000f8e0205 */
[----:B0-----:R-:W-:-:S04]  /*0130*/  LEA R2, P0, R4, UR8, 0x2 ;  /* 0x0000000804027c11 */ /* 0x001fc8000f8010ff */
[----:B------:R-:W-:Y:S02]  /*0140*/  LEA.HI.X R3, R4, UR9, R7, 0x2, P0 ;  /* 0x0000000904037c11 */ /* 0x000fe400080f1407 */
[----:B------:R-:W0:Y:S03]  /*0150*/  LDC.64 R6, c[0x0][0x390] ;  /* 0x0000e400ff067b82 */ /* 0x000e260000000a00 */
[----:B-1----:R-:W0:Y:S02]  /*0160*/  LDG.E R5, desc[UR4][R2.64] ;  /* 0x0000000402057981 */ /* 0x002e24000c1e1900 */
[----:B0-----:R-:W-:-:S05]  /*0170*/  FFMA R5, R5, R7, R6 ;  /* 0x0000000705057223 */ /* 0x001fca0000000006 */
[----:B------:R-:W-:Y:S01]  /*0180*/  STG.E desc[UR4][R2.64], R5 ;  /* 0x0000000502007986 */ /* 0x000fe2000c101904 */
[----:B------:R-:W-:Y:S05]  /*0190*/  EXIT ;  /* 0x000000000000794d */ /* 0x000fea0003800000 */
.L_x_0:
[----:B------:R-:W-:-:S00]  /*01a0*/  BRA `(.L_x_0) ;  /* 0xfffffffc00fc7947 */ /* 0x000fc0000383ffff */
[----:B------:R-:W-:-:S00]  /*01b0*/  NOP ;  /* 0x0000000000007918 */ /* 0x000fc00000000000 */
        /* <DEDUP_REMOVED lines=12> */
.L_x_128:


//--------------------- .text._ZN15astroaccelerate13GlobalReplaceEPfPdS1_S1_S1_S1_S1_S1_PiiiS0_yP24curandStatePhilox4_32_10i --------------------------
	.section	.text._ZN15astroaccelerate13GlobalReplaceEPfPdS1_S1_S1_S1_S1_S1_PiiiS0_yP24curandStatePhilox4_32_10i,"ax",@progbits
	.align	128
.text._ZN15astroaccelerate13GlobalReplaceEPfPdS1_S1_S1_S1_S1_S1_PiiiS0_yP24curandStatePhilox4_32_10i:
        .type           _ZN15astroaccelerate13GlobalReplaceEPfPdS1_S1_S1_S1_S1_S1_PiiiS0_yP24curandStatePhilox4_32_10i,@function
        .size           _ZN15astroaccelerate13GlobalReplaceEPfPdS1_S1_S1_S1_S1_S1_PiiiS0_yP24curandStatePhilox4_32_10i,(.L_x_129 - _ZN15astroaccelerate13GlobalReplaceEPfPdS1_S1_S1_S1_S1_S1_PiiiS0_yP24curandStatePhilox4_32_10i)
        .other          _ZN15astroaccelerate13GlobalReplaceEPfPdS1_S1_S1_S1_S1_S1_PiiiS0_yP24curandStatePhilox4_32_10i,@"STO_CUDA_ENTRY STV_DEFAULT"
_ZN15astroaccelerate13GlobalReplaceEPfPdS1_S1_S1_S1_S1_S1_PiiiS0_yP24curandStatePhilox4_32_10i:
[----:B------:R-:W-:Y:S01]  /*0000*/  LDC R1, c[0x0][0x37c] ;  /* 0x0000df00ff017b82 */ /* 0x000fe20000000800 */
[----:B------:R-:W0:Y:S01]  /*0010*/  S2R R9, SR_TID.Y ;  /* 0x0000000000097919 */ /* 0x000e220000002200 */
[----:B------:R-:W1:Y:S01]  /*0020*/  LDCU UR4, c[0x0][0x360] ;  /* 0x00006c00ff0477ac */ /* 0x000e620008000800 */
[----:B------:R-:W0:Y:S01]  /*0030*/  S2R R0, SR_CTAID.Y ;  /* 0x0000000000007919 */ /* 0x000e220000002600 */
[----:B------:R-:W0:Y:S01]  /*0040*/  LDCU UR5, c[0x0][0x364] ;  /* 0x00006c80ff0577ac */ /* 0x000e220008000800 */
[----:B------:R-:W1:Y:S01]  /*0050*/  S2R R6, SR_TID.X ;  /* 0x0000000000067919 */ /* 0x000e620000002100 */
[----:B------:R-:W2:Y:S01]  /*0060*/  LDCU UR6, c[0x0][0x3e8] ;  /* 0x00007d00ff0677ac */ /* 0x000ea20008000800 */
[----:B------:R-:W1:Y:S01]  /*0070*/  S2R R7, SR_CTAID.X ;  /* 0x0000000000077919 */ /* 0x000e620000002500 */
[----:B------:R-:W3:Y:S01]  /*0080*/  LDCU.64 UR8, c[0x0][0x3c8] ;  /* 0x00007900ff0877ac */ /* 0x000ee20008000a00 */
[----:B0-----:R-:W-:-:S04]  /*0090*/  IMAD R9, R0, UR5, R9 ;  /* 0x0000000500097c24 */ /* 0x001fc8000f8e0209 */
[----:B--2---:R-:W-:Y:S02]  /*00a0*/  VIADD R9, R9, UR6 ;  /* 0x0000000609097c36 */ /* 0x004fe40008000000 */
[----:B-1----:R-:W-:-:S03]  /*00b0*/  IMAD R6, R7, UR4, R6 ;  /* 0x0000000407067c24 */ /* 0x002fc6000f8e0206 */
[----:B---3--:R-:W-:-:S04]  /*00c0*/  ISETP.GE.AND P0, PT, R9, UR8, PT ;  /* 0x0000000809007c0c */ /* 0x008fc8000bf06270 */
[----:B------:R-:W-:-:S13]  /*00d0*/  ISETP.GE.OR P0, PT, R6, UR9, P0 ;  /* 0x0000000906007c0c */ /* 0x000fda0008706670 */
[----:B------:R-:W-:Y:S05]  /*00e0*/  @P0 EXIT ;  /* 0x000000000000094d */ /* 0x000fea0003800000 */
[----:B------:R-:W0:Y:S01]  /*00f0*/  LDC.64 R4, c[0x0][0x3a8] ;  /* 0x0000ea00ff047b82 */ /* 0x000e220000000a00 */
[----:B------:R-:W0:Y:S07]  /*0100*/  LDCU.64 UR4, c[0x0][0x358] ;  /* 0x00006b00ff0477ac */ /* 0x000e2e0008000a00 */
[----:B------:R-:W1:Y:S01]  /*0110*/  LDC.64 R2, c[0x0][0x390] ;  /* 0x0000e400ff027b82 */ /* 0x000e620000000a00 */
[----:B0-----:R-:W2:Y:S07]  /*0120*/  LDG.E.64 R4, desc[UR4][R4.64] ;  /* 0x0000000404047981 */ /* 0x001eae000c1e1b00 */
[----:B------:R-:W0:Y:S01]  /*0130*/  LDC.64 R10, c[0x0][0x3a0] ;  /* 0x0000e800ff0a7b82 */ /* 0x000e220000000a00 */
[----:B-1----:R-:W-:-:S06]  /*0140*/  IMAD.WIDE R2, R9, 0x8, R2 ;  /* 0x0000000809027825 */ /* 0x002fcc00078e0202 */
[----:B------:R-:W3:Y:S04]  /*0150*/  LDG.E.64 R2, desc[UR4][R2.64] ;  /* 0x0000000402027981 */ /* 0x000ee8000c1e1b00 */
[----:B0-----:R-:W3:Y:S01]  /*0160*/  LDG.E.64 R10, desc[UR4][R10.64] ;  /* 0x000000040a0a7981 */ /* 0x001ee2000c1e1b00 */
[----:B------:R-:W-:Y:S01]  /*0170*/  IMAD.MOV.U32 R12, RZ, RZ, 0x1 ;  /* 0x00000001ff0c7424 */ /* 0x000fe200078e00ff */
[----:B------:R-:W-:Y:S01]  /*0180*/  BSSY.RECONVERGENT B0, `(.L_x_1) ;  /* 0x0000016000007945 */ /* 0x000fe20003800200 */
[----:B--2---:R-:W0:Y:S04]  /*0190*/  MUFU.RCP64H R13, R5 ;  /* 0x00000005000d7308 */ /* 0x004e280000001800 */
[----:B0-----:R-:W-:-:S08]  /*01a0*/  DFMA R14, -R4, R12, 1 ;  /* 0x3ff00000040e742b */ /* 0x001fd0000000010c */
[----:B------:R-:W-:-:S08]  /*01b0*/  DFMA R14, R14, R14, R14 ;  /* 0x0000000e0e0e722b */ /* 0x000fd0000000000e */
[----:B------:R-:W-:-:S08]  /*01c0*/  DFMA R14, R12, R14, R12 ;  /* 0x0000000e0c0e722b */ /* 0x000fd0000000000c */
[----:B------:R-:W-:Y:S02]  /*01d0*/  DFMA R16, -R4, R14, 1 ;  /* 0x3ff000000410742b */ /* 0x000fe4000000010e */
[----:B---3--:R-:W-:-:S06]  /*01e0*/  DADD R12, R2, -R10 ;  /* 0x00000000020c7229 */ /* 0x008fcc000000080a */
[----:B------:R-:W-:-:S08]  /*01f0*/  DFMA R16, R14, R16, R14 ;  /* 0x000000100e10722b */ /* 0x000fd0000000000e */
[----:B------:R-:W-:-:S08]  /*0200*/  DMUL R14, R12, R16 ;  /* 0x000000100c0e7228 */ /* 0x000fd00000000000 */
[----:B------:R-:W-:-:S08]  /*0210*/  DFMA R10, -R4, R14, R12 ;  /* 0x0000000e040a722b */ /* 0x000fd0000000010c */
[----:B------:R-:W-:Y:S01]  /*0220*/  DFMA R2, R16, R10, R14 ;  /* 0x0000000a1002722b */ /* 0x000fe2000000000e */
[----:B------:R-:W-:-:S09]  /*0230*/  FSETP.GEU.AND P1, PT, |R13|, 6.5827683646048100446e-37, PT ;  /* 0x036000000d00780b */ /* 0x000fd20003f2e200 */
[----:B------:R-:W-:-:S05]  /*0240*/  FFMA R0, RZ, R5, R3 ;  /* 0x00000005ff007223 */ /* 0x000fca0000000003 */
[----:B------:R-:W-:-:S13]  /*0250*/  FSETP.GT.AND P0, PT, |R0|, 1.469367938527859385e-39, PT ;  /* 0x001000000000780b */ /* 0x000fda0003f04200 */
[----:B------:R-:W-:Y:S05]  /*0260*/  @P0 BRA P1, `(.L_x_2) ;  /* 0x00000000001c0947 */ /* 0x000fea0000800000 */
[----:B------:R-:W-:Y:S01]  /*0270*/  IMAD.MOV.U32 R15, RZ, RZ, R13 ;  /* 0x000000ffff0f7224 */ /* 0x000fe200078e000d */
[----:B------:R-:W-:Y:S01]  /*0280*/  MOV R0, 0x2c0 ;  /* 0x000002c000007802 */ /* 0x000fe20000000f00 */
[----:B------:R-:W-:Y:S02]  /*0290*/  IMAD.MOV.U32 R14, RZ, RZ, R12 ;  /* 0x000000ffff0e7224 */ /* 0x000fe400078e000c */
[----:B------:R-:W-:-:S07]  /*02a0*/  IMAD.MOV.U32 R13, RZ, RZ, R5 ;  /* 0x000000ffff0d7224 */ /* 0x000fce00078e0005 */
[----:B------:R-:W-:Y:S05]  /*02b0*/  CALL.REL.NOINC `($__internal_0_$__cuda_sm20_div_rn_f64_full) ;  /* 0x0000000800fc7944 */ /* 0x000fea0003c00000 */
[----:B------:R-:W-:Y:S01]  /*02c0*/  MOV R2, R16 ;  /* 0x0000001000027202 */ /* 0x000fe20000000f00 */
[----:B------:R-:W-:-:S07]  /*02d0*/  IMAD.MOV.U32 R3, RZ, RZ, R17 ;  /* 0x000000ffff037224 */ /* 0x000fce00078e0011 */
.L_x_2:
[----:B------:R-:W-:Y:S05]  /*02e0*/  BSYNC.RECONVERGENT B0 ;  /* 0x0000000000007941 */ /* 0x000fea0003800200 */
.L_x_1:
[----:B------:R-:W0:Y:S08]  /*02f0*/  LDC.64 R10, c[0x0][0x3b8] ;  /* 0x0000ee00ff0a7b82 */ /* 0x000e300000000a00 */
        /* <DEDUP_REMOVED lines=24> */
[----:B------:R-:W-:-:S07]  /*0480*/  IMAD.MOV.U32 R13, RZ, RZ, R11 ;  /* 0x000000ffff0d7224 */ /* 0x000fce00078e000b */
[----:B------:R-:W-:Y:S05]  /*0490*/  CALL.REL.NOINC `($__internal_0_$__cuda_sm20_div_rn_f64_full) ;  /* 0x0000000800847944 */ /* 0x000fea0003c00000 */
[----:B------:R-:W-:Y:S01]  /*04a0*/  IMAD.MOV.U32 R4, RZ, RZ, R16 ;  /* 0x000000ffff047224 */ /* 0x000fe200078e0010 */
[----:B------:R-:W-:-:S07]  /*04b0*/  MOV R5, R17 ;  /* 0x0000001100057202 */ /* 0x000fce0000000f00 */
.L_x_4:
[----:B------:R-:W-:Y:S05]  /*04c0*/  BSYNC.RECONVERGENT B0 ;  /* 0x0000000000007941 */ /* 0x000fea0003800200 */
.L_x_3:
[----:B------:R-:W0:Y:S02]  /*04d0*/  LDC.64 R10, c[0x0][0x388] ;  /* 0x0000e200ff0a7b82 */ /* 0x000e240000000a00 */
[----:B0-----:R-:W2:Y:S02]  /*04e0*/  LDG.E.64 R10, desc[UR4][R10.64] ;  /* 0x000000040a0a7981 */ /* 0x001ea4000c1e1b00 */
[----:B--2---:R-:W-:-:S06]  /*04f0*/  DSETP.GT.AND P0, PT, |R4|, R10, PT ;  /* 0x0000000a0400722a */ /* 0x004fcc0003f04200 */
[----:B------:R-:W-:-:S14]  /*0500*/  DSETP.LEU.OR P0, PT, |R2|, R10, !P0 ;  /* 0x0000000a0200722a */ /* 0x000fdc000470b600 */
[----:B------:R-:W-:Y:S05]  /*0510*/  @P0 EXIT ;  /* 0x000000000000094d */ /* 0x000fea0003800000 */
[----:B------:R-:W0:Y:S02]  /*0520*/  LDC.64 R2, c[0x0][0x3e0] ;  /* 0x0000f800ff027b82 */ /* 0x000e240000000a00 */
[----:B0-----:R-:W-:-:S05]  /*0530*/  IMAD.WIDE R2, R9, 0x40, R2 ;  /* 0x0000004009027825 */ /* 0x001fca00078e0202 */
[----:B------:R-:W2:Y:S01]  /*0540*/  LDG.E R0, desc[UR4][R2.64+0x28] ;  /* 0x0000280402007981 */ /* 0x000ea2000c1e1900 */
[----:B------:R-:W-:Y:S01]  /*0550*/  BSSY.RECONVERGENT B0, `(.L_x_5) ;  /* 0x0000012000007945 */ /* 0x000fe20003800200 */
[C---:B--2---:R-:W-:Y:S01]  /*0560*/  VIADD R11, R0.reuse, 0x1 ;  /* 0x00000001000b7836 */ /* 0x044fe20000000000 */
[----:B------:R-:W-:-:S04]  /*0570*/  ISETP.NE.AND P0, PT, R0, 0x1, PT ;  /* 0x000000010000780c */ /* 0x000fc80003f05270 */
[----:B------:R0:W-:Y:S09]  /*0580*/  STG.E desc[UR4][R2.64+0x28], R11 ;  /* 0x0000280b02007986 */ /* 0x0001f2000c101904 */
[----:B------:R-:W-:Y:S05]  /*0590*/  @!P0 BRA `(.L_x_6) ;  /* 0x0000000000308947 */ /* 0x000fea0003800000 */
[----:B------:R-:W-:-:S05]  /*05a0*/  IMAD.MOV.U32 R5, RZ, RZ, -0x2 ;  /* 0xfffffffeff057424 */ /* 0x000fca00078e00ff */
[----:B------:R-:W-:-:S05]  /*05b0*/  VIADDMNMX.U32 R0, R0, R5, 0x2, PT ;  /* 0x0000000200007446 */ /* 0x000fca0003800005 */
[----:B------:R-:W-:-:S04]  /*05c0*/  IMAD.SHL.U32 R0, R0, 0x4, RZ ;  /* 0x0000000400007824 */ /* 0x000fc800078e00ff */
[----:B------:R-:W1:Y:S02]  /*05d0*/  LDC R4, c[0x2][R0] ;  /* 0x0080000000047b82 */ /* 0x000e640000000800 */
[----:B-1----:R-:W-:-:S04]  /*05e0*/  SHF.R.S32.HI R5, RZ, 0x1f, R4 ;  /* 0x0000001fff057819 */ /* 0x002fc80000011404 */
.L_x_120:
[----:B------:R-:W-:Y:S05]  /*05f0*/  BRX R4 -0x600                                                                                                       (*"BRANCH_TARGETS .L_x_121,.L_x_122,.L_x_123"*) ;  /* 0xfffffff804807949 */ /* 0x000fea000383ffff */
.L_x_123:
[----:B------:R3:W5:Y:S01]  /*0600*/  LDG.E R0, desc[UR4][R2.64+0x10] ;  /* 0x0000100402007981 */ /* 0x000762000c1e1900 */
[----:B------:R-:W-:Y:S05]  /*0610*/  BRA `(.L_x_7) ;  /* 0x0000000000147947 */ /* 0x000fea0003800000 */
.L_x_121:
[----:B------:R4:W5:Y:S01]  /*0620*/  LDG.E R0, desc[UR4][R2.64+0x18] ;  /* 0x0000180402007981 */ /* 0x000962000c1e1900 */
[----:B------:R-:W-:Y:S05]  /*0630*/  BRA `(.L_x_7) ;  /* 0x00000000000c7947 */ /* 0x000fea0003800000 */
.L_x_122:
[----:B------:R2:W5:Y:S01]  /*0640*/  LDG.E R0, desc[UR4][R2.64+0x1c] ;  /* 0x00001c0402007981 */ /* 0x000562000c1e1900 */
[----:B------:R-:W-:Y:S05]  /*0650*/  BRA `(.L_x_7) ;  /* 0x0000000000047947 */ /* 0x000fea0003800000 */
.L_x_6:
[----:B------:R1:W5:Y:S02]  /*0660*/  LDG.E R0, desc[UR4][R2.64+0x14] ;  /* 0x0000140402007981 */ /* 0x000364000c1e1900 */
.L_x_7:
[----:B------:R-:W-:Y:S05]  /*0670*/  BSYNC.RECONVERGENT B0 ;  /* 0x0000000000007941 */ /* 0x000fea0003800200 */
.L_x_5:
[----:B------:R-:W-:Y:S01]  /*0680*/  ISETP.NE.AND P0, PT, R11, 0x4, PT ;  /* 0x000000040b00780c */ /* 0x000fe20003f05270 */
[----:B------:R-:W-:-:S12]  /*0690*/  BSSY.RECONVERGENT B0, `(.L_x_8) ;  /* 0x000005a000007945 */ /* 0x000fd80003800200 */
[----:B------:R-:W-:Y:S05]  /*06a0*/  @P0 BRA `(.L_x_9) ;  /* 0x0000000400600947 */ /* 0x000fea0003800000 */
[----:B------:R-:W0:Y:S01]  /*06b0*/  LDG.E R8, desc[UR4][R2.64] ;  /* 0x0000000402087981 */ /* 0x000e22000c1e1900 */
[----:B------:R-:W-:Y:S01]  /*06c0*/  BSSY.RECONVERGENT B1, `(.L_x_10) ;  /* 0x0000014000017945 */ /* 0x000fe20003800200 */
[----:B0-----:R-:W-:-:S05]  /*06d0*/  VIADD R11, R8, 0x1 ;  /* 0x00000001080b7836 */ /* 0x001fca0000000000 */
[----:B------:R0:W-:Y:S01]  /*06e0*/  STG.E desc[UR4][R2.64], R11 ;  /* 0x0000000b02007986 */ /* 0x0001e2000c101904 */
[----:B------:R-:W-:-:S13]  /*06f0*/  ISETP.NE.AND P0, PT, R11, RZ, PT ;  /* 0x000000ff0b00720c */ /* 0x000fda0003f05270 */
[----:B0-----:R-:W-:Y:S05]  /*0700*/  @!P0 BRA `(.L_x_11) ;  /* 0x0000000000088947 */ /* 0x001fea0003800000 */
[----:B------:R0:W5:Y:S01]  /*0710*/  LDG.E R13, desc[UR4][R2.64+0x4] ;  /* 0x00000404020d7981 */ /* 0x000162000c1e1900 */
[----:B------:R-:W-:Y:S05]  /*0720*/  BRA `(.L_x_12) ;  /* 0x0000000000347947 */ /* 0x000fea0003800000 */
.L_x_11:
[----:B------:R-:W2:Y:S02]  /*0730*/  LDG.E R13, desc[UR4][R2.64+0x4] ;  /* 0x00000404020d7981 */ /* 0x000ea4000c1e1900 */
[----:B--2---:R-:W-:-:S04]  /*0740*/  IADD3 R13, PT, PT, R13, 0x1, RZ ;  /* 0x000000010d0d7810 */ /* 0x004fc80007ffe0ff */
[----:B------:R-:W-:Y:S01]  /*0750*/  ISETP.NE.AND P0, PT, R13, RZ, PT ;  /* 0x000000ff0d00720c */ /* 0x000fe20003f05270 */
[----:B------:R0:W-:-:S12]  /*0760*/  STG.E desc[UR4][R2.64+0x4], R13 ;  /* 0x0000040d02007986 */ /* 0x0001d8000c101904 */
[----:B0-----:R-:W-:Y:S05]  /*0770*/  @P0 BRA `(.L_x_12) ;  /* 0x0000000000200947 */ /* 0x001fea0003800000 */
[----:B------:R-:W2:Y:S02]  /*0780*/  LDG.E R4, desc[UR4][R2.64+0x8] ;  /* 0x0000080402047981 */ /* 0x000ea4000c1e1900 */
[----:B--2---:R-:W-:-:S05]  /*0790*/  VIADD R5, R4, 0x1 ;  /* 0x0000000104057836 */ /* 0x004fca0000000000 */
[----:B------:R-:W-:-:S13]  /*07a0*/  ISETP.NE.AND P0, PT, R5, RZ, PT ;  /* 0x000000ff0500720c */ /* 0x000fda0003f05270 */
[----:B------:R-:W2:Y:S01]  /*07b0*/  @!P0 LDG.E R4, desc[UR4][R2.64+0xc] ;  /* 0x00000c0402048981 */ /* 0x000ea2000c1e1900 */
[----:B------:R-:W-:-:S03]  /*07c0*/  IMAD.MOV.U32 R13, RZ, RZ, RZ ;  /* 0x000000ffff0d7224 */ /* 0x000fc600078e00ff */
[----:B------:R0:W-:Y:S01]  /*07d0*/  STG.E desc[UR4][R2.64+0x8], R5 ;  /* 0x0000080502007986 */ /* 0x0001e2000c101904 */
[----:B--2---:R-:W-:-:S05]  /*07e0*/  @!P0 VIADD R15, R4, 0x1 ;  /* 0x00000001040f8836 */ /* 0x004fca0000000000 */
[----:B------:R0:W-:Y:S02]  /*07f0*/  @!P0 STG.E desc[UR4][R2.64+0xc], R15 ;  /* 0x00000c0f02008986 */ /* 0x0001e4000c101904 */
.L_x_12:
[----:B------:R-:W-:Y:S05]  /*0800*/  BSYNC.RECONVERGENT B1 ;  /* 0x0000000000017941 */ /* 0x000fea0003800200 */
.L_x_10:
[----:B0-----:R-:W2:Y:S04]  /*0810*/  LDG.E.64 R14, desc[UR4][R2.64+0x8] ;  /* 0x00000804020e7981 */ /* 0x001ea8000c1e1b00 */
[----:B------:R-:W3:Y:S01]  /*0820*/  LDG.E.64 R4, desc[UR4][R2.64+0x20] ;  /* 0x0000200402047981 */ /* 0x000ee2000c1e1b00 */
[----:B------:R-:W-:-:S03]  /*0830*/  IMAD.HI.U32 R12, R11, -0x2daee0ad, RZ ;  /* 0xd2511f530b0c7827 */ /* 0x000fc600078e00ff */
[----:B------:R0:W-:Y:S01]  /*0840*/  STG.E desc[UR4][R2.64+0x28], RZ ;  /* 0x000028ff02007986 */ /* 0x0001e2000c101904 */
[----:B------:R-:W-:Y:S02]  /*0850*/  IMAD.MOV.U32 R17, RZ, RZ, -0x2daee0ad ;  /* 0xd2511f53ff117424 */ /* 0x000fe400078e00ff */
[----:B--2---:R-:W-:Y:S01]  /*0860*/  IMAD.WIDE.U32 R10, R14, -0x326172a9, RZ ;  /* 0xcd9e8d570e0a7825 */ /* 0x004fe200078e00ff */
[----:B---3--:R-:W-:-:S04]  /*0870*/  LOP3.LUT R12, R5, R15, R12, 0x96, !PT ;  /* 0x0000000f050c7212 */ /* 0x008fc800078e960c */
[----:B-----5:R-:W-:Y:S01]  /*0880*/  LOP3.LUT R14, R4, R11, R13, 0x96, !PT ;  /* 0x0000000b040e7212 */ /* 0x020fe200078e960d */
[----:B------:R-:W-:Y:S01]  /*0890*/  IMAD R11, R8, R17, -0x2daee0ad ;  /* 0xd2511f53080b7424 */ /* 0x000fe200078e0211 */
[----:B------:R-:W-:Y:S01]  /*08a0*/  IADD3 R17, PT, PT, R4, -0x61c88647, RZ ;  /* 0x9e3779b904117810 */ /* 0x000fe20007ffe0ff */
[----:B------:R-:W-:-:S04]  /*08b0*/  IMAD.WIDE.U32 R12, R12, -0x326172a9, RZ ;  /* 0xcd9e8d570c0c7825 */ /* 0x000fc800078e00ff */
[----:B------:R-:W-:Y:S01]  /*08c0*/  IMAD.WIDE.U32 R14, R14, -0x2daee0ad, RZ ;  /* 0xd2511f530e0e7825 */ /* 0x000fe200078e00ff */
[----:B------:R-:W-:-:S03]  /*08d0*/  LOP3.LUT R10, R17, R10, R13, 0x96, !PT ;  /* 0x0000000a110a7212 */ /* 0x000fc600078e960d */
[----:B------:R-:W-:Y:S02]  /*08e0*/  VIADD R8, R5, 0xbb67ae85 ;  /* 0xbb67ae8505087836 */ /* 0x000fe40000000000 */
[----:B------:R-:W-:-:S03]  /*08f0*/  VIADD R13, R4, 0x3c6ef372 ;  /* 0x3c6ef372040d7836 */ /* 0x000fc60000000000 */
[----:B------:R-:W-:Y:S01]  /*0900*/  LOP3.LUT R8, R8, R15, R11, 0x96, !PT ;  /* 0x0000000f08087212 */ /* 0x000fe200078e960b */
[----:B------:R-:W-:-:S04]  /*0910*/  IMAD.WIDE.U32 R10, R10, -0x2daee0ad, RZ ;  /* 0xd2511f530a0a7825 */ /* 0x000fc800078e00ff */
[----:B------:R-:W-:Y:S02]  /*0920*/  VIADD R15, R5, 0x76cf5d0a ;  /* 0x76cf5d0a050f7836 */ /* 0x000fe40000000000 */
[----:B------:R-:W-:-:S03]  /*0930*/  IMAD.WIDE.U32 R16, R8, -0x326172a9, RZ ;  /* 0xcd9e8d5708107825 */ /* 0x000fc600078e00ff */
[----:B------:R-:W-:Y:S01]  /*0940*/  LOP3.LUT R15, R11, R15, R14, 0x96, !PT ;  /* 0x0000000f0b0f7212 */ /* 0x000fe200078e960e */
[----:B------:R-:W-:Y:S01]  /*0950*/  VIADD R11, R4, 0xdaa66d2b ;  /* 0xdaa66d2b040b7836 */ /* 0x000fe20000000000 */
[----:B------:R-:W-:Y:S02]  /*0960*/  LOP3.LUT R14, R17, R12, R13, 0x96, !PT ;  /* 0x0000000c110e7212 */ /* 0x000fe400078e960d */
[----:B------:R-:W-:Y:S01]  /*0970*/  IADD3 R17, PT, PT, R5, 0x32370b8f, RZ ;  /* 0x32370b8f05117810 */ /* 0x000fe20007ffe0ff */
[----:B------:R-:W-:-:S04]  /*0980*/  IMAD.WIDE.U32 R12, R15, -0x326172a9, RZ ;  /* 0xcd9e8d570f0c7825 */ /* 0x000fc800078e00ff */
[----:B------:R-:W-:Y:S01]  /*0990*/  IMAD.WIDE.U32 R14, R14, -0x2daee0ad, RZ ;  /* 0xd2511f530e0e7825 */ /* 0x000fe200078e00ff */
[----:B------:R-:W-:-:S03]  /*09a0*/  LOP3.LUT R11, R13, R16, R11, 0x96, !PT ;  /* 0x000000100d0b7212 */ /* 0x000fc600078e960b */
[----:B------:R-:W-:Y:S01]  /*09b0*/  VIADD R13, R4, 0x78dde6e4 ;  /* 0x78dde6e4040d7836 */ /* 0x000fe20000000000 */
[----:B------:R-:W-:Y:S01]  /*09c0*/  LOP3.LUT R17, R15, R10, R17, 0x96, !PT ;  /* 0x0000000a0f117212 */ /* 0x000fe200078e9611 */
[----:B------:R-:W-:-:S04]  /*09d0*/  IMAD.WIDE.U32 R10, R11, -0x2daee0ad, RZ ;  /* 0xd2511f530b0a7825 */ /* 0x000fc800078e00ff */
[----:B------:R-:W-:Y:S02]  /*09e0*/  VIADD R15, R5, 0xed9eba14 ;  /* 0xed9eba14050f7836 */ /* 0x000fe40000000000 */
[----:B------:R-:W-:-:S03]  /*09f0*/  IMAD.WIDE.U32 R16, R17, -0x326172a9, RZ ;  /* 0xcd9e8d5711107825 */ /* 0x000fc600078e00ff */
[----:B------:R-:W-:Y:S01]  /*0a00*/  LOP3.LUT R15, R11, R14, R15, 0x96, !PT ;  /* 0x0000000e0b0f7212 */ /* 0x000fe200078e960f */
[----:B------:R-:W-:Y:S01]  /*0a10*/  VIADD R11, R4, 0x1715609d ;  /* 0x1715609d040b7836 */ /* 0x000fe20000000000 */
[----:B------:R-:W-:Y:S01]  /*0a20*/  LOP3.LUT R14, R17, R12, R13, 0x96, !PT ;  /* 0x0000000c110e7212 */ /* 0x000fe200078e960d */
[----:B------:R-:W-:Y:S02]  /*0a30*/  VIADD R17, R5, 0xa9066899 ;  /* 0xa906689905117836 */ /* 0x000fe40000000000 */
[----:B------:R-:W-:-:S04]  /*0a40*/  IMAD.WIDE.U32 R12, R15, -0x326172a9, RZ ;  /* 0xcd9e8d570f0c7825 */ /* 0x000fc800078e00ff */
[----:B------:R-:W-:Y:S01]  /*0a50*/  IMAD.WIDE.U32 R14, R14, -0x2daee0ad, RZ ;  /* 0xd2511f530e0e7825 */ /* 0x000fe200078e00ff */
[----:B------:R-:W-:-:S03]  /*0a60*/  LOP3.LUT R11, R13, R16, R11, 0x96, !PT ;  /* 0x000000100d0b7212 */ /* 0x000fc600078e960b */
[----:B------:R-:W-:Y:S01]  /*0a70*/  VIADD R13, R4, 0xb54cda56 ;  /* 0xb54cda56040d7836 */ /* 0x000fe20000000000 */
[----:B------:R-:W-:Y:S01]  /*0a80*/  LOP3.LUT R17, R15, R10, R17, 0x96, !PT ;  /* 0x0000000a0f117212 */ /* 0x000fe200078e9611 */
[----:B------:R-:W-:Y:S01]  /*0a90*/  IMAD.WIDE.U32 R10, R11, -0x2daee0ad, RZ ;  /* 0xd2511f530b0a7825 */ /* 0x000fe200078e00ff */
[----:B------:R-:W-:-:S03]  /*0aa0*/  IADD3 R15, PT, PT, R5, 0x646e171e, RZ ;  /* 0x646e171e050f7810 */ /* 0x000fc60007ffe0ff */
[----:B------:R-:W-:Y:S01]  /*0ab0*/  IMAD.WIDE.U32 R16, R17, -0x326172a9, RZ ;  /* 0xcd9e8d5711107825 */ /* 0x000fe200078e00ff */
[----:B------:R-:W-:-:S03]  /*0ac0*/  LOP3.LUT R15, R11, R14, R15, 0x96, !PT ;  /* 0x0000000e0b0f7212 */ /* 0x000fc600078e960f */
[----:B------:R-:W-:Y:S01]  /*0ad0*/  VIADD R11, R4, 0x5384540f ;  /* 0x5384540f040b7836 */ /* 0x000fe20000000000 */
[----:B------:R-:W-:Y:S01]  /*0ae0*/  LOP3.LUT R14, R17, R12, R13, 0x96, !PT ;  /* 0x0000000c110e7212 */ /* 0x000fe200078e960d */
[----:B------:R-:W-:-:S04]  /*0af0*/  IMAD.WIDE.U32 R12, R15, -0x326172a9, RZ ;  /* 0xcd9e8d570f0c7825 */ /* 0x000fc800078e00ff */
[----:B------:R-:W-:Y:S01]  /*0b00*/  IMAD.WIDE.U32 R14, R14, -0x2daee0ad, RZ ;  /* 0xd2511f530e0e7825 */ /* 0x000fe200078e00ff */
[----:B------:R-:W-:Y:S02]  /*0b10*/  LOP3.LUT R11, R13, R16, R11, 0x96, !PT ;  /* 0x000000100d0b7212 */ /* 0x000fe400078e960b */
[----:B------:R-:W-:Y:S01]  /*0b20*/  IADD3 R13, PT, PT, R4, -0xe443238, RZ ;  /* 0xf1bbcdc8040d7810 */ /* 0x000fe20007ffe0ff */
[----:B------:R-:W-:-:S05]  /*0b30*/  VIADD R17, R5, 0x1fd5c5a3 ;  /* 0x1fd5c5a305117836 */ /* 0x000fca0000000000 */
        /* <DEDUP_REMOVED lines=11> */
[----:B------:R-:W-:Y:S01]  /*0bf0*/  IMAD.MOV.U32 R13, RZ, RZ, R14 ;  /* 0x000000ffff0d7224 */ /* 0x000fe200078e000e */
[----:B------:R-:W-:Y:S01]  /*0c00*/  LOP3.LUT R14, R19, R10, R5, 0x96, !PT ;  /* 0x0000000a130e7212 */ /* 0x000fe200078e9605 */
[----:B------:R-:W-:-:S05]  /*0c10*/  IMAD.MOV.U32 R15, RZ, RZ, R18 ;  /* 0x000000ffff0f7224 */ /* 0x000fca00078e0012 */
[----:B------:R0:W-:Y:S02]  /*0c20*/  STG.E.128 desc[UR4][R2.64+0x10], R12 ;  /* 0x0000100c02007986 */ /* 0x0001e4000c101d04 */
.L_x_9:
[----:B------:R-:W-:Y:S05]  /*0c30*/  BSYNC.RECONVERGENT B0 ;  /* 0x0000000000007941 */ /* 0x000fea0003800200 */
.L_x_8:
[----:B01234-:R-:W0:Y:S01]  /*0c40*/  LDC R2, c[0x0][0x3cc] ;  /* 0x0000f300ff027b82 */ /* 0x01fe220000000800 */
[----:B------:R-:W-:Y:S01]  /*0c50*/  HFMA2 R5, -RZ, RZ, 0.1171875, 0 ;  /* 0x2f800000ff057431 */ /* 0x000fe200000001ff */
[----:B-----5:R-:W-:Y:S01]  /*0c60*/  I2FP.F32.U32 R0, R0 ;  /* 0x0000000000007245 */ /* 0x020fe20000201000 */
[----:B------:R-:W1:Y:S04]  /*0c70*/  LDCU.64 UR6, c[0x0][0x380] ;  /* 0x00007000ff0677ac */ /* 0x000e680008000a00 */
[----:B------:R-:W-:Y:S01]  /*0c80*/  FFMA R0, R0, R5, 1.1641532182693481445e-10 ;  /* 0x2f00000000007423 */ /* 0x000fe20000000005 */
[-C--:B0-----:R-:W-:Y:S02]  /*0c90*/  IABS R11, R2.reuse ;  /* 0x00000002000b7213 */ /* 0x081fe40000000000 */
[----:B------:R-:W-:-:S02]  /*0ca0*/  I2FP.F32.S32 R3, R2 ;  /* 0x0000000200037245 */ /* 0x000fc40000201400 */
[----:B------:R-:W0:Y:S03]  /*0cb0*/  I2F.RP R7, R11 ;  /* 0x0000000b00077306 */ /* 0x000e260000209400 */
[----:B------:R-:W-:-:S05]  /*0cc0*/  FMUL R0, R0, R3 ;  /* 0x0000000300007220 */ /* 0x000fca0000400000 */
[----:B------:R-:W2:Y:S08]  /*0cd0*/  F2I.TRUNC.NTZ R3, R0 ;  /* 0x0000000000037305 */ /* 0x000eb0000020f100 */
[----:B0-----:R-:W0:Y:S01]  /*0ce0*/  MUFU.RCP R7, R7 ;  /* 0x0000000700077308 */ /* 0x001e220000001000 */
[----:B--2---:R-:W-:-:S05]  /*0cf0*/  IMAD.IADD R3, R6, 0x1, R3 ;  /* 0x0000000106037824 */ /* 0x004fca00078e0203 */
[----:B------:R-:W-:Y:S01]  /*0d00*/  ISETP.GE.AND P2, PT, R3, RZ, PT ;  /* 0x000000ff0300720c */ /* 0x000fe20003f46270 */
[----:B0-----:R-:W-:-:S04]  /*0d10*/  VIADD R4, R7, 0xffffffe ;  /* 0x0ffffffe07047836 */ /* 0x001fc80000000000 */
[----:B------:R0:W2:Y:S02]  /*0d20*/  F2I.FTZ.U32.TRUNC.NTZ R5, R4 ;  /* 0x0000000400057305 */ /* 0x0000a4000021f000 */
[----:B0-----:R-:W-:Y:S02]  /*0d30*/  IMAD.MOV.U32 R4, RZ, RZ, RZ ;  /* 0x000000ffff047224 */ /* 0x001fe400078e00ff */
[----:B--2---:R-:W-:-:S04]  /*0d40*/  IMAD.MOV R8, RZ, RZ, -R5 ;  /* 0x000000ffff087224 */ /* 0x004fc800078e0a05 */
[----:B------:R-:W-:Y:S01]  /*0d50*/  IMAD R7, R8, R11, RZ ;  /* 0x0000000b08077224 */ /* 0x000fe200078e02ff */
[----:B------:R-:W-:-:S03]  /*0d60*/  IABS R8, R3 ;  /* 0x0000000300087213 */ /* 0x000fc60000000000 */
[----:B------:R-:W-:-:S06]  /*0d70*/  IMAD.HI.U32 R5, R5, R7, R4 ;  /* 0x0000000705057227 */ /* 0x000fcc00078e0004 */
[----:B------:R-:W-:-:S05]  /*0d80*/  IMAD.HI.U32 R5, R5, R8, RZ ;  /* 0x0000000805057227 */ /* 0x000fca00078e00ff */
[----:B------:R-:W-:-:S05]  /*0d90*/  IADD3 R5, PT, PT, -R5, RZ, RZ ;  /* 0x000000ff05057210 */ /* 0x000fca0007ffe1ff */
[C---:B------:R-:W-:Y:S02]  /*0da0*/  IMAD R0, R11.reuse, R5, R8 ;  /* 0x000000050b007224 */ /* 0x040fe400078e0208 */
[----:B------:R-:W0:Y:S03]  /*0db0*/  LDC.64 R4, c[0x0][0x3d0] ;  /* 0x0000f400ff047b82 */ /* 0x000e260000000a00 */
[----:B------:R-:W-:-:S13]  /*0dc0*/  ISETP.GT.U32.AND P0, PT, R11, R0, PT ;  /* 0x000000000b00720c */ /* 0x000fda0003f04070 */
[----:B------:R-:W-:Y:S01]  /*0dd0*/  @!P0 IMAD.IADD R0, R0, 0x1, -R11 ;  /* 0x0000000100008824 */ /* 0x000fe200078e0a0b */
[----:B------:R-:W-:-:S04]  /*0de0*/  ISETP.NE.AND P0, PT, R2, RZ, PT ;  /* 0x000000ff0200720c */ /* 0x000fc80003f05270 */
[----:B------:R-:W-:-:S13]  /*0df0*/  ISETP.GT.U32.AND P1, PT, R11, R0, PT ;  /* 0x000000000b00720c */ /* 0x000fda0003f24070 */
[----:B------:R-:W-:-:S04]  /*0e00*/  @!P1 IMAD.IADD R0, R0, 0x1, -R11 ;  /* 0x0000000100009824 */ /* 0x000fc800078e0a0b */
[----:B------:R-:W-:Y:S01]  /*0e10*/  @!P2 IMAD.MOV R0, RZ, RZ, -R0 ;  /* 0x000000ffff00a224 */ /* 0x000fe200078e0a00 */
[----:B------:R-:W-:-:S05]  /*0e20*/  @!P0 LOP3.LUT R0, RZ, R2, RZ, 0x33, !PT ;  /* 0x00000002ff008212 */ /* 0x000fca00078e33ff */
[----:B0-----:R-:W-:-:S06]  /*0e30*/  IMAD.WIDE R4, R0, 0x4, R4 ;  /* 0x0000000400047825 */ /* 0x001fcc00078e0204 */
[----:B------:R-:W2:Y:S01]  /*0e40*/  LDG.E R5, desc[UR4][R4.64] ;  /* 0x0000000404057981 */ /* 0x000ea2000c1e1900 */
[----:B------:R-:W-:-:S03]  /*0e50*/  SHF.R.S32.HI R7, RZ, 0x1f, R6 ;  /* 0x0000001fff077819 */ /* 0x000fc60000011406 */
[----:B------:R-:W-:-:S03]  /*0e60*/  IMAD.WIDE R2, R9, R2, R6 ;  /* 0x0000000209027225 */ /* 0x000fc600078e0206 */
[----:B-1----:R-:W-:-:S04]  /*0e70*/  LEA R6, P0, R2, UR6, 0x2 ;  /* 0x0000000602067c11 */ /* 0x002fc8000f8010ff */
[----:B------:R-:W-:-:S05]  /*0e80*/  LEA.HI.X R7, R2, UR7, R3, 0x2, P0 ;  /* 0x0000000702077c11 */ /* 0x000fca00080f1403 */
[----:B--2---:R-:W-:Y:S01]  /*0e90*/  STG.E desc[UR4][R6.64], R5 ;  /* 0x0000000506007986 */ /* 0x004fe2000c101904 */
[----:B------:R-:W-:Y:S05]  /*0ea0*/  EXIT ;  /* 0x000000000000794d */ /* 0x000fea0003800000 */
        .weak           $__internal_0_$__cuda_sm20_div_rn_f64_full
        .type           $__internal_0_$__cuda_sm20_div_rn_f64_full,@function
        .size           $__internal_0_$__cuda_sm20_div_rn_f64_full,(.L_x_129 - $__internal_0_$__cuda_sm20_div_rn_f64_full)
$__internal_0_$__cuda_sm20_div_rn_f64_full:
[C---:B------:R-:W-:Y:S01]  /*0eb0*/  FSETP.GEU.AND P0, PT, |R13|.reuse, 1.469367938527859385e-39, PT ;  /* 0x001000000d00780b */ /* 0x040fe20003f0e200 */
[----:B------:R-:W-:Y:S01]  /*0ec0*/  IMAD.MOV.U32 R12, RZ, RZ, R4 ;  /* 0x000000ffff0c7224 */ /* 0x000fe200078e0004 */
[----:B------:R-:W-:Y:S01]  /*0ed0*/  LOP3.LUT R10, R13, 0x800fffff, RZ, 0xc0, !PT ;  /* 0x800fffff0d0a7812 */ /* 0x000fe200078ec0ff */
[----:B------:R-:W-:Y:S01]  /*0ee0*/  IMAD.MOV.U32 R18, RZ, RZ, 0x1 ;  /* 0x00000001ff127424 */ /* 0x000fe200078e00ff */
[C---:B------:R-:W-:Y:S01]  /*0ef0*/  FSETP.GEU.AND P2, PT, |R15|.reuse, 1.469367938527859385e-39, PT ;  /* 0x001000000f00780b */ /* 0x040fe20003f4e200 */
[----:B------:R-:W-:Y:S01]  /*0f00*/  IMAD.MOV.U32 R8, RZ, RZ, 0x1ca00000 ;  /* 0x1ca00000ff087424 */ /* 0x000fe200078e00ff */
[----:B------:R-:W-:Y:S01]  /*0f10*/  LOP3.LUT R11, R10, 0x3ff00000, RZ, 0xfc, !PT ;  /* 0x3ff000000a0b7812 */ /* 0x000fe200078efcff */
[----:B------:R-:W-:Y:S01]  /*0f20*/  BSSY.RECONVERGENT B1, `(.L_x_13) ;  /* 0x0000052000017945 */ /* 0x000fe20003800200 */
[----:B------:R-:W-:Y:S02]  /*0f30*/  MOV R10, R4 ;  /* 0x00000004000a7202 */ /* 0x000fe40000000f00 */
[----:B------:R-:W-:-:S02]  /*0f40*/  LOP3.LUT R16, R15, 0x7ff00000, RZ, 0xc0, !PT ;  /* 0x7ff000000f107812 */ /* 0x000fc400078ec0ff */
[C---:B------:R-:W-:Y:S01]  /*0f50*/  LOP3.LUT R17, R13.reuse, 0x7ff00000, RZ, 0xc0, !PT ;  /* 0x7ff000000d117812 */ /* 0x040fe200078ec0ff */
[----:B------:R-:W-:Y:S01]  /*0f60*/  @!P0 DMUL R10, R12, 8.98846567431157953865e+307 ;  /* 0x7fe000000c0a8828 */ /* 0x000fe20000000000 */
[----:B------:R-:W-:Y:S02]  /*0f70*/  MOV R24, R16 ;  /* 0x0000001000187202 */ /* 0x000fe40000000f00 */
[C---:B------:R-:W-:Y:S01]  /*0f80*/  ISETP.GE.U32.AND P1, PT, R16.reuse, R17, PT ;  /* 0x000000111000720c */ /* 0x040fe20003f26070 */
[----:B------:R-:W-:Y:S01]  /*0f90*/  IMAD.MOV.U32 R25, RZ, RZ, R17 ;  /* 0x000000ffff197224 */ /* 0x000fe200078e0011 */
[----:B------:R-:W-:Y:S01]  /*0fa0*/  @!P2 LOP3.LUT R21, R13, 0x7ff00000, RZ, 0xc0, !PT ;  /* 0x7ff000000d15a812 */ /* 0x000fe200078ec0ff */
[----:B------:R-:W0:Y:S03]  /*0fb0*/  MUFU.RCP64H R19, R11 ;  /* 0x0000000b00137308 */ /* 0x000e260000001800 */
[----:B------:R-:W-:-:S02]  /*0fc0*/  @!P2 ISETP.GE.U32.AND P3, PT, R16, R21, PT ;  /* 0x000000151000a20c */ /* 0x000fc40003f66070 */
[----:B------:R-:W-:Y:S02]  /*0fd0*/  @!P0 LOP3.LUT R25, R11, 0x7ff00000, RZ, 0xc0, !PT ;  /* 0x7ff000000b198812 */ /* 0x000fe400078ec0ff */
[----:B------:R-:W-:-:S03]  /*0fe0*/  @!P2 SEL R21, R8, 0x63400000, !P3 ;  /* 0x634000000815a807 */ /* 0x000fc60005800000 */
[----:B------:R-:W-:Y:S01]  /*0ff0*/  VIADD R26, R25, 0xffffffff ;  /* 0xffffffff191a7836 */ /* 0x000fe20000000000 */
[----:B------:R-:W-:-:S04]  /*1000*/  @!P2 LOP3.LUT R22, R21, 0x80000000, R15, 0xf8, !PT ;  /* 0x800000001516a812 */ /* 0x000fc800078ef80f */
[----:B------:R-:W-:Y:S01]  /*1010*/  @!P2 LOP3.LUT R23, R22, 0x100000, RZ, 0xfc, !PT ;  /* 0x001000001617a812 */ /* 0x000fe200078efcff */
[----:B------:R-:W-:Y:S01]  /*1020*/  @!P2 IMAD.MOV.U32 R22, RZ, RZ, RZ ;  /* 0x000000ffff16a224 */ /* 0x000fe200078e00ff */
[----:B0-----:R-:W-:-:S08]  /*1030*/  DFMA R4, R18, -R10, 1 ;  /* 0x3ff000001204742b */ /* 0x001fd0000000080a */
[----:B------:R-:W-:-:S08]  /*1040*/  DFMA R4, R4, R4, R4 ;  /* 0x000000040404722b */ /* 0x000fd00000000004 */
[----:B------:R-:W-:Y:S01]  /*1050*/  DFMA R18, R18, R4, R18 ;  /* 0x000000041212722b */ /* 0x000fe20000000012 */
[----:B------:R-:W-:Y:S01]  /*1060*/  SEL R5, R8, 0x63400000, !P1 ;  /* 0x6340000008057807 */ /* 0x000fe20004800000 */
[----:B------:R-:W-:-:S03]  /*1070*/  IMAD.MOV.U32 R4, RZ, RZ, R14 ;  /* 0x000000ffff047224 */ /* 0x000fc600078e000e */
[----:B------:R-:W-:-:S03]  /*1080*/  LOP3.LUT R5, R5, 0x800fffff, R15, 0xf8, !PT ;  /* 0x800fffff05057812 */ /* 0x000fc600078ef80f */
[----:B------:R-:W-:-:S03]  /*1090*/  DFMA R20, R18, -R10, 1 ;  /* 0x3ff000001214742b */ /* 0x000fc6000000080a */
[----:B------:R-:W-:-:S05]  /*10a0*/  @!P2 DFMA R4, R4, 2, -R22 ;  /* 0x400000000404a82b */ /* 0x000fca0000000816 */
[----:B------:R-:W-:-:S05]  /*10b0*/  DFMA R18, R18, R20, R18 ;  /* 0x000000141212722b */ /* 0x000fca0000000012 */
[----:B------:R-:W-:-:S03]  /*10c0*/  @!P2 LOP3.LUT R24, R5, 0x7ff00000, RZ, 0xc0, !PT ;  /* 0x7ff000000518a812 */ /* 0x000fc600078ec0ff */
[----:B------:R-:W-:Y:S02]  /*10d0*/  DMUL R20, R18, R4 ;  /* 0x0000000412147228 */ /* 0x000fe40000000000 */
[----:B------:R-:W-:-:S05]  /*10e0*/  VIADD R17, R24, 0xffffffff ;  /* 0xffffffff18117836 */ /* 0x000fca0000000000 */
[----:B------:R-:W-:Y:S01]  /*10f0*/  ISETP.GT.U32.AND P0, PT, R17, 0x7feffffe, PT ;  /* 0x7feffffe1100780c */ /* 0x000fe20003f04070 */
[----:B------:R-:W-:-:S03]  /*1100*/  DFMA R22, R20, -R10, R4 ;  /* 0x8000000a1416722b */ /* 0x000fc60000000004 */
[----:B------:R-:W-:-:S05]  /*1110*/  ISETP.GT.U32.OR P0, PT, R26, 0x7feffffe, P0 ;  /* 0x7feffffe1a00780c */ /* 0x000fca0000704470 */
[----:B------:R-:W-:-:S08]  /*1120*/  DFMA R18, R18, R22, R20 ;  /* 0x000000161212722b */ /* 0x000fd00000000014 */
[----:B------:R-:W-:Y:S05]  /*1130*/  @P0 BRA `(.L_x_14) ;  /* 0x00000000006c0947 */ /* 0x000fea0003800000 */
[----:B------:R-:W-:-:S04]  /*1140*/  LOP3.LUT R15, R13, 0x7ff00000, RZ, 0xc0, !PT ;  /* 0x7ff000000d0f7812 */ /* 0x000fc800078ec0ff */
[CC--:B------:R-:W-:Y:S02]  /*1150*/  VIADDMNMX R14, R16.reuse, -R15.reuse, 0xb9600000, !PT ;  /* 0xb9600000100e7446 */ /* 0x0c0fe4000780090f */
[----:B------:R-:W-:Y:S02]  /*1160*/  ISETP.GE.U32.AND P0, PT, R16, R15, PT ;  /* 0x0000000f1000720c */ /* 0x000fe40003f06070 */
[----:B------:R-:W-:Y:S02]  /*1170*/  VIMNMX R14, PT, PT, R14, 0x46a00000, PT ;  /* 0x46a000000e0e7848 */ /* 0x000fe40003fe0100 */
[----:B------:R-:W-:-:S05]  /*1180*/  SEL R15, R8, 0x63400000, !P0 ;  /* 0x63400000080f7807 */ /* 0x000fca0004000000 */
[----:B------:R-:W-:Y:S02]  /*1190*/  IMAD.IADD R8, R14, 0x1, -R15 ;  /* 0x000000010e087824 */ /* 0x000fe400078e0a0f */
[----:B------:R-:W-:-:S03]  /*11a0*/  IMAD.MOV.U32 R14, RZ, RZ, RZ ;  /* 0x000000ffff0e7224 */ /* 0x000fc600078e00ff */
[----:B------:R-:W-:-:S06]  /*11b0*/  IADD3 R15, PT, PT, R8, 0x7fe00000, RZ ;  /* 0x7fe00000080f7810 */ /* 0x000fcc0007ffe0ff */
[----:B------:R-:W-:-:S10]  /*11c0*/  DMUL R16, R18, R14 ;  /* 0x0000000e12107228 */ /* 0x000fd40000000000 */
[----:B------:R-:W-:-:S13]  /*11d0*/  FSETP.GTU.AND P0, PT, |R17|, 1.469367938527859385e-39, PT ;  /* 0x001000001100780b */ /* 0x000fda0003f0c200 */
[----:B------:R-:W-:Y:S05]  /*11e0*/  @P0 BRA `(.L_x_15) ;  /* 0x0000000000940947 */ /* 0x000fea0003800000 */
[----:B------:R-:W-:Y:S01]  /*11f0*/  DFMA R4, R18, -R10, R4 ;  /* 0x8000000a1204722b */ /* 0x000fe20000000004 */
[----:B------:R-:W-:-:S09]  /*1200*/  IMAD.MOV.U32 R14, RZ, RZ, RZ ;  /* 0x000000ffff0e7224 */ /* 0x000fd200078e00ff */
[C---:B------:R-:W-:Y:S02]  /*1210*/  FSETP.NEU.AND P0, PT, R5.reuse, RZ, PT ;  /* 0x000000ff0500720b */ /* 0x040fe40003f0d000 */
[----:B------:R-:W-:-:S04]  /*1220*/  LOP3.LUT R13, R5, 0x80000000, R13, 0x48, !PT ;  /* 0x80000000050d7812 */ /* 0x000fc800078e480d */
[----:B------:R-:W-:-:S07]  /*1230*/  LOP3.LUT R15, R13, R15, RZ, 0xfc, !PT ;  /* 0x0000000f0d0f7212 */ /* 0x000fce00078efcff */
[----:B------:R-:W-:Y:S05]  /*1240*/  @!P0 BRA `(.L_x_15) ;  /* 0x00000000007c8947 */ /* 0x000fea0003800000 */
[----:B------:R-:W-:Y:S01]  /*1250*/  IMAD.MOV R5, RZ, RZ, -R8 ;  /* 0x000000ffff057224 */ /* 0x000fe200078e0a08 */
[----:B------:R-:W-:Y:S01]  /*1260*/  DMUL.RP R14, R18, R14 ;  /* 0x0000000e120e7228 */ /* 0x000fe20000008000 */
[----:B------:R-:W-:-:S06]  /*1270*/  IMAD.MOV.U32 R4, RZ, RZ, RZ ;  /* 0x000000ffff047224 */ /* 0x000fcc00078e00ff */
[----:B------:R-:W-:-:S03]  /*1280*/  DFMA R4, R16, -R4, R18 ;  /* 0x800000041004722b */ /* 0x000fc60000000012 */
[----:B------:R-:W-:-:S03]  /*1290*/  LOP3.LUT R13, R15, R13, RZ, 0x3c, !PT ;  /* 0x0000000d0f0d7212 */ /* 0x000fc600078e3cff */
[----:B------:R-:W-:-:S04]  /*12a0*/  IADD3 R4, PT, PT, -R8, -0x43300000, RZ ;  /* 0xbcd0000008047810 */ /* 0x000fc80007ffe1ff */
[----:B------:R-:W-:-:S04]  /*12b0*/  FSETP.NEU.AND P0, PT, |R5|, R4, PT ;  /* 0x000000040500720b */ /* 0x000fc80003f0d200 */
[----:B------:R-:W-:Y:S02]  /*12c0*/  FSEL R16, R14, R16, !P0 ;  /* 0x000000100e107208 */ /* 0x000fe40004000000 */
[----:B------:R-:W-:Y:S01]  /*12d0*/  FSEL R17, R13, R17, !P0 ;  /* 0x000000110d117208 */ /* 0x000fe20004000000 */
[----:B------:R-:W-:Y:S06]  /*12e0*/  BRA `(.L_x_15) ;  /* 0x0000000000547947 */ /* 0x000fec0003800000 */
.L_x_14:
[----:B------:R-:W-:-:S14]  /*12f0*/  DSETP.NAN.AND P0, PT, R14, R14, PT ;  /* 0x0000000e0e00722a */ /* 0x000fdc0003f08000 */
[----:B------:R-:W-:Y:S05]  /*1300*/  @P0 BRA `(.L_x_16) ;  /* 0x0000000000440947 */ /* 0x000fea0003800000 */
[----:B------:R-:W-:-:S14]  /*1310*/  DSETP.NAN.AND P0, PT, R12, R12, PT ;  /* 0x0000000c0c00722a */ /* 0x000fdc0003f08000 */
[----:B------:R-:W-:Y:S05]  /*1320*/  @P0 BRA `(.L_x_17) ;  /* 0x0000000000300947 */ /* 0x000fea0003800000 */
[----:B------:R-:W-:Y:S01]  /*1330*/  ISETP.NE.AND P0, PT, R24, R25, PT ;  /* 0x000000191800720c */ /* 0x000fe20003f05270 */
[----:B------:R-:W-:Y:S01]  /*1340*/  IMAD.MOV.U32 R17, RZ, RZ, -0x80000 ;  /* 0xfff80000ff117424 */ /* 0x000fe200078e00ff */
[----:B------:R-:W-:-:S11]  /*1350*/  MOV R16, 0x0 ;  /* 0x0000000000107802 */ /* 0x000fd60000000f00 */
[----:B------:R-:W-:Y:S05]  /*1360*/  @!P0 BRA `(.L_x_15) ;  /* 0x0000000000348947 */ /* 0x000fea0003800000 */
[----:B------:R-:W-:Y:S02]  /*1370*/  ISETP.NE.AND P0, PT, R24, 0x7ff00000, PT ;  /* 0x7ff000001800780c */ /* 0x000fe40003f05270 */
[----:B------:R-:W-:Y:S02]  /*1380*/  LOP3.LUT R17, R15, 0x80000000, R13, 0x48, !PT ;  /* 0x800000000f117812 */ /* 0x000fe400078e480d */
[----:B------:R-:W-:-:S13]  /*1390*/  ISETP.EQ.OR P0, PT, R25, RZ, !P0 ;  /* 0x000000ff1900720c */ /* 0x000fda0004702670 */
[----:B------:R-:W-:Y:S01]  /*13a0*/  @P0 LOP3.LUT R4, R17, 0x7ff00000, RZ, 0xfc, !PT ;  /* 0x7ff0000011040812 */ /* 0x000fe200078efcff */
[----:B------:R-:W-:Y:S02]  /*13b0*/  @!P0 IMAD.MOV.U32 R16, RZ, RZ, RZ ;  /* 0x000000ffff108224 */ /* 0x000fe400078e00ff */
[----:B------:R-:W-:Y:S02]  /*13c0*/  @P0 IMAD.MOV.U32 R16, RZ, RZ, RZ ;  /* 0x000000ffff100224 */ /* 0x000fe400078e00ff */
[----:B------:R-:W-:Y:S01]  /*13d0*/  @P0 IMAD.MOV.U32 R17, RZ, RZ, R4 ;  /* 0x000000ffff110224 */ /* 0x000fe200078e0004 */
[----:B------:R-:W-:Y:S06]  /*13e0*/  BRA `(.L_x_15) ;  /* 0x0000000000147947 */ /* 0x000fec0003800000 */
.L_x_17:
[----:B------:R-:W-:Y:S02]  /*13f0*/  LOP3.LUT R17, R13, 0x80000, RZ, 0xfc, !PT ;  /* 0x000800000d117812 */ /* 0x000fe400078efcff */
[----:B------:R-:W-:Y:S01]  /*1400*/  MOV R16, R12 ;  /* 0x0000000c00107202 */ /* 0x000fe20000000f00 */
[----:B------:R-:W-:Y:S06]  /*1410*/  BRA `(.L_x_15) ;  /* 0x0000000000087947 */ /* 0x000fec0003800000 */
.L_x_16:
[----:B------:R-:W-:Y:S01]  /*1420*/  LOP3.LUT R17, R15, 0x80000, RZ, 0xfc, !PT ;  /* 0x000800000f117812 */ /* 0x000fe200078efcff */
[----:B------:R-:W-:-:S07]  /*1430*/  IMAD.MOV.U32 R16, RZ, RZ, R14 ;  /* 0x000000ffff107224 */ /* 0x000fce00078e000e */
.L_x_15:
[----:B------:R-:W-:Y:S05]  /*1440*/  BSYNC.RECONVERGENT B1 ;  /* 0x0000000000017941 */ /* 0x000fea0003800200 */
.L_x_13:
[----:B------:R-:W-:Y:S02]  /*1450*/  IMAD.MOV.U32 R4, RZ, RZ, R0 ;  /* 0x000000ffff047224 */ /* 0x000fe400078e0000 */
[----:B------:R-:W-:-:S04]  /*1460*/  IMAD.MOV.U32 R5, RZ, RZ, 0x0 ;  /* 0x00000000ff057424 */ /* 0x000fc800078e00ff */
[----:B------:R-:W-:Y:S05]  /*1470*/  RET.REL.NODEC R4 `(_ZN15astroaccelerate13GlobalReplaceEPfPdS1_S1_S1_S1_S1_S1_PiiiS0_yP24curandStatePhilox4_32_10i) ;  /* 0xffffffe804e07950 */ /* 0x000fea0003c3ffff */
.L_x_18:
        /* <DEDUP_REMOVED lines=16> */
.L_x_129:


//--------------------- .text._ZN15astroaccelerate9Clipping2EiPd --------------------------
	.section	.text._ZN15astroaccelerate9Clipping2EiPd,"ax",@progbits
	.align	128
.text._ZN15astroaccelerate9Clipping2EiPd:
        .type           _ZN15astroaccelerate9Clipping2EiPd,@function
        .size           _ZN15astroaccelerate9Clipping2EiPd,(.L_x_131 - _ZN15astroaccelerate9Clipping2EiPd)
        .other          _ZN15astroaccelerate9Clipping2EiPd,@"STO_CUDA_ENTRY STV_DEFAULT"
_ZN15astroaccelerate9Clipping2EiPd:
[----:B------:R-:W-:Y:S08]  /*0000*/  LDC R1, c[0x0][0x37c] ;  /* 0x0000df00ff017b82 */ /* 0x000ff00000000800 */
[----:B------:R-:W0:Y:S01]  /*0010*/  LDC.64 R2, c[0x0][0x388] ;  /* 0x0000e200ff027b82 */ /* 0x000e220000000a00 */
[----:B------:R-:W0:Y:S01]  /*0020*/  LDCU.64 UR4, c[0x0][0x358] ;  /* 0x00006b00ff0477ac */ /* 0x000e220008000a00 */
[----:B------:R-:W1:Y:S01]  /*0030*/  LDCU UR6, c[0x0][0x380] ;  /* 0x00007000ff0677ac */ /* 0x000e620008000800 */
[----:B0-----:R-:W2:Y:S01]  /*0040*/  LDG.E.64 R2, desc[UR4][R2.64] ;  /* 0x0000000402027981 */ /* 0x001ea2000c1e1b00 */
[----:B-1----:R-:W0:Y:S01]  /*0050*/  I2F.F64 R4, UR6 ;  /* 0x0000000600047d12 */ /* 0x002e220008201c00 */
[----:B------:R-:W-:-:S07]  /*0060*/  IMAD.MOV.U32 R6, RZ, RZ, 0x1 ;  /* 0x00000001ff067424 */ /* 0x000fce00078e00ff */
[----:B0-----:R-:W0:Y:S02]  /*0070*/  MUFU.RCP64H R7, R5 ;  /* 0x0000000500077308 */ /* 0x001e240000001800 */
[----:B0-----:R-:W-:-:S08]  /*0080*/  DFMA R8, -R4, R6, 1 ;  /* 0x3ff000000408742b */ /* 0x001fd00000000106 */
[----:B------:R-:W-:-:S08]  /*0090*/  DFMA R8, R8, R8, R8 ;  /* 0x000000080808722b */ /* 0x000fd00000000008 */
[----:B------:R-:W-:-:S08]  /*00a0*/  DFMA R8, R6, R8, R6 ;  /* 0x000000080608722b */ /* 0x000fd00000000006 */
[----:B------:R-:W-:-:S08]  /*00b0*/  DFMA R10, -R4, R8, 1 ;  /* 0x3ff00000040a742b */ /* 0x000fd00000000108 */
[----:B------:R-:W-:Y:S02]  /*00c0*/  DFMA R10, R8, R10, R8 ;  /* 0x0000000a080a722b */ /* 0x000fe40000000008 */
[----:B--2---:R-:W-:-:S08]  /*00d0*/  DADD R6, R4, -R2 ;  /* 0x0000000004067229 */ /* 0x004fd00000000802 */
[----:B------:R-:W-:Y:S02]  /*00e0*/  DMUL R2, R6, R10 ;  /* 0x0000000a06027228 */ /* 0x000fe40000000000 */
[----:B------:R-:W-:-:S06]  /*00f0*/  FSETP.GEU.AND P1, PT, |R7|, 6.5827683646048100446e-37, PT ;  /* 0x036000000700780b */ /* 0x000fcc0003f2e200 */
[----:B------:R-:W-:-:S08]  /*0100*/  DFMA R8, -R4, R2, R6 ;  /* 0x000000020408722b */ /* 0x000fd00000000106 */
[----:B------:R-:W-:-:S10]  /*0110*/  DFMA R2, R10, R8, R2 ;  /* 0x000000080a02722b */ /* 0x000fd40000000002 */
[----:B------:R-:W-:-:S05]  /*0120*/  FFMA R0, RZ, R5, R3 ;  /* 0x00000005ff007223 */ /* 0x000fca0000000003 */
[----:B------:R-:W-:-:S13]  /*0130*/  FSETP.GT.AND P0, PT, |R0|, 1.469367938527859385e-39, PT ;  /* 0x001000000000780b */ /* 0x000fda0003f04200 */
[----:B------:R-:W-:Y:S05]  /*0140*/  @P0 BRA P1, `(.L_x_19) ;  /* 0x0000000000100947 */ /* 0x000fea0000800000 */
[----:B------:R-:W-:-:S07]  /*0150*/  MOV R0, 0x170 ;  /* 0x0000017000007802 */ /* 0x000fce0000000f00 */
[----:B------:R-:W-:Y:S05]  /*0160*/  CALL.REL.NOINC `($__internal_1_$__cuda_sm20_div_rn_f64_full) ;  /* 0x0000000400b47944 */ /* 0x000fea0003c00000 */
[----:B------:R-:W-:Y:S02]  /*0170*/  IMAD.MOV.U32 R2, RZ, RZ, R12 ;  /* 0x000000ffff027224 */ /* 0x000fe400078e000c */
[----:B------:R-:W-:-:S07]  /*0180*/  IMAD.MOV.U32 R3, RZ, RZ, R13 ;  /* 0x000000ffff037224 */ /* 0x000fce00078e000d */
.L_x_19:
[----:B------:R-:W-:Y:S01]  /*0190*/  UMOV UR6, 0x2002d4c7 ;  /* 0x2002d4c700067882 */ /* 0x000fe20000000000 */
[----:B------:R-:W-:Y:S02]  /*01a0*/  UMOV UR7, 0x40040d93 ;  /* 0x40040d9300077882 */ /* 0x000fe40000000000 */
[----:B------:R-:W-:-:S10]  /*01b0*/  DMUL R2, R2, UR6 ;  /* 0x0000000602027c28 */ /* 0x000fd40008000000 */
[----:B------:R-:W-:Y:S01]  /*01c0*/  ISETP.GT.AND P0, PT, R3, 0xfffff, PT ;  /* 0x000fffff0300780c */ /* 0x000fe20003f04270 */
[----:B------:R-:W-:Y:S02]  /*01d0*/  IMAD.MOV.U32 R4, RZ, RZ, R2 ;  /* 0x000000ffff047224 */ /* 0x000fe400078e0002 */
[----:B------:R-:W-:-:S10]  /*01e0*/  IMAD.MOV.U32 R5, RZ, RZ, R3 ;  /* 0x000000ffff057224 */ /* 0x000fd400078e0003 */
[----:B------:R-:W-:-:S10]  /*01f0*/  @!P0 DMUL R4, R4, 1.80143985094819840000e+16 ;  /* 0x4350000004048828 */ /* 0x000fd40000000000 */
[----:B------:R-:W-:Y:S02]  /*0200*/  @!P0 IMAD.MOV.U32 R3, RZ, RZ, R5 ;  /* 0x000000ffff038224 */ /* 0x000fe400078e0005 */
[----:B------:R-:W-:Y:S02]  /*0210*/  @!P0 IMAD.MOV.U32 R2, RZ, RZ, R4 ;  /* 0x000000ffff028224 */ /* 0x000fe400078e0004 */
[----:B------:R-:W-:-:S05]  /*0220*/  VIADD R0, R3, 0xffffffff ;  /* 0xffffffff03007836 */ /* 0x000fca0000000000 */
[----:B------:R-:W-:Y:S01]  /*0230*/  ISETP.GT.U32.AND P1, PT, R0, 0x7feffffe, PT ;  /* 0x7feffffe0000780c */ /* 0x000fe20003f24070 */
[----:B------:R-:W-:Y:S02]  /*0240*/  IMAD.MOV.U32 R0, RZ, RZ, -0x3ff ;  /* 0xfffffc01ff007424 */ /* 0x000fe400078e00ff */
[----:B------:R-:W-:-:S10]  /*0250*/  @!P0 IMAD.MOV.U32 R0, RZ, RZ, -0x435 ;  /* 0xfffffbcbff008424 */ /* 0x000fd400078e00ff */
[----:B------:R-:W-:Y:S05]  /*0260*/  @P1 BRA `(.L_x_20) ;  /* 0x0000000400041947 */ /* 0x000fea0003800000 */
[----:B------:R-:W-:Y:S01]  /*0270*/  LOP3.LUT R4, R3, 0xfffff, RZ, 0xc0, !PT ;  /* 0x000fffff03047812 */ /* 0x000fe200078ec0ff */
[----:B------:R-:W-:Y:S01]  /*0280*/  IMAD.MOV.U32 R14, RZ, RZ, -0x748574fc ;  /* 0x8b7a8b04ff0e7424 */ /* 0x000fe200078e00ff */
[----:B------:R-:W-:Y:S01]  /*0290*/  MOV R6, RZ ;  /* 0x000000ff00067202 */ /* 0x000fe20000000f00 */
[----:B------:R-:W-:Y:S01]  /*02a0*/  IMAD.MOV.U32 R15, RZ, RZ, 0x3ed0ee25 ;  /* 0x3ed0ee25ff0f7424 */ /* 0x000fe200078e00ff */
[----:B------:R-:W-:Y:S01]  /*02b0*/  LOP3.LUT R5, R4, 0x3ff00000, RZ, 0xfc, !PT ;  /* 0x3ff0000004057812 */ /* 0x000fe200078efcff */
[----:B------:R-:W-:Y:S01]  /*02c0*/  IMAD.MOV.U32 R4, RZ, RZ, R2 ;  /* 0x000000ffff047224 */ /* 0x000fe200078e0002 */
[----:B------:R-:W-:Y:S01]  /*02d0*/  UMOV UR6, 0x3ae80f1e ;  /* 0x3ae80f1e00067882 */ /* 0x000fe20000000000 */
[----:B------:R-:W-:Y:S01]  /*02e0*/  UMOV UR7, 0x3eb1380b ;  /* 0x3eb1380b00077882 */ /* 0x000fe20000000000 */
[----:B------:R-:W-:Y:S01]  /*02f0*/  ISETP.GE.U32.AND P0, PT, R5, 0x3ff6a09f, PT ;  /* 0x3ff6a09f0500780c */ /* 0x000fe20003f06070 */
[----:B------:R-:W-:Y:S01]  /*0300*/  IMAD.MOV.U32 R17, RZ, RZ, 0x43300000 ;  /* 0x43300000ff117424 */ /* 0x000fe200078e00ff */
[----:B------:R-:W-:Y:S01]  /*0310*/  LEA.HI R0, R3, R0, RZ, 0xc ;  /* 0x0000000003007211 */ /* 0x000fe200078f60ff */
[----:B------:R-:W-:Y:S01]  /*0320*/  UMOV UR8, 0x80000000 ;  /* 0x8000000000087882 */ /* 0x000fe20000000000 */
[----:B------:R-:W-:-:S09]  /*0330*/  UMOV UR9, 0x43300000 ;  /* 0x4330000000097882 */ /* 0x000fd20000000000 */
[----:B------:R-:W-:Y:S02]  /*0340*/  @P0 VIADD R7, R5, 0xfff00000 ;  /* 0xfff0000005070836 */ /* 0x000fe40000000000 */
[----:B------:R-:W-:Y:S02]  /*0350*/  @P0 VIADD R0, R0, 0x1 ;  /* 0x0000000100000836 */ /* 0x000fe40000000000 */
[----:B------:R-:W-:-:S03]  /*0360*/  @P0 IMAD.MOV.U32 R5, RZ, RZ, R7 ;  /* 0x000000ffff050224 */ /* 0x000fc600078e0007 */
[----:B------:R-:W-:-:S03]  /*0370*/  LOP3.LUT R16, R0, 0x80000000, RZ, 0x3c, !PT ;  /* 0x8000000000107812 */ /* 0x000fc600078e3cff */
[C---:B------:R-:W-:Y:S02]  /*0380*/  DADD R12, R4.reuse, 1 ;  /* 0x3ff00000040c7429 */ /* 0x040fe40000000000 */
[----:B------:R-:W-:-:S04]  /*0390*/  DADD R4, R4, -1 ;  /* 0xbff0000004047429 */ /* 0x000fc80000000000 */
[----:B------:R-:W0:Y:S02]  /*03a0*/  MUFU.RCP64H R7, R13 ;  /* 0x0000000d00077308 */ /* 0x000e240000001800 */
[----:B0-----:R-:W-:-:S08]  /*03b0*/  DFMA R8, -R12, R6, 1 ;  /* 0x3ff000000c08742b */ /* 0x001fd00000000106 */
[----:B------:R-:W-:-:S08]  /*03c0*/  DFMA R8, R8, R8, R8 ;  /* 0x000000080808722b */ /* 0x000fd00000000008 */
[----:B------:R-:W-:-:S08]  /*03d0*/  DFMA R6, R6, R8, R6 ;  /* 0x000000080606722b */ /* 0x000fd00000000006 */
[----:B------:R-:W-:-:S08]  /*03e0*/  DMUL R8, R4, R6 ;  /* 0x0000000604087228 */ /* 0x000fd00000000000 */
[----:B------:R-:W-:-:S08]  /*03f0*/  DFMA R8, R4, R6, R8 ;  /* 0x000000060408722b */ /* 0x000fd00000000008 */
[----:B------:R-:W-:Y:S02]  /*0400*/  DMUL R10, R8, R8 ;  /* 0x00000008080a7228 */ /* 0x000fe40000000000 */
[----:B------:R-:W-:-:S06]  /*0410*/  DADD R2, R4, -R8 ;  /* 0x0000000004027229 */ /* 0x000fcc0000000808 */
[----:B------:R-:W-:Y:S01]  /*0420*/  DFMA R12, R10, UR6, R14 ;  /* 0x000000060a0c7c2b */ /* 0x000fe2000800000e */
[----:B------:R-:W-:Y:S01]  /*0430*/  UMOV UR6, 0x9f02676f ;  /* 0x9f02676f00067882 */ /* 0x000fe20000000000 */
[----:B------:R-:W-:Y:S01]  /*0440*/  UMOV UR7, 0x3ef3b266 ;  /* 0x3ef3b26600077882 */ /* 0x000fe20000000000 */
[----:B------:R-:W-:Y:S02]  /*0450*/  DADD R14, R2, R2 ;  /* 0x00000000020e7229 */ /* 0x000fe40000000002 */
[----:B------:R-:W-:Y:S01]  /*0460*/  DADD R2, R16, -UR8 ;  /* 0x8000000810027e29 */ /* 0x000fe20008000000 */
[----:B------:R-:W-:Y:S01]  /*0470*/  UMOV UR8, 0xfefa39ef ;  /* 0xfefa39ef00087882 */ /* 0x000fe20000000000 */
[----:B------:R-:W-:Y:S01]  /*0480*/  UMOV UR9, 0x3fe62e42 ;  /* 0x3fe62e4200097882 */ /* 0x000fe20000000000 */
[----:B------:R-:W-:Y:S01]  /*0490*/  DFMA R12, R10, R12, UR6 ;  /* 0x000000060a0c7e2b */ /* 0x000fe2000800000c */
[----:B------:R-:W-:Y:S01]  /*04a0*/  UMOV UR6, 0xa9ab0956 ;  /* 0xa9ab095600067882 */ /* 0x000fe20000000000 */
[----:B------:R-:W-:Y:S01]  /*04b0*/  UMOV UR7, 0x3f1745cb ;  /* 0x3f1745cb00077882 */ /* 0x000fe20000000000 */
[----:B------:R-:W-:-:S02]  /*04c0*/  DFMA R14, R4, -R8, R14 ;  /* 0x80000008040e722b */ /* 0x000fc4000000000e */
[----:B------:R-:W-:-:S03]  /*04d0*/  DFMA R4, R2, UR8, R8 ;  /* 0x0000000802047c2b */ /* 0x000fc60008000008 */
[----:B------:R-:W-:Y:S01]  /*04e0*/  DFMA R12, R10, R12, UR6 ;  /* 0x000000060a0c7e2b */ /* 0x000fe2000800000c */
[----:B------:R-:W-:Y:S01]  /*04f0*/  UMOV UR6, 0x2d1b5154 ;  /* 0x2d1b515400067882 */ /* 0x000fe20000000000 */
[----:B------:R-:W-:Y:S01]  /*0500*/  UMOV UR7, 0x3f3c71c7 ;  /* 0x3f3c71c700077882 */ /* 0x000fe20000000000 */
[----:B------:R-:W-:-:S05]  /*0510*/  DMUL R14, R6, R14 ;  /* 0x0000000e060e7228 */ /* 0x000fca0000000000 */
[----:B------:R-:W-:Y:S01]  /*0520*/  DFMA R12, R10, R12, UR6 ;  /* 0x000000060a0c7e2b */ /* 0x000fe2000800000c */
[----:B------:R-:W-:Y:S01]  /*0530*/  UMOV UR6, 0x923be72d ;  /* 0x923be72d00067882 */ /* 0x000fe20000000000 */
[----:B------:R-:W-:-:S06]  /*0540*/  UMOV UR7, 0x3f624924 ;  /* 0x3f62492400077882 */ /* 0x000fcc0000000000 */
        /* <DEDUP_REMOVED lines=8> */
[----:B------:R-:W-:Y:S02]  /*05d0*/  UMOV UR7, 0x3fe62e42 ;  /* 0x3fe62e4200077882 */ /* 0x000fe40000000000 */
[----:B------:R-:W-:Y:S01]  /*05e0*/  DFMA R16, R2, -UR6, R4 ;  /* 0x8000000602107c2b */ /* 0x000fe20008000004 */
[----:B------:R-:W-:Y:S01]  /*05f0*/  UMOV UR6, 0x3b39803f ;  /* 0x3b39803f00067882 */ /* 0x000fe20000000000 */
[----:B------:R-:W-:Y:S02]  /*0600*/  UMOV UR7, 0x3c7abc9e ;  /* 0x3c7abc9e00077882 */ /* 0x000fe40000000000 */
[----:B------:R-:W-:-:S04]  /*0610*/  DMUL R12, R10, R12 ;  /* 0x0000000c0a0c7228 */ /* 0x000fc80000000000 */
[----:B------:R-:W-:-:S04]  /*0620*/  DADD R16, -R8, R16 ;  /* 0x0000000008107229 */ /* 0x000fc80000000110 */
[----:B------:R-:W-:-:S08]  /*0630*/  DFMA R12, R8, R12, R14 ;  /* 0x0000000c080c722b */ /* 0x000fd0000000000e */
[----:B------:R-:W-:-:S08]  /*0640*/  DADD R12, R12, -R16 ;  /* 0x000000000c0c7229 */ /* 0x000fd00000000810 */
[----:B------:R-:W-:-:S08]  /*0650*/  DFMA R12, R2, UR6, R12 ;  /* 0x00000006020c7c2b */ /* 0x000fd0000800000c */
[----:B------:R-:W-:Y:S01]  /*0660*/  DADD R4, R4, R12 ;  /* 0x0000000004047229 */ /* 0x000fe2000000000c */
[----:B------:R-:W-:Y:S10]  /*0670*/  BRA `(.L_x_21) ;  /* 0x0000000000187947 */ /* 0x000ff40003800000 */
.L_x_20:
[----:B------:R-:W-:Y:S01]  /*0680*/  IMAD.MOV.U32 R2, RZ, RZ, 0x0 ;  /* 0x00000000ff027424 */ /* 0x000fe200078e00ff */
[----:B------:R-:W-:Y:S01]  /*0690*/  LOP3.LUT P0, RZ, R5, 0x7fffffff, RZ, 0xc0, !PT ;  /* 0x7fffffff05ff7812 */ /* 0x000fe2000780c0ff */
[----:B------:R-:W-:-:S06]  /*06a0*/  IMAD.MOV.U32 R3, RZ, RZ, 0x7ff00000 ;  /* 0x7ff00000ff037424 */ /* 0x000fcc00078e00ff */
[----:B------:R-:W-:-:S10]  /*06b0*/  DFMA R2, R4, R2, +INF ;  /* 0x7ff000000402742b */ /* 0x000fd40000000002 */
[----:B------:R-:W-:Y:S02]  /*06c0*/  FSEL R4, R2, RZ, P0 ;  /* 0x000000ff02047208 */ /* 0x000fe40000000000 */
[----:B------:R-:W-:-:S07]  /*06d0*/  FSEL R5, R3, -QNAN , P0 ;  /* 0xfff0000003057808 */ /* 0x000fce0000000000 */
.L_x_21:
[----:B------:R-:W-:Y:S01]  /*06e0*/  DMUL R8, R4, -2 ;  /* 0xc000000004087828 */ /* 0x000fe20000000000 */
[----:B------:R-:W-:Y:S02]  /*06f0*/  IMAD.MOV.U32 R6, RZ, RZ, 0x0 ;  /* 0x00000000ff067424 */ /* 0x000fe400078e00ff */
[----:B------:R-:W-:-:S03]  /*0700*/  IMAD.MOV.U32 R7, RZ, RZ, 0x3fd80000 ;  /* 0x3fd80000ff077424 */ /* 0x000fc600078e00ff */
[----:B------:R-:W0:Y:S04]  /*0710*/  MUFU.RSQ64H R3, R9 ;  /* 0x0000000900037308 */ /* 0x000e280000001c00 */
[----:B------:R-:W-:-:S05]  /*0720*/  VIADD R2, R9, 0xfcb00000 ;  /* 0xfcb0000009027836 */ /* 0x000fca0000000000 */
[----:B------:R-:W-:Y:S01]  /*0730*/  ISETP.GE.U32.AND P0, PT, R2, 0x7ca00000, PT ;  /* 0x7ca000000200780c */ /* 0x000fe20003f06070 */
[----:B0-----:R-:W-:-:S08]  /*0740*/  DMUL R4, R2, R2 ;  /* 0x0000000202047228 */ /* 0x001fd00000000000 */
[----:B------:R-:W-:-:S08]  /*0750*/  DFMA R4, R8, -R4, 1 ;  /* 0x3ff000000804742b */ /* 0x000fd00000000804 */
[----:B------:R-:W-:Y:S02]  /*0760*/  DFMA R6, R4, R6, 0.5 ;  /* 0x3fe000000406742b */ /* 0x000fe40000000006 */
[----:B------:R-:W-:-:S08]  /*0770*/  DMUL R4, R2, R4 ;  /* 0x0000000402047228 */ /* 0x000fd00000000000 */
[----:B------:R-:W-:-:S08]  /*0780*/  DFMA R10, R6, R4, R2 ;  /* 0x00000004060a722b */ /* 0x000fd00000000002 */
[----:B------:R-:W-:Y:S02]  /*0790*/  DMUL R12, R8, R10 ;  /* 0x0000000a080c7228 */ /* 0x000fe40000000000 */
[----:B------:R-:W-:Y:S01]  /*07a0*/  VIADD R7, R11, 0xfff00000 ;  /* 0xfff000000b077836 */ /* 0x000fe20000000000 */
[----:B------:R-:W-:-:S05]  /*07b0*/  MOV R6, R10 ;  /* 0x0000000a00067202 */ /* 0x000fca0000000f00 */
[----:B------:R-:W-:-:S08]  /*07c0*/  DFMA R14, R12, -R12, R8 ;  /* 0x8000000c0c0e722b */ /* 0x000fd00000000008 */
[----:B------:R-:W-:Y:S01]  /*07d0*/  DFMA R4, R14, R6, R12 ;  /* 0x000000060e04722b */ /* 0x000fe2000000000c */
[----:B------:R-:W-:Y:S10]  /*07e0*/  @!P0 BRA `(.L_x_22) ;  /* 0x0000000000088947 */ /* 0x000ff40003800000 */
[----:B------:R-:W-:-:S07]  /*07f0*/  MOV R0, 0x810 ;  /* 0x0000081000007802 */ /* 0x000fce0000000f00 */
[----:B------:R-:W-:Y:S05]  /*0800*/  CALL.REL.NOINC `($__internal_2_$__cuda_sm20_dsqrt_rn_f64_mediumpath_v1) ;  /* 0x0000000400787944 */ /* 0x000fea0003c00000 */
.L_x_22:
[----:B------:R-:W0:Y:S02]  /*0810*/  LDC.64 R2, c[0x0][0x388] ;  /* 0x0000e200ff027b82 */ /* 0x000e240000000a00 */
[----:B0-----:R-:W-:Y:S01]  /*0820*/  STG.E.64 desc[UR4][R2.64], R4 ;  /* 0x0000000402007986 */ /* 0x001fe2000c101b04 */
[----:B------:R-:W-:Y:S05]  /*0830*/  EXIT ;  /* 0x000000000000794d */ /* 0x000fea0003800000 */
        .weak           $__internal_1_$__cuda_sm20_div_rn_f64_full
        .type           $__internal_1_$__cuda_sm20_div_rn_f64_full,@function
        .size           $__internal_1_$__cuda_sm20_div_rn_f64_full,($__internal_2_$__cuda_sm20_dsqrt_rn_f64_mediumpath_v1 - $__internal_1_$__cuda_sm20_div_rn_f64_full)
$__internal_1_$__cuda_sm20_div_rn_f64_full:
[C---:B------:R-:W-:Y:S01]  /*0840*/  FSETP.GEU.AND P0, PT, |R5|.reuse, 1.469367938527859385e-39, PT ;  /* 0x001000000500780b */ /* 0x040fe20003f0e200 */
[----:B------:R-:W-:Y:S01]  /*0850*/  IMAD.MOV.U32 R8, RZ, RZ, 0x1 ;  /* 0x00000001ff087424 */ /* 0x000fe200078e00ff */
[C---:B------:R-:W-:Y:S01]  /*0860*/  LOP3.LUT R2, R5.reuse, 0x800fffff, RZ, 0xc0, !PT ;  /* 0x800fffff05027812 */ /* 0x040fe200078ec0ff */
[----:B------:R-:W-:Y:S01]  /*0870*/  IMAD.MOV.U32 R13, RZ, RZ, 0x1ca00000 ;  /* 0x1ca00000ff0d7424 */ /* 0x000fe200078e00ff */
[----:B------:R-:W-:Y:S02]  /*0880*/  LOP3.LUT R17, R5, 0x7ff00000, RZ, 0xc0, !PT ;  /* 0x7ff0000005117812 */ /* 0x000fe400078ec0ff */
[----:B------:R-:W-:Y:S01]  /*0890*/  LOP3.LUT R3, R2, 0x3ff00000, RZ, 0xfc, !PT ;  /* 0x3ff0000002037812 */ /* 0x000fe200078efcff */
[----:B------:R-:W-:Y:S01]  /*08a0*/  IMAD.MOV.U32 R2, RZ, RZ, R4 ;  /* 0x000000ffff027224 */ /* 0x000fe200078e0004 */
[----:B------:R-:W-:-:S04]  /*08b0*/  LOP3.LUT R12, R7, 0x7ff00000, RZ, 0xc0, !PT ;  /* 0x7ff00000070c7812 */ /* 0x000fc800078ec0ff */
[----:B------:R-:W-:Y:S01]  /*08c0*/  ISETP.GE.U32.AND P1, PT, R12, R17, PT ;  /* 0x000000110c00720c */ /* 0x000fe20003f26070 */
[----:B------:R-:W-:Y:S01]  /*08d0*/  @!P0 DMUL R2, R4, 8.98846567431157953865e+307 ;  /* 0x7fe0000004028828 */ /* 0x000fe20000000000 */
[----:B------:R-:W-:-:S05]  /*08e0*/  IMAD.MOV.U32 R19, RZ, RZ, R12 ;  /* 0x000000ffff137224 */ /* 0x000fca00078e000c */
[----:B------:R-:W0:Y:S02]  /*08f0*/  MUFU.RCP64H R9, R3 ;  /* 0x0000000300097308 */ /* 0x000e240000001800 */
[----:B0-----:R-:W-:-:S08]  /*0900*/  DFMA R10, R8, -R2, 1 ;  /* 0x3ff00000080a742b */ /* 0x001fd00000000802 */
[----:B------:R-:W-:-:S08]  /*0910*/  DFMA R10, R10, R10, R10 ;  /* 0x0000000a0a0a722b */ /* 0x000fd0000000000a */
[----:B------:R-:W-:Y:S01]  /*0920*/  DFMA R10, R8, R10, R8 ;  /* 0x0000000a080a722b */ /* 0x000fe20000000008 */
[----:B------:R-:W-:Y:S01]  /*0930*/  SEL R9, R13, 0x63400000, !P1 ;  /* 0x634000000d097807 */ /* 0x000fe20004800000 */
[----:B------:R-:W-:Y:S01]  /*0940*/  IMAD.MOV.U32 R8, RZ, RZ, R6 ;  /* 0x000000ffff087224 */ /* 0x000fe200078e0006 */
[----:B------:R-:W-:Y:S02]  /*0950*/  FSETP.GEU.AND P1, PT, |R7|, 1.469367938527859385e-39, PT ;  /* 0x001000000700780b */ /* 0x000fe40003f2e200 */
[----:B------:R-:W-:-:S03]  /*0960*/  LOP3.LUT R9, R9, 0x800fffff, R7, 0xf8, !PT ;  /* 0x800fffff09097812 */ /* 0x000fc600078ef807 */
[----:B------:R-:W-:-:S08]  /*0970*/  DFMA R14, R10, -R2, 1 ;  /* 0x3ff000000a0e742b */ /* 0x000fd00000000802 */
[----:B------:R-:W-:Y:S01]  /*0980*/  DFMA R10, R10, R14, R10 ;  /* 0x0000000e0a0a722b */ /* 0x000fe2000000000a */
[----:B------:R-:W-:Y:S10]  /*0990*/  @P1 BRA `(.L_x_23) ;  /* 0x0000000000201947 */ /* 0x000ff40003800000 */
[----:B------:R-:W-:Y:S01]  /*09a0*/  LOP3.LUT R15, R5, 0x7ff00000, RZ, 0xc0, !PT ;  /* 0x7ff00000050f7812 */ /* 0x000fe200078ec0ff */
[----:B------:R-:W-:-:S03]  /*09b0*/  IMAD.MOV.U32 R14, RZ, RZ, RZ ;  /* 0x000000ffff0e7224 */ /* 0x000fc600078e00ff */
[----:B------:R-:W-:-:S04]  /*09c0*/  ISETP.GE.U32.AND P1, PT, R12, R15, PT ;  /* 0x0000000f0c00720c */ /* 0x000fc80003f26070 */
[----:B------:R-:W-:-:S04]  /*09d0*/  SEL R15, R13, 0x63400000, !P1 ;  /* 0x634000000d0f7807 */ /* 0x000fc80004800000 */
[----:B------:R-:W-:-:S04]  /*09e0*/  LOP3.LUT R15, R15, 0x80000000, R7, 0xf8, !PT ;  /* 0x800000000f0f7812 */ /* 0x000fc800078ef807 */
[----:B------:R-:W-:-:S06]  /*09f0*/  LOP3.LUT R15, R15, 0x100000, RZ, 0xfc, !PT ;  /* 0x001000000f0f7812 */ /* 0x000fcc00078efcff */
[----:B------:R-:W-:-:S10]  /*0a00*/  DFMA R8, R8, 2, -R14 ;  /* 0x400000000808782b */ /* 0x000fd4000000080e */
[----:B------:R-:W-:-:S07]  /*0a10*/  LOP3.LUT R19, R9, 0x7ff00000, RZ, 0xc0, !PT ;  /* 0x7ff0000009137812 */ /* 0x000fce00078ec0ff */
.L_x_23:
[----:B------:R-:W-:Y:S01]  /*0a20*/  IMAD.MOV.U32 R18, RZ, RZ, R17 ;  /* 0x000000ffff127224 */ /* 0x000fe200078e0011 */
[----:B------:R-:W-:Y:S01]  /*0a30*/  @!P0 LOP3.LUT R18, R3, 0x7ff00000, RZ, 0xc0, !PT ;  /* 0x7ff0000003128812 */ /* 0x000fe200078ec0ff */
[----:B------:R-:W-:Y:S01]  /*0a40*/  VIADD R20, R19, 0xffffffff ;  /* 0xffffffff13147836 */ /* 0x000fe20000000000 */
[----:B------:R-:W-:-:S03]  /*0a50*/  DMUL R14, R10, R8 ;  /* 0x000000080a0e7228 */ /* 0x000fc60000000000 */
[----:B------:R-:W-:Y:S01]  /*0a60*/  VIADD R21, R18, 0xffffffff ;  /* 0xffffffff12157836 */ /* 0x000fe20000000000 */
[----:B------:R-:W-:-:S04]  /*0a70*/  ISETP.GT.U32.AND P0, PT, R20, 0x7feffffe, PT ;  /* 0x7feffffe1400780c */ /* 0x000fc80003f04070 */
[----:B------:R-:W-:Y:S01]  /*0a80*/  ISETP.GT.U32.OR P0, PT, R21, 0x7feffffe, P0 ;  /* 0x7feffffe1500780c */ /* 0x000fe20000704470 */
[----:B------:R-:W-:-:S08]  /*0a90*/  DFMA R16, R14, -R2, R8 ;  /* 0x800000020e10722b */ /* 0x000fd00000000008 */
[----:B------:R-:W-:-:S04]  /*0aa0*/  DFMA R10, R10, R16, R14 ;  /* 0x000000100a0a722b */ /* 0x000fc8000000000e */
[----:B------:R-:W-:Y:S07]  /*0ab0*/  @P0 BRA `(.L_x_24) ;  /* 0x00000000006c0947 */ /* 0x000fee0003800000 */
        /* <DEDUP_REMOVED lines=27> */
.L_x_24:
[----:B------:R-:W-:-:S14]  /*0c70*/  DSETP.NAN.AND P0, PT, R6, R6, PT ;  /* 0x000000060600722a */ /* 0x000fdc0003f08000 */
[----:B------:R-:W-:Y:S05]  /*0c80*/  @P0 BRA `(.L_x_26) ;  /* 0x0000000000440947 */ /* 0x000fea0003800000 */
[----:B------:R-:W-:-:S14]  /*0c90*/  DSETP.NAN.AND P0, PT, R4, R4, PT ;  /* 0x000000040400722a */ /* 0x000fdc0003f08000 */
[----:B------:R-:W-:Y:S05]  /*0ca0*/  @P0 BRA `(.L_x_27) ;  /* 0x0000000000300947 */ /* 0x000fea0003800000 */
[----:B------:R-:W-:Y:S01]  /*0cb0*/  ISETP.NE.AND P0, PT, R19, R18, PT ;  /* 0x000000121300720c */ /* 0x000fe20003f05270 */
[----:B------:R-:W-:Y:S02]  /*0cc0*/  IMAD.MOV.U32 R12, RZ, RZ, 0x0 ;  /* 0x00000000ff0c7424 */ /* 0x000fe400078e00ff */
[----:B------:R-:W-:-:S10]  /*0cd0*/  IMAD.MOV.U32 R13, RZ, RZ, -0x80000 ;  /* 0xfff80000ff0d7424 */ /* 0x000fd400078e00ff */
        /* <DEDUP_REMOVED lines=9> */
.L_x_27:
[----:B------:R-:W-:Y:S01]  /*0d70*/  LOP3.LUT R13, R5, 0x80000, RZ, 0xfc, !PT ;  /* 0x00080000050d7812 */ /* 0x000fe200078efcff */
[----:B------:R-:W-:Y:S01]  /*0d80*/  IMAD.MOV.U32 R12, RZ, RZ, R4 ;  /* 0x000000ffff0c7224 */ /* 0x000fe200078e0004 */
[----:B------:R-:W-:Y:S06]  /*0d90*/  BRA `(.L_x_25) ;  /* 0x0000000000087947 */ /* 0x000fec0003800000 */
.L_x_26:
[----:B------:R-:W-:Y:S02]  /*0da0*/  LOP3.LUT R13, R7, 0x80000, RZ, 0xfc, !PT ;  /* 0x00080000070d7812 */ /* 0x000fe400078efcff */
[----:B------:R-:W-:-:S07]  /*0db0*/  MOV R12, R6 ;  /* 0x00000006000c7202 */ /* 0x000fce0000000f00 */
.L_x_25:
[----:B------:R-:W-:Y:S02]  /*0dc0*/  IMAD.MOV.U32 R2, RZ, RZ, R0 ;  /* 0x000000ffff027224 */ /* 0x000fe400078e0000 */
[----:B------:R-:W-:-:S04]  /*0dd0*/  IMAD.MOV.U32 R3, RZ, RZ, 0x0 ;  /* 0x00000000ff037424 */ /* 0x000fc800078e00ff */
[----:B------:R-:W-:Y:S05]  /*0de0*/  RET.REL.NODEC R2 `(_ZN15astroaccelerate9Clipping2EiPd) ;  /* 0xfffffff002847950 */ /* 0x000fea0003c3ffff */
        .weak           $__internal_2_$__cuda_sm20_dsqrt_rn_f64_mediumpath_v1
        .type           $__internal_2_$__cuda_sm20_dsqrt_rn_f64_mediumpath_v1,@function
        .size           $__internal_2_$__cuda_sm20_dsqrt_rn_f64_mediumpath_v1,(.L_x_131 - $__internal_2_$__cuda_sm20_dsqrt_rn_f64_mediumpath_v1)
$__internal_2_$__cuda_sm20_dsqrt_rn_f64_mediumpath_v1:
[----:B------:R-:W-:Y:S01]  /*0df0*/  ISETP.GE.U32.AND P0, PT, R2, -0x3400000, PT ;  /* 0xfcc000000200780c */ /* 0x000fe20003f06070 */
[----:B------:R-:W-:Y:S02]  /*0e00*/  IMAD.MOV.U32 R6, RZ, RZ, R10 ;  /* 0x000000ffff067224 */ /* 0x000fe400078e000a */
[----:B------:R-:W-:Y:S02]  /*0e10*/  IMAD.MOV.U32 R4, RZ, RZ, R8 ;  /* 0x000000ffff047224 */ /* 0x000fe400078e0008 */
[----:B------:R-:W-:Y:S02]  /*0e20*/  IMAD.MOV.U32 R5, RZ, RZ, R9 ;  /* 0x000000ffff057224 */ /* 0x000fe400078e0009 */
[----:B------:R-:W-:Y:S02]  /*0e30*/  IMAD.MOV.U32 R2, RZ, RZ, R14 ;  /* 0x000000ffff027224 */ /* 0x000fe400078e000e */
[----:B------:R-:W-:-:S04]  /*0e40*/  IMAD.MOV.U32 R3, RZ, RZ, R15 ;  /* 0x000000ffff037224 */ /* 0x000fc800078e000f */
[----:B------:R-:W-:Y:S05]  /*0e50*/  @!P0 BRA `(.L_x_28) ;  /* 0x0000000000208947 */ /* 0x000fea0003800000 */
[----:B------:R-:W-:-:S10]  /*0e60*/  DFMA.RM R2, R2, R6, R12 ;  /* 0x000000060202722b */ /* 0x000fd4000000400c */
[----:B------:R-:W-:-:S05]  /*0e70*/  IADD3 R6, P0, PT, R2, 0x1, RZ ;  /* 0x0000000102067810 */ /* 0x000fca0007f1e0ff */
[----:B------:R-:W-:-:S06]  /*0e80*/  IMAD.X R7, RZ, RZ, R3, P0 ;  /* 0x000000ffff077224 */ /* 0x000fcc00000e0603 */
[----:B------:R-:W-:-:S08]  /*0e90*/  DFMA.RP R4, -R2, R6, R4 ;  /* 0x000000060204722b */ /* 0x000fd00000008104 */
[----:B------:R-:W-:-:S06]  /*0ea0*/  DSETP.GT.AND P0, PT, R4, RZ, PT ;  /* 0x000000ff0400722a */ /* 0x000fcc0003f04000 */
[----:B------:R-:W-:Y:S02]  /*0eb0*/  FSEL R2, R6, R2, P0 ;  /* 0x0000000206027208 */ /* 0x000fe40000000000 */
[----:B------:R-:W-:Y:S01]  /*0ec0*/  FSEL R3, R7, R3, P0 ;  /* 0x0000000307037208 */ /* 0x000fe20000000000 */
[----:B------:R-:W-:Y:S06]  /*0ed0*/  BRA `(.L_x_29) ;  /* 0x0000000000647947 */ /* 0x000fec0003800000 */
.L_x_28:
[----:B------:R-:W-:-:S14]  /*0ee0*/  DSETP.NE.AND P0, PT, R4, RZ, PT ;  /* 0x000000ff0400722a */ /* 0x000fdc0003f05000 */
[----:B------:R-:W-:Y:S05]  /*0ef0*/  @!P0 BRA `(.L_x_30) ;  /* 0x0000000000588947 */ /* 0x000fea0003800000 */
[----:B------:R-:W-:-:S13]  /*0f00*/  ISETP.GE.AND P0, PT, R5, RZ, PT ;  /* 0x000000ff0500720c */ /* 0x000fda0003f06270 */
[----:B------:R-:W-:Y:S02]  /*0f10*/  @!P0 IMAD.MOV.U32 R2, RZ, RZ, 0x0 ;  /* 0x00000000ff028424 */ /* 0x000fe400078e00ff */
[----:B------:R-:W-:Y:S01]  /*0f20*/  @!P0 IMAD.MOV.U32 R3, RZ, RZ, -0x80000 ;  /* 0xfff80000ff038424 */ /* 0x000fe200078e00ff */
[----:B------:R-:W-:Y:S06]  /*0f30*/  @!P0 BRA `(.L_x_29) ;  /* 0x00000000004c8947 */ /* 0x000fec0003800000 */
[----:B------:R-:W-:-:S13]  /*0f40*/  ISETP.GT.AND P0, PT, R5, 0x7fefffff, PT ;  /* 0x7fefffff0500780c */ /* 0x000fda0003f04270 */
[----:B------:R-:W-:Y:S05]  /*0f50*/  @P0 BRA `(.L_x_30) ;  /* 0x0000000000400947 */ /* 0x000fea0003800000 */
[----:B------:R-:W-:Y:S01]  /*0f60*/  DMUL R2, R4, 8.11296384146066816958e+31 ;  /* 0x4690000004027828 */ /* 0x000fe20000000000 */
[----:B------:R-:W-:Y:S01]  /*0f70*/  IMAD.MOV.U32 R8, RZ, RZ, 0x0 ;  /* 0x00000000ff087424 */ /* 0x000fe200078e00ff */
[----:B------:R-:W-:Y:S01]  /*0f80*/  MOV R4, RZ ;  /* 0x000000ff00047202 */ /* 0x000fe20000000f00 */
[----:B------:R-:W-:-:S03]  /*0f90*/  IMAD.MOV.U32 R9, RZ, RZ, 0x3fd80000 ;  /* 0x3fd80000ff097424 */ /* 0x000fc600078e00ff */
[----:B------:R-:W0:Y:S02]  /*0fa0*/  MUFU.RSQ64H R5, R3 ;  /* 0x0000000300057308 */ /* 0x000e240000001c00 */
[----:B0-----:R-:W-:-:S08]  /*0fb0*/  DMUL R6, R4, R4 ;  /* 0x0000000404067228 */ /* 0x001fd00000000000 */
[----:B------:R-:W-:-:S08]  /*0fc0*/  DFMA R6, R2, -R6, 1 ;  /* 0x3ff000000206742b */ /* 0x000fd00000000806 */
[----:B------:R-:W-:Y:S02]  /*0fd0*/  DFMA R8, R6, R8, 0.5 ;  /* 0x3fe000000608742b */ /* 0x000fe40000000008 */
[----:B------:R-:W-:-:S08]  /*0fe0*/  DMUL R6, R4, R6 ;  /* 0x0000000604067228 */ /* 0x000fd00000000000 */
[----:B------:R-:W-:-:S08]  /*0ff0*/  DFMA R6, R8, R6, R4 ;  /* 0x000000060806722b */ /* 0x000fd00000000004 */
[----:B------:R-:W-:Y:S02]  /*1000*/  DMUL R4, R2, R6 ;  /* 0x0000000602047228 */ /* 0x000fe40000000000 */
[----:B------:R-:W-:-:S06]  /*1010*/  VIADD R7, R7, 0xfff00000 ;  /* 0xfff0000007077836 */ /* 0x000fcc0000000000 */
[----:B------:R-:W-:-:S08]  /*1020*/  DFMA R8, R4, -R4, R2 ;  /* 0x800000040408722b */ /* 0x000fd00000000002 */
[----:B------:R-:W-:-:S10]  /*1030*/  DFMA R2, R6, R8, R4 ;  /* 0x000000080602722b */ /* 0x000fd40000000004 */
[----:B------:R-:W-:Y:S01]  /*1040*/  VIADD R3, R3, 0xfcb00000 ;  /* 0xfcb0000003037836 */ /* 0x000fe20000000000 */
[----:B------:R-:W-:Y:S06]  /*1050*/  BRA `(.L_x_29) ;  /* 0x0000000000047947 */ /* 0x000fec0003800000 */
.L_x_30:
[----:B------:R-:W-:-:S11]  /*1060*/  DADD R2, R4, R4 ;  /* 0x0000000004027229 */ /* 0x000fd60000000004 */
.L_x_29:
[----:B------:R-:W-:Y:S02]  /*1070*/  IMAD.MOV.U32 R4, RZ, RZ, R2 ;  /* 0x000000ffff047224 */ /* 0x000fe400078e0002 */
[----:B------:R-:W-:Y:S02]  /*1080*/  IMAD.MOV.U32 R5, RZ, RZ, R3 ;  /* 0x000000ffff057224 */ /* 0x000fe400078e0003 */
[----:B------:R-:W-:Y:S02]  /*1090*/  IMAD.MOV.U32 R2, RZ, RZ, R0 ;  /* 0x000000ffff027224 */ /* 0x000fe400078e0000 */
[----:B------:R-:W-:-:S04]  /*10a0*/  IMAD.MOV.U32 R3, RZ, RZ, 0x0 ;  /* 0x00000000ff037424 */ /* 0x000fc800078e00ff */
[----:B------:R-:W-:Y:S05]  /*10b0*/  RET.REL.NODEC R2 `(_ZN15astroaccelerate9Clipping2EiPd) ;  /* 0xffffffec02d07950 */ /* 0x000fea0003c3ffff */
.L_x_31:
        /* <DEDUP_REMOVED lines=12> */
.L_x_131:


//--------------------- .text._ZN15astroaccelerate9Clipping1EPdPii --------------------------
	.section	.text._ZN15astroaccelerate9Clipping1EPdPii,"ax",@progbits
	.align	128
.text._ZN15astroaccelerate9Clipping1EPdPii:
        .type           _ZN15astroaccelerate9Clipping1EPdPii,@function
        .size           _ZN15astroaccelerate9Clipping1EPdPii,(.L_x_134 - _ZN15astroaccelerate9Clipping1EPdPii)
        .other          _ZN15astroaccelerate9Clipping1EPdPii,@"STO_CUDA_ENTRY STV_DEFAULT"
_ZN15astroaccelerate9Clipping1EPdPii:
[----:B------:R-:W-:Y:S01]  /*0000*/  LDC R1, c[0x0][0x37c] ;  /* 0x0000df00ff017b82 */ /* 0x000fe20000000800 */
[----:B------:R-:W0:Y:S01]  /*0010*/  S2R R5, SR_TID.X ;  /* 0x0000000000057919 */ /* 0x000e220000002100 */
[----:B------:R-:W0:Y:S01]  /*0020*/  LDCU UR4, c[0x0][0x360] ;  /* 0x00006c00ff0477ac */ /* 0x000e220008000800 */
[----:B------:R-:W0:Y:S01]  /*0030*/  S2R R0, SR_CTAID.X ;  /* 0x0000000000007919 */ /* 0x000e220000002500 */
[----:B------:R-:W1:Y:S01]  /*0040*/  LDCU UR5, c[0x0][0x390] ;  /* 0x00007200ff0577ac */ /* 0x000e620008000800 */
[----:B0-----:R-:W-:-:S05]  /*0050*/  IMAD R5, R0, UR4, R5 ;  /* 0x0000000400057c24 */ /* 0x001fca000f8e0205 */
[----:B-1----:R-:W-:-:S13]  /*0060*/  ISETP.GE.AND P0, PT, R5, UR5, PT ;  /* 0x0000000505007c0c */ /* 0x002fda000bf06270 */
[----:B------:R-:W-:Y:S05]  /*0070*/  @P0 EXIT ;  /* 0x000000000000094d */ /* 0x000fea0003800000 */
[----:B------:R-:W0:Y:S01]  /*0080*/  LDC.64 R2, c[0x0][0x388] ;  /* 0x0000e200ff027b82 */ /* 0x000e220000000a00 */
[----:B------:R-:W1:Y:S01]  /*0090*/  LDCU.64 UR4, c[0x0][0x358] ;  /* 0x00006b00ff0477ac */ /* 0x000e620008000a00 */
[----:B0-----:R-:W-:-:S06]  /*00a0*/  IMAD.WIDE R2, R5, 0x4, R2 ;  /* 0x0000000405027825 */ /* 0x001fcc00078e0202 */
[----:B-1----:R-:W2:Y:S01]  /*00b0*/  LDG.E R2, desc[UR4][R2.64] ;  /* 0x0000000402027981 */ /* 0x002ea2000c1e1900 */
[----:B------:R-:W0:Y:S01]  /*00c0*/  LDC.64 R6, c[0x0][0x380] ;  /* 0x0000e000ff067b82 */ /* 0x000e220000000a00 */
[----:B--2---:R-:W0:Y:S02]  /*00d0*/  I2F.F64 R4, R2 ;  /* 0x0000000200047312 */ /* 0x004e240000201c00 */
[----:B0-----:R-:W-:Y:S01]  /*00e0*/  REDG.E.ADD.F64.RN.STRONG.GPU desc[UR4][R6.64], R4 ;  /* 0x00000004060079a6 */ /* 0x001fe2000c12ff04 */
[----:B------:R-:W-:Y:S05]  /*00f0*/  EXIT ;  /* 0x000000000000794d */ /* 0x000fea0003800000 */
.L_x_32:
        /* <DEDUP_REMOVED lines=16> */
.L_x_134:


//--------------------- .text._ZN15astroaccelerate14GlobalConvergeEPdS0_S0_S0_S0_S0_S0_S0_S0_S0_PiifS1_ --------------------------
	.section	.text._ZN15astroaccelerate14GlobalConvergeEPdS0_S0_S0_S0_S0_S0_S0_S0_S0_PiifS1_,"ax",@progbits
	.align	128
.text._ZN15astroaccelerate14GlobalConvergeEPdS0_S0_S0_S0_S0_S0_S0_S0_S0_PiifS1_:
        .type           _ZN15astroaccelerate14GlobalConvergeEPdS0_S0_S0_S0_S0_S0_S0_S0_S0_PiifS1_,@function
        .size           _ZN15astroaccelerate14GlobalConvergeEPdS0_S0_S0_S0_S0_S0_S0_S0_S0_PiifS1_,(.L_x_135 - _ZN15astroaccelerate14GlobalConvergeEPdS0_S0_S0_S0_S0_S0_S0_S0_S0_PiifS1_)
        .other          _ZN15astroaccelerate14GlobalConvergeEPdS0_S0_S0_S0_S0_S0_S0_S0_S0_PiifS1_,@"STO_CUDA_ENTRY STV_DEFAULT"
_ZN15astroaccelerate14GlobalConvergeEPdS0_S0_S0_S0_S0_S0_S0_S0_S0_PiifS1_:
        /* <DEDUP_REMOVED lines=25> */
[----:B------:R-:W-:-:S08]  /*0190*/  DMUL R10, |R8|, R12 ;  /* 0x0000000c080a7228 */ /* 0x000fd00000000200 */
[--C-:B------:R-:W-:Y:S02]  /*01a0*/  DFMA R6, -R4, R10, |R8|.reuse ;  /* 0x0000000a0406722b */ /* 0x100fe40000000508 */
[----:B------:R-:W-:-:S06]  /*01b0*/  DADD R8, -RZ, |R8| ;  /* 0x00000000ff087229 */ /* 0x000fcc0000000508 */
[----:B------:R-:W-:-:S04]  /*01c0*/  DFMA R2, R12, R6, R10 ;  /* 0x000000060c02722b */ /* 0x000fc8000000000a */
[----:B------:R-:W-:-:S06]  /*01d0*/  FSETP.GEU.AND P1, PT, |R9|, 6.5827683646048100446e-37, PT ;  /* 0x036000000900780b */ /* 0x000fcc0003f2e200 */
[----:B------:R-:W-:-:S05]  /*01e0*/  FFMA R6, RZ, R5, R3 ;  /* 0x00000005ff067223 */ /* 0x000fca0000000003 */
[----:B------:R-:W-:-:S13]  /*01f0*/  FSETP.GT.AND P0, PT, |R6|, 1.469367938527859385e-39, PT ;  /* 0x001000000600780b */ /* 0x000fda0003f04200 */
[----:B------:R-:W-:Y:S05]  /*0200*/  @P0 BRA P1, `(.L_x_34) ;  /* 0x0000000000180947 */ /* 0x000fea0000800000 */
[----:B------:R-:W-:Y:S01]  /*0210*/  IMAD.MOV.U32 R10, RZ, RZ, R8 ;  /* 0x000000ffff0a7224 */ /* 0x000fe200078e0008 */
[----:B------:R-:W-:Y:S01]  /*0220*/  MOV R12, 0x270 ;  /* 0x00000270000c7802 */ /* 0x000fe20000000f00 */
[----:B------:R-:W-:Y:S02]  /*0230*/  IMAD.MOV.U32 R11, RZ, RZ, R9 ;  /* 0x000000ffff0b7224 */ /* 0x000fe400078e0009 */
[----:B------:R-:W-:Y:S02]  /*0240*/  IMAD.MOV.U32 R8, RZ, RZ, R4 ;  /* 0x000000ffff087224 */ /* 0x000fe400078e0004 */
[----:B------:R-:W-:-:S07]  /*0250*/  IMAD.MOV.U32 R9, RZ, RZ, R5 ;  /* 0x000000ffff097224 */ /* 0x000fce00078e0005 */
[----:B------:R-:W-:Y:S05]  /*0260*/  CALL.REL.NOINC `($__internal_3_$__cuda_sm20_div_rn_f64_full) ;  /* 0x0000000400787944 */ /* 0x000fea0003c00000 */
.L_x_34:
[----:B------:R-:W-:Y:S05]  /*0270*/  BSYNC.RECONVERGENT B0 ;  /* 0x0000000000007941 */ /* 0x000fea0003800200 */
.L_x_33:
[----:B------:R-:W0:Y:S01]  /*0280*/  LDCU UR6, c[0x0][0x3dc] ;  /* 0x00007b80ff0677ac */ /* 0x000e220008000800 */
[----:B------:R-:W-:Y:S04]  /*0290*/  BSSY.RECONVERGENT B0, `(.L_x_35) ;  /* 0x0000029000007945 */ /* 0x000fe80003800200 */
[----:B------:R-:W-:Y:S01]  /*02a0*/  BSSY.RELIABLE B1, `(.L_x_36) ;  /* 0x0000024000017945 */ /* 0x000fe20003800100 */
[----:B0-----:R-:W0:Y:S02]  /*02b0*/  F2F.F64.F32 R4, UR6 ;  /* 0x0000000600047d10 */ /* 0x001e240008201800 */
[----:B0-----:R-:W-:-:S14]  /*02c0*/  DSETP.GT.AND P0, PT, R2, R4, PT ;  /* 0x000000040200722a */ /* 0x001fdc0003f04000 */
[----:B------:R-:W-:Y:S05]  /*02d0*/  @P0 BRA `(.L_x_37) ;  /* 0x0000000000800947 */ /* 0x000fea0003800000 */
        /* <DEDUP_REMOVED lines=26> */
[----:B------:R-:W-:-:S07]  /*0480*/  IMAD.MOV.U32 R9, RZ, RZ, R7 ;  /* 0x000000ffff097224 */ /* 0x000fce00078e0007 */
[----:B------:R-:W-:Y:S05]  /*0490*/  CALL.REL.NOINC `($__internal_3_$__cuda_sm20_div_rn_f64_full) ;  /* 0x0000000000ec7944 */ /* 0x000fea0003c00000 */
.L_x_39:
[----:B------:R-:W-:Y:S05]  /*04a0*/  BSYNC.RECONVERGENT B2 ;  /* 0x0000000000027941 */ /* 0x000fea0003800200 */
.L_x_38:
[----:B------:R-:W-:-:S14]  /*04b0*/  DSETP.GT.AND P0, PT, R2, R4, PT ;  /* 0x000000040200722a */ /* 0x000fdc0003f04000 */
[----:B------:R-:W-:Y:S05]  /*04c0*/  @!P0 BREAK.RELIABLE B1 ;  /* 0x0000000000018942 */ /* 0x000fea0003800100 */
[----:B------:R-:W-:Y:S05]  /*04d0*/  @!P0 BRA `(.L_x_40) ;  /* 0x0000000000108947 */ /* 0x000fea0003800000 */
.L_x_37:
[----:B------:R-:W-:Y:S05]  /*04e0*/  BSYNC.RELIABLE B1 ;  /* 0x0000000000017941 */ /* 0x000fea0003800100 */
.L_x_36:
[----:B------:R-:W0:Y:S02]  /*04f0*/  LDC.64 R2, c[0x0][0x3d0] ;  /* 0x0000f400ff027b82 */ /* 0x000e240000000a00 */
[----:B0-----:R-:W-:-:S05]  /*0500*/  IMAD.WIDE R2, R0, 0x4, R2 ;  /* 0x0000000400027825 */ /* 0x001fca00078e0202 */
[----:B------:R0:W-:Y:S02]  /*0510*/  STG.E desc[UR4][R2.64], RZ ;  /* 0x000000ff02007986 */ /* 0x0001e4000c101904 */
.L_x_40:
[----:B------:R-:W-:Y:S05]  /*0520*/  BSYNC.RECONVERGENT B0 ;  /* 0x0000000000007941 */ /* 0x000fea0003800200 */
.L_x_35:
[----:B------:R-:W-:Y:S05]  /*0530*/  WARPSYNC.ALL ;  /* 0x0000000000007948 */ /* 0x000fea0003800000 */
[----:B------:R-:W-:-:S13]  /*0540*/  ISETP.NE.AND P0, PT, R0, RZ, PT ;  /* 0x000000ff0000720c */ /* 0x000fda0003f05270 */
[----:B------:R-:W-:Y:S05]  /*0550*/  @P0 EXIT ;  /* 0x000000000000094d */ /* 0x000fea0003800000 */
[----:B------:R-:W1:Y:S08]  /*0560*/  LDC.64 R6, c[0x0][0x3b0] ;  /* 0x0000ec00ff067b82 */ /* 0x000e700000000a00 */
[----:B0-----:R-:W0:Y:S01]  /*0570*/  LDC.64 R2, c[0x0][0x390] ;  /* 0x0000e400ff027b82 */ /* 0x001e220000000a00 */
[----:B-1----:R-:W2:Y:S04]  /*0580*/  LDG.E.64 R4, desc[UR4][R6.64] ;  /* 0x0000000406047981 */ /* 0x002ea8000c1e1b00 */
[----:B0-----:R-:W2:Y:S01]  /*0590*/  LDG.E.64 R8, desc[UR4][R2.64] ;  /* 0x0000000402087981 */ /* 0x001ea2000c1e1b00 */
[----:B------:R-:W-:Y:S01]  /*05a0*/  UMOV UR6, 0xd2f1a9fc ;  /* 0xd2f1a9fc00067882 */ /* 0x000fe20000000000 */
[----:B------:R-:W-:Y:S01]  /*05b0*/  UMOV UR7, 0x3f50624d ;  /* 0x3f50624d00077882 */ /* 0x000fe20000000000 */
[----:B--2---:R-:W-:-:S08]  /*05c0*/  DADD R8, R4, -R8 ;  /* 0x0000000004087229 */ /* 0x004fd00000000808 */
[----:B------:R-:W-:-:S14]  /*05d0*/  DSETP.GEU.AND P0, PT, |R8|, UR6, PT ;  /* 0x0000000608007e2a */ /* 0x000fdc000bf0e200 */
[----:B------:R-:W-:Y:S05]  /*05e0*/  @P0 BRA `(.L_x_41) ;  /* 0x0000000000600947 */ /* 0x000fea0003800000 */
[----:B------:R-:W0:Y:S08]  /*05f0*/  LDC.64 R12, c[0x0][0x3b8] ;  /* 0x0000ee00ff0c7b82 */ /* 0x000e300000000a00 */
[----:B------:R-:W1:Y:S01]  /*0600*/  LDC.64 R10, c[0x0][0x398] ;  /* 0x0000e600ff0a7b82 */ /* 0x000e620000000a00 */
[----:B0-----:R-:W2:Y:S04]  /*0610*/  LDG.E.64 R8, desc[UR4][R12.64] ;  /* 0x000000040c087981 */ /* 0x001ea8000c1e1b00 */
[----:B-1----:R-:W2:Y:S02]  /*0620*/  LDG.E.64 R10, desc[UR4][R10.64] ;  /* 0x000000040a0a7981 */ /* 0x002ea4000c1e1b00 */
        /* <DEDUP_REMOVED lines=16> */
[----:B------:R-:W0:Y:S01]  /*0730*/  @!P0 LDC.64 R8, c[0x0][0x3e0] ;  /* 0x0000f800ff088b82 */ /* 0x000e220000000a00 */
[----:B------:R-:W-:-:S05]  /*0740*/  @!P0 IMAD.MOV.U32 R15, RZ, RZ, 0x1 ;  /* 0x00000001ff0f8424 */ /* 0x000fca00078e00ff */
[----:B0-----:R0:W-:Y:S04]  /*0750*/  @!P0 STG.E desc[UR4][R8.64], R15 ;  /* 0x0000000f08008986 */ /* 0x0011e8000c101904 */
[----:B------:R0:W5:Y:S02]  /*0760*/  @!P0 LDG.E.64 R4, desc[UR4][R6.64] ;  /* 0x0000000406048981 */ /* 0x000164000c1e1b00 */
.L_x_41:
[----:B0-----:R-:W0:Y:S01]  /*0770*/  LDC.64 R6, c[0x0][0x3b8] ;  /* 0x0000ee00ff067b82 */ /* 0x001e220000000a00 */
[----:B-----5:R-:W-:Y:S04]  /*0780*/  STG.E.64 desc[UR4][R2.64], R4 ;  /* 0x0000000402007986 */ /* 0x020fe8000c101b04 */
[----:B0-----:R-:W2:Y:S03]  /*0790*/  LDG.E.64 R6, desc[UR4][R6.64] ;  /* 0x0000000406067981 */ /* 0x001ea6000c1e1b00 */
[----:B------:R-:W2:Y:S08]  /*07a0*/  LDC.64 R12, c[0x0][0x398] ;  /* 0x0000e600ff0c7b82 */ /* 0x000eb00000000a00 */
[----:B------:R-:W0:Y:S08]  /*07b0*/  LDC.64 R8, c[0x0][0x3c0] ;  /* 0x0000f000ff087b82 */ /* 0x000e300000000a00 */
[----:B------:R-:W1:Y:S01]  /*07c0*/  LDC.64 R14, c[0x0][0x3a0] ;  /* 0x0000e800ff0e7b82 */ /* 0x000e620000000a00 */
[----:B--2---:R-:W-:Y:S04]  /*07d0*/  STG.E.64 desc[UR4][R12.64], R6 ;  /* 0x000000060c007986 */ /* 0x004fe8000c101b04 */
[----:B0-----:R-:W1:Y:S03]  /*07e0*/  LDG.E.64 R8, desc[UR4][R8.64] ;  /* 0x0000000408087981 */ /* 0x001e66000c1e1b00 */
[----:B------:R-:W0:Y:S08]  /*07f0*/  LDC.64 R10, c[0x0][0x3c8] ;  /* 0x0000f200ff0a7b82 */ /* 0x000e300000000a00 */
[----:B------:R-:W2:Y:S01]  /*0800*/  LDC.64 R16, c[0x0][0x3a8] ;  /* 0x0000ea00ff107b82 */ /* 0x000ea20000000a00 */
[----:B-1----:R-:W-:Y:S04]  /*0810*/  STG.E.64 desc[UR4][R14.64], R8 ;  /* 0x000000080e007986 */ /* 0x002fe8000c101b04 */
[----:B0-----:R-:W2:Y:S04]  /*0820*/  LDG.E.64 R10, desc[UR4][R10.64] ;  /* 0x000000040a0a7981 */ /* 0x001ea8000c1e1b00 */
[----:B--2---:R-:W-:Y:S01]  /*0830*/  STG.E.64 desc[UR4][R16.64], R10 ;  /* 0x0000000a10007986 */ /* 0x004fe2000c101b04 */
[----:B------:R-:W-:Y:S05]  /*0840*/  EXIT ;  /* 0x000000000000794d */ /* 0x000fea0003800000 */
        .weak           $__internal_3_$__cuda_sm20_div_rn_f64_full
        .type           $__internal_3_$__cuda_sm20_div_rn_f64_full,@function
        .size           $__internal_3_$__cuda_sm20_div_rn_f64_full,(.L_x_135 - $__internal_3_$__cuda_sm20_div_rn_f64_full)
$__internal_3_$__cuda_sm20_div_rn_f64_full:
[C---:B------:R-:W-:Y:S01]  /*0850*/  FSETP.GEU.AND P0, PT, |R9|.reuse, 1.469367938527859385e-39, PT ;  /* 0x001000000900780b */ /* 0x040fe20003f0e200 */
[----:B------:R-:W-:Y:S01]  /*0860*/  IMAD.MOV.U32 R18, RZ, RZ, 0x1 ;  /* 0x00000001ff127424 */ /* 0x000fe200078e00ff */
[----:B------:R-:W-:Y:S01]  /*0870*/  LOP3.LUT R6, R9, 0x800fffff, RZ, 0xc0, !PT ;  /* 0x800fffff09067812 */ /* 0x000fe200078ec0ff */
[----:B------:R-:W-:Y:S01]  /*0880*/  BSSY.RECONVERGENT B3, `(.L_x_42) ;  /* 0x0000055000037945 */ /* 0x000fe20003800200 */
[C---:B------:R-:W-:Y:S02]  /*0890*/  FSETP.GEU.AND P2, PT, |R11|.reuse, 1.469367938527859385e-39, PT ;  /* 0x001000000b00780b */ /* 0x040fe40003f4e200 */
[----:B------:R-:W-:Y:S01]  /*08a0*/  LOP3.LUT R7, R6, 0x3ff00000, RZ, 0xfc, !PT ;  /* 0x3ff0000006077812 */ /* 0x000fe200078efcff */
[----:B------:R-:W-:Y:S01]  /*08b0*/  IMAD.MOV.U32 R6, RZ, RZ, R8 ;  /* 0x000000ffff067224 */ /* 0x000fe200078e0008 */
[----:B------:R-:W-:Y:S02]  /*08c0*/  LOP3.LUT R13, R11, 0x7ff00000, RZ, 0xc0, !PT ;  /* 0x7ff000000b0d7812 */ /* 0x000fe400078ec0ff */
[----:B------:R-:W-:-:S03]  /*08d0*/  LOP3.LUT R16, R9, 0x7ff00000, RZ, 0xc0, !PT ;  /* 0x7ff0000009107812 */ /* 0x000fc600078ec0ff */
[----:B------:R-:W-:Y:S01]  /*08e0*/  @!P0 DMUL R6, R8, 8.98846567431157953865e+307 ;  /* 0x7fe0000008068828 */ /* 0x000fe20000000000 */
[----:B------:R-:W-:-:S03]  /*08f0*/  ISETP.GE.U32.AND P1, PT, R13, R16, PT ;  /* 0x000000100d00720c */ /* 0x000fc60003f26070 */
[----:B------:R-:W-:Y:S01]  /*0900*/  @!P2 LOP3.LUT R14, R9, 0x7ff00000, RZ, 0xc0, !PT ;  /* 0x7ff00000090ea812 */ /* 0x000fe200078ec0ff */
[----:B------:R-:W-:Y:S01]  /*0910*/  @!P2 IMAD.MOV.U32 R20, RZ, RZ, RZ ;  /* 0x000000ffff14a224 */ /* 0x000fe200078e00ff */
[----:B------:R-:W0:Y:S02]  /*0920*/  MUFU.RCP64H R19, R7 ;  /* 0x0000000700137308 */ /* 0x000e240000001800 */
[----:B------:R-:W-:Y:S01]  /*0930*/  @!P2 ISETP.GE.U32.AND P3, PT, R13, R14, PT ;  /* 0x0000000e0d00a20c */ /* 0x000fe20003f66070 */
[----:B------:R-:W-:-:S05]  /*0940*/  IMAD.MOV.U32 R14, RZ, RZ, 0x1ca00000 ;  /* 0x1ca00000ff0e7424 */ /* 0x000fca00078e00ff */
[----:B------:R-:W-:-:S04]  /*0950*/  @!P2 SEL R15, R14, 0x63400000, !P3 ;  /* 0x634000000e0fa807 */ /* 0x000fc80005800000 */
[----:B------:R-:W-:-:S04]  /*0960*/  @!P2 LOP3.LUT R15, R15, 0x80000000, R11, 0xf8, !PT ;  /* 0x800000000f0fa812 */ /* 0x000fc800078ef80b */
[----:B------:R-:W-:Y:S01]  /*0970*/  @!P2 LOP3.LUT R21, R15, 0x100000, RZ, 0xfc, !PT ;  /* 0x001000000f15a812 */ /* 0x000fe200078efcff */
        /* <DEDUP_REMOVED lines=8> */
[----:B------:R-:W-:Y:S01]  /*0a00*/  DFMA R18, R18, R22, R18 ;  /* 0x000000161212722b */ /* 0x000fe20000000012 */
[----:B------:R-:W-:Y:S02]  /*0a10*/  IMAD.MOV.U32 R23, RZ, RZ, R13 ;  /* 0x000000ffff177224 */ /* 0x000fe400078e000d */
[----:B------:R-:W-:Y:S01]  /*0a20*/  IMAD.MOV.U32 R22, RZ, RZ, R16 ;  /* 0x000000ffff167224 */ /* 0x000fe200078e0010 */
[----:B------:R-:W-:Y:S02]  /*0a30*/  @!P0 LOP3.LUT R22, R7, 0x7ff00000, RZ, 0xc0, !PT ;  /* 0x7ff0000007168812 */ /* 0x000fe400078ec0ff */
[----:B------:R-:W-:Y:S02]  /*0a40*/  @!P2 LOP3.LUT R23, R3, 0x7ff00000, RZ, 0xc0, !PT ;  /* 0x7ff000000317a812 */ /* 0x000fe400078ec0ff */
[----:B------:R-:W-:Y:S01]  /*0a50*/  DMUL R20, R18, R2 ;  /* 0x0000000212147228 */ /* 0x000fe20000000000 */
[----:B------:R-:W-:Y:S02]  /*0a60*/  VIADD R24, R22, 0xffffffff ;  /* 0xffffffff16187836 */ /* 0x000fe40000000000 */
[----:B------:R-:W-:-:S05]  /*0a70*/  VIADD R15, R23, 0xffffffff ;  /* 0xffffffff170f7836 */ /* 0x000fca0000000000 */
[----:B------:R-:W-:Y:S01]  /*0a80*/  DFMA R16, R20, -R6, R2 ;  /* 0x800000061410722b */ /* 0x000fe20000000002 */
[----:B------:R-:W-:-:S04]  /*0a90*/  ISETP.GT.U32.AND P0, PT, R15, 0x7feffffe, PT ;  /* 0x7feffffe0f00780c */ /* 0x000fc80003f04070 */
[----:B------:R-:W-:-:S03]  /*0aa0*/  ISETP.GT.U32.OR P0, PT, R24, 0x7feffffe, P0 ;  /* 0x7feffffe1800780c */ /* 0x000fc60000704470 */
[----:B------:R-:W-:-:S10]  /*0ab0*/  DFMA R16, R18, R16, R20 ;  /* 0x000000101210722b */ /* 0x000fd40000000014 */
[----:B------:R-:W-:Y:S05]  /*0ac0*/  @P0 BRA `(.L_x_43) ;  /* 0x00000000006c0947 */ /* 0x000fea0003800000 */
[----:B------:R-:W-:-:S04]  /*0ad0*/  LOP3.LUT R18, R9, 0x7ff00000, RZ, 0xc0, !PT ;  /* 0x7ff0000009127812 */ /* 0x000fc800078ec0ff */
[CC--:B------:R-:W-:Y:S02]  /*0ae0*/  VIADDMNMX R10, R13.reuse, -R18.reuse, 0xb9600000, !PT ;  /* 0xb96000000d0a7446 */ /* 0x0c0fe40007800912 */
[----:B------:R-:W-:Y:S02]  /*0af0*/  ISETP.GE.U32.AND P0, PT, R13, R18, PT ;  /* 0x000000120d00720c */ /* 0x000fe40003f06070 */
[----:B------:R-:W-:Y:S02]  /*0b00*/  VIMNMX R10, PT, PT, R10, 0x46a00000, PT ;  /* 0x46a000000a0a7848 */ /* 0x000fe40003fe0100 */
[----:B------:R-:W-:-:S05]  /*0b10*/  SEL R13, R14, 0x63400000, !P0 ;  /* 0x634000000e0d7807 */ /* 0x000fca0004000000 */
[----:B------:R-:W-:Y:S02]  /*0b20*/  IMAD.IADD R13, R10, 0x1, -R13 ;  /* 0x000000010a0d7824 */ /* 0x000fe400078e0a0d */
[----:B------:R-:W-:Y:S02]  /*0b30*/  IMAD.MOV.U32 R10, RZ, RZ, RZ ;  /* 0x000000ffff0a7224 */ /* 0x000fe400078e00ff */
[----:B------:R-:W-:-:S06]  /*0b40*/  VIADD R11, R13, 0x7fe00000 ;  /* 0x7fe000000d0b7836 */ /* 0x000fcc0000000000 */
        /* <DEDUP_REMOVED lines=19> */
.L_x_43:
        /* <DEDUP_REMOVED lines=16> */
.L_x_46:
[----:B------:R-:W-:Y:S01]  /*0d80*/  LOP3.LUT R15, R9, 0x80000, RZ, 0xfc, !PT ;  /* 0x00080000090f7812 */ /* 0x000fe200078efcff */
[----:B------:R-:W-:Y:S01]  /*0d90*/  IMAD.MOV.U32 R14, RZ, RZ, R8 ;  /* 0x000000ffff0e7224 */ /* 0x000fe200078e0008 */
[----:B------:R-:W-:Y:S06]  /*0da0*/  BRA `(.L_x_44) ;  /* 0x0000000000087947 */ /* 0x000fec0003800000 */
.L_x_45:
[----:B------:R-:W-:Y:S01]  /*0db0*/  LOP3.LUT R15, R11, 0x80000, RZ, 0xfc, !PT ;  /* 0x000800000b0f7812 */ /* 0x000fe200078efcff */
[----:B------:R-:W-:-:S07]  /*0dc0*/  IMAD.MOV.U32 R14, RZ, RZ, R10 ;  /* 0x000000ffff0e7224 */ /* 0x000fce00078e000a */
.L_x_44:
[----:B------:R-:W-:Y:S05]  /*0dd0*/  BSYNC.RECONVERGENT B3 ;  /* 0x0000000000037941 */ /* 0x000fea0003800200 */
.L_x_42:
[----:B------:R-:W-:Y:S02]  /*0de0*/  IMAD.MOV.U32 R13, RZ, RZ, 0x0 ;  /* 0x00000000ff0d7424 */ /* 0x000fe400078e00ff */
[----:B------:R-:W-:Y:S02]  /*0df0*/  IMAD.MOV.U32 R2, RZ, RZ, R14 ;  /* 0x000000ffff027224 */ /* 0x000fe400078e000e */
[----:B------:R-:W-:Y:S01]  /*0e00*/  IMAD.MOV.U32 R3, RZ, RZ, R15 ;  /* 0x000000ffff037224 */ /* 0x000fe200078e000f */
[----:B------:R-:W-:Y:S06]  /*0e10*/  RET.REL.NODEC R12 `(_ZN15astroaccelerate14GlobalConvergeEPdS0_S0_S0_S0_S0_S0_S0_S0_S0_PiifS1_) ;  /* 0xfffffff00c787950 */ /* 0x000fec0003c3ffff */
.L_x_47:
        /* <DEDUP_REMOVED lines=14> */
.L_x_135:


//--------------------- .text._ZN15astroaccelerate16GlobalStatisticsEPdiPiS0_S0_S1_ --------------------------
	.section	.text._ZN15astroaccelerate16GlobalStatisticsEPdiPiS0_S0_S1_,"ax",@progbits
	.align	128
.text._ZN15astroaccelerate16GlobalStatisticsEPdiPiS0_S0_S1_:
        .type           _ZN15astroaccelerate16GlobalStatisticsEPdiPiS0_S0_S1_,@function
        .size           _ZN15astroaccelerate16GlobalStatisticsEPdiPiS0_S0_S1_,(.L_x_137 - _ZN15astroaccelerate16GlobalStatisticsEPdiPiS0_S0_S1_)
        .other          _ZN15astroaccelerate16GlobalStatisticsEPdiPiS0_S0_S1_,@"STO_CUDA_ENTRY STV_DEFAULT"
_ZN15astroaccelerate16GlobalStatisticsEPdiPiS0_S0_S1_:
[----:B------:R-:W-:Y:S01]  /*0000*/  LDC R1, c[0x0][0x37c] ;  /* 0x0000df00ff017b82 */ /* 0x000fe20000000800 */
[----:B------:R-:W0:Y:S07]  /*0010*/  S2R R14, SR_TID.X ;  /* 0x00000000000e7919 */ /* 0x000e2e0000002100 */
[----:B------:R-:W1:Y:S01]  /*0020*/  S2UR UR4, SR_CTAID.X ;  /* 0x00000000000479c3 */ /* 0x000e620000002500 */
[----:B------:R-:W1:Y:S01]  /*0030*/  LDCU UR8, c[0x0][0x360] ;  /* 0x00006c00ff0877ac */ /* 0x000e620008000800 */
[----:B------:R-:W-:Y:S01]  /*0040*/  BSSY.RECONVERGENT B0, `(.L_x_48) ;  /* 0x0000015000007945 */ /* 0x000fe20003800200 */
[----:B------:R-:W-:Y:S01]  /*0050*/  IMAD.MOV.U32 R15, RZ, RZ, RZ ;  /* 0x000000ffff0f7224 */ /* 0x000fe200078e00ff */
[----:B------:R-:W-:Y:S01]  /*0060*/  CS2R R2, SRZ ;  /* 0x0000000000027805 */ /* 0x000fe2000001ff00 */
[----:B------:R-:W2:Y:S01]  /*0070*/  LDCU UR12, c[0x0][0x388] ;  /* 0x00007100ff0c77ac */ /* 0x000ea20008000800 */
[----:B------:R-:W-:Y:S01]  /*0080*/  CS2R R4, SRZ ;  /* 0x0000000000047805 */ /* 0x000fe2000001ff00 */
[----:B------:R-:W3:Y:S01]  /*0090*/  LDCU.64 UR10, c[0x0][0x358] ;  /* 0x00006b00ff0a77ac */ /* 0x000ee20008000a00 */
[----:B-1----:R-:W-:-:S06]  /*00a0*/  UIMAD UR4, UR8, UR4, URZ ;  /* 0x00000004080472a4 */ /* 0x002fcc000f8e02ff */
[----:B0-----:R-:W-:-:S05]  /*00b0*/  VIADD R0, R14, UR4 ;  /* 0x000000040e007c36 */ /* 0x001fca0008000000 */
[----:B--2---:R-:W-:-:S13]  /*00c0*/  ISETP.GE.AND P0, PT, R0, UR12, PT ;  /* 0x0000000c00007c0c */ /* 0x004fda000bf06270 */
[----:B---3--:R-:W-:Y:S05]  /*00d0*/  @P0 BRA `(.L_x_49) ;  /* 0x00000000002c0947 */ /* 0x008fea0003800000 */
[----:B------:R-:W0:Y:S02]  /*00e0*/  LDC.64 R6, c[0x0][0x390] ;  /* 0x0000e400ff067b82 */ /* 0x000e240000000a00 */
[----:B0-----:R-:W-:-:S06]  /*00f0*/  IMAD.WIDE R6, R0, 0x4, R6 ;  /* 0x0000000400067825 */ /* 0x001fcc00078e0206 */
[----:B------:R-:W2:Y:S02]  /*0100*/  LDG.E R6, desc[UR10][R6.64] ;  /* 0x0000000a06067981 */ /* 0x000ea4000c1e1900 */
[----:B--2---:R-:W-:-:S13]  /*0110*/  ISETP.NE.AND P1, PT, R6, RZ, PT ;  /* 0x000000ff0600720c */ /* 0x004fda0003f25270 */
[----:B------:R-:W-:Y:S05]  /*0120*/  @!P1 BRA `(.L_x_49) ;  /* 0x0000000000189947 */ /* 0x000fea0003800000 */
[----:B------:R-:W0:Y:S02]  /*0130*/  LDC.64 R6, c[0x0][0x380] ;  /* 0x0000e000ff067b82 */ /* 0x000e240000000a00 */
[----:B0-----:R-:W-:-:S06]  /*0140*/  IMAD.WIDE R6, R0, 0x8, R6 ;  /* 0x0000000800067825 */ /* 0x001fcc00078e0206 */
[----:B------:R-:W2:Y:S01]  /*0150*/  LDG.E.64 R6, desc[UR10][R6.64] ;  /* 0x0000000a06067981 */ /* 0x000ea2000c1e1b00 */
[----:B------:R-:W-:Y:S01]  /*0160*/  IMAD.MOV.U32 R15, RZ, RZ, 0x1 ;  /* 0x00000001ff0f7424 */ /* 0x000fe200078e00ff */
[----:B--2---:R-:W-:Y:S02]  /*0170*/  DADD R2, RZ, R6 ;  /* 0x00000000ff027229 */ /* 0x004fe40000000006 */
[----:B------:R-:W-:-:S11]  /*0180*/  DMUL R4, R6, R6 ;  /* 0x0000000606047228 */ /* 0x000fd60000000000 */
.L_x_49:
[----:B------:R-:W-:Y:S05]  /*0190*/  BSYNC.RECONVERGENT B0 ;  /* 0x0000000000007941 */ /* 0x000fea0003800200 */
.L_x_48:
[----:B------:R-:W-:Y:S01]  /*01a0*/  SHFL.DOWN PT, R7, R3, 0x10, 0x1f ;  /* 0x0a001f0003077f89 */ /* 0x000fe200000e0000 */
[----:B------:R-:W-:Y:S03]  /*01b0*/  BSSY.RECONVERGENT B0, `(.L_x_50) ;  /* 0x000003b000007945 */ /* 0x000fe60003800200 */
[----:B------:R-:W0:Y:S04]  /*01c0*/  SHFL.DOWN PT, R6, R2, 0x10, 0x1f ;  /* 0x0a001f0002067f89 */ /* 0x000e2800000e0000 */
[----:B------:R-:W-:Y:S04]  /*01d0*/  SHFL.DOWN PT, R9, R5, 0x10, 0x1f ;  /* 0x0a001f0005097f89 */ /* 0x000fe800000e0000 */
[----:B------:R-:W1:Y:S04]  /*01e0*/  SHFL.DOWN PT, R8, R4, 0x10, 0x1f ;  /* 0x0a001f0004087f89 */ /* 0x000e6800000e0000 */
[----:B------:R-:W2:Y:S01]  /*01f0*/  SHFL.DOWN PT, R10, R15, 0x10, 0x1f ;  /* 0x0a001f000f0a7f89 */ /* 0x000ea200000e0000 */
[----:B------:R-:W-:Y:S06]  /*0200*/  BAR.SYNC.DEFER_BLOCKING 0x0 ;  /* 0x0000000000007b1d */ /* 0x000fec0000010000 */
[----:B0-----:R-:W-:-:S07]  /*0210*/  DADD R6, R6, R2 ;  /* 0x0000000006067229 */ /* 0x001fce0000000002 */
[----:B------:R-:W-:Y:S01]  /*0220*/  SHFL.DOWN PT, R11, R7, 0x8, 0x1f ;  /* 0x09001f00070b7f89 */ /* 0x000fe200000e0000 */
[----:B-1----:R-:W-:Y:S01]  /*0230*/  DADD R8, R8, R4 ;  /* 0x0000000008087229 */ /* 0x002fe20000000004 */
[----:B--2---:R-:W-:Y:S02]  /*0240*/  IMAD.IADD R16, R10, 0x1, R15 ;  /* 0x000000010a107824 */ /* 0x004fe400078e020f */
[----:B------:R-:W0:Y:S04]  /*0250*/  SHFL.DOWN PT, R10, R6, 0x8, 0x1f ;  /* 0x09001f00060a7f89 */ /* 0x000e2800000e0000 */
[----:B------:R-:W-:Y:S04]  /*0260*/  SHFL.DOWN PT, R13, R9, 0x8, 0x1f ;  /* 0x09001f00090d7f89 */ /* 0x000fe800000e0000 */
[----:B------:R-:W1:Y:S04]  /*0270*/  SHFL.DOWN PT, R12, R8, 0x8, 0x1f ;  /* 0x09001f00080c7f89 */ /* 0x000e6800000e0000 */
[----:B------:R-:W2:Y:S01]  /*0280*/  SHFL.DOWN PT, R17, R16, 0x8, 0x1f ;  /* 0x09001f0010117f89 */ /* 0x000ea200000e0000 */
[----:B------:R-:W-:Y:S06]  /*0290*/  BAR.SYNC.DEFER_BLOCKING 0x0 ;  /* 0x0000000000007b1d */ /* 0x000fec0000010000 */
[----:B0-----:R-:W-:-:S07]  /*02a0*/  DADD R10, R6, R10 ;  /* 0x00000000060a7229 */ /* 0x001fce000000000a */
[----:B------:R-:W-:Y:S01]  /*02b0*/  SHFL.DOWN PT, R3, R11, 0x4, 0x1f ;  /* 0x08801f000b037f89 */ /* 0x000fe200000e0000 */
[----:B-1----:R-:W-:-:S03]  /*02c0*/  DADD R12, R8, R12 ;  /* 0x00000000080c7229 */ /* 0x002fc6000000000c */
[----:B------:R-:W0:Y:S01]  /*02d0*/  SHFL.DOWN PT, R2, R10, 0x4, 0x1f ;  /* 0x08801f000a027f89 */ /* 0x000e2200000e0000 */
[----:B--2---:R-:W-:-:S03]  /*02e0*/  IMAD.IADD R17, R16, 0x1, R17 ;  /* 0x0000000110117824 */ /* 0x004fc600078e0211 */
[----:B------:R-:W-:Y:S04]  /*02f0*/  SHFL.DOWN PT, R5, R13, 0x4, 0x1f ;  /* 0x08801f000d057f89 */ /* 0x000fe800000e0000 */
[----:B------:R-:W1:Y:S04]  /*0300*/  SHFL.DOWN PT, R4, R12, 0x4, 0x1f ;  /* 0x08801f000c047f89 */ /* 0x000e6800000e0000 */
[----:B------:R-:W2:Y:S01]  /*0310*/  SHFL.DOWN PT, R18, R17, 0x4, 0x1f ;  /* 0x08801f0011127f89 */ /* 0x000ea200000e0000 */
        /* <DEDUP_REMOVED lines=8> */
[----:B0-----:R-:W-:Y:S01]  /*03a0*/  DADD R6, R2, R6 ;  /* 0x0000000002067229 */ /* 0x001fe20000000006 */
[----:B------:R-:W-:-:S04]  /*03b0*/  LOP3.LUT R2, R14, 0x1f, RZ, 0xc0, !PT ;  /* 0x0000001f0e027812 */ /* 0x000fc800078ec0ff */
[----:B------:R-:W-:Y:S02]  /*03c0*/  ISETP.NE.OR P0, PT, R2, RZ, P0 ;  /* 0x000000ff0200720c */ /* 0x000fe40000705670 */
[----:B------:R-:W-:Y:S01]  /*03d0*/  SHFL.DOWN PT, R11, R7, 0x1, 0x1f ;  /* 0x08201f00070b7f89 */ /* 0x000fe200000e0000 */
[----:B-1----:R-:W-:-:S03]  /*03e0*/  DADD R8, R4, R8 ;  /* 0x0000000004087229 */ /* 0x002fc60000000008 */
[----:B------:R-:W0:Y:S01]  /*03f0*/  SHFL.DOWN PT, R10, R6, 0x1, 0x1f ;  /* 0x08201f00060a7f89 */ /* 0x000e2200000e0000 */
[----:B--2---:R-:W-:-:S03]  /*0400*/  IMAD.IADD R15, R18, 0x1, R15 ;  /* 0x00000001120f7824 */ /* 0x004fc600078e020f */
[----:B------:R-:W-:Y:S04]  /*0410*/  SHFL.DOWN PT, R13, R9, 0x1, 0x1f ;  /* 0x08201f00090d7f89 */ /* 0x000fe800000e0000 */
[----:B------:R-:W1:Y:S04]  /*0420*/  SHFL.DOWN PT, R12, R8, 0x1, 0x1f ;  /* 0x08201f00080c7f89 */ /* 0x000e6800000e0000 */
[----:B------:R-:W2:Y:S01]  /*0430*/  SHFL.DOWN PT, R16, R15, 0x1, 0x1f ;  /* 0x08201f000f107f89 */ /* 0x000ea200000e0000 */
[----:B0-----:R-:W-:Y:S02]  /*0440*/  DADD R10, R6, R10 ;  /* 0x00000000060a7229 */ /* 0x001fe4000000000a */
[----:B-1----:R-:W-:Y:S01]  /*0450*/  DADD R12, R8, R12 ;  /* 0x00000000080c7229 */ /* 0x002fe2000000000c */
[----:B--2---:R-:W-:Y:S01]  /*0460*/  IMAD.IADD R16, R15, 0x1, R16 ;  /* 0x000000010f107824 */ /* 0x004fe200078e0210 */
[----:B------:R-:W-:Y:S09]  /*0470*/  @P0 BRA `(.L_x_51) ;  /* 0x0000000000380947 */ /* 0x000ff20003800000 */
[----:B------:R-:W0:Y:S01]  /*0480*/  S2UR UR7, SR_CgaCtaId ;  /* 0x00000000000779c3 */ /* 0x000e220000008800 */
[----:B------:R-:W-:Y:S01]  /*0490*/  UMOV UR5, 0x400 ;  /* 0x0000040000057882 */ /* 0x000fe20000000000 */
[----:B------:R-:W-:Y:S01]  /*04a0*/  SHF.R.U32.HI R3, RZ, 0x5, R14 ;  /* 0x00000005ff037819 */ /* 0x000fe2000001160e */
[----:B------:R-:W-:Y:S02]  /*04b0*/  UIADD3 UR6, UPT, UPT, UR5, 0x100, URZ ;  /* 0x0000010005067890 */ /* 0x000fe4000fffe0ff */
[----:B0-----:R-:W-:Y:S02]  /*04c0*/  ULEA UR9, UR7, UR5, 0x18 ;  /* 0x0000000507097291 */ /* 0x001fe4000f8ec0ff */
[----:B------:R-:W-:Y:S02]  /*04d0*/  UIADD3 UR5, UPT, UPT, UR5, 0x200, URZ ;  /* 0x0000020005057890 */ /* 0x000fe4000fffe0ff */
[----:B------:R-:W-:Y:S02]  /*04e0*/  ULEA UR6, UR7, UR6, 0x18 ;  /* 0x0000000607067291 */ /* 0x000fe4000f8ec0ff */
[----:B------:R-:W-:Y:S01]  /*04f0*/  ULEA UR5, UR7, UR5, 0x18 ;  /* 0x0000000507057291 */ /* 0x000fe2000f8ec0ff */
[----:B------:R-:W-:-:S03]  /*0500*/  LEA R5, R3, UR9, 0x3 ;  /* 0x0000000903057c11 */ /* 0x000fc6000f8e18ff */
[C---:B------:R-:W-:Y:S02]  /*0510*/  LEA R7, R3.reuse, UR6, 0x3 ;  /* 0x0000000603077c11 */ /* 0x040fe4000f8e18ff */
[----:B------:R-:W-:Y:S01]  /*0520*/  LEA R3, R3, UR5, 0x2 ;  /* 0x0000000503037c11 */ /* 0x000fe2000f8e10ff */
[----:B------:R0:W-:Y:S04]  /*0530*/  STS.64 [R5], R10 ;  /* 0x0000000a05007388 */ /* 0x0001e80000000a00 */
[----:B------:R0:W-:Y:S04]  /*0540*/  STS.64 [R7], R12 ;  /* 0x0000000c07007388 */ /* 0x0001e80000000a00 */
[----:B------:R0:W-:Y:S02]  /*0550*/  STS [R3], R16 ;  /* 0x0000001003007388 */ /* 0x0001e40000000800 */
.L_x_51:
[----:B------:R-:W-:Y:S05]  /*0560*/  BSYNC.RECONVERGENT B0 ;  /* 0x0000000000007941 */ /* 0x000fea0003800200 */
.L_x_50:
[----:B------:R-:W-:Y:S01]  /*0570*/  UIADD3 UR4, UPT, UPT, -UR4, UR12, URZ ;  /* 0x0000000c04047290 */ /* 0x000fe2000fffe1ff */
[----:B------:R-:W-:Y:S01]  /*0580*/  BAR.SYNC.DEFER_BLOCKING 0x0 ;  /* 0x0000000000007b1d */ /* 0x000fe20000010000 */
[----:B------:R-:W-:Y:S02]  /*0590*/  ISETP.GE.U32.AND P0, PT, R14, 0x20, PT ;  /* 0x000000200e00780c */ /* 0x000fe40003f06070 */
[----:B0-----:R-:W-:Y:S01]  /*05a0*/  CS2R R4, SRZ ;  /* 0x0000000000047805 */ /* 0x001fe2000001ff00 */
[----:B------:R-:W-:Y:S01]  /*05b0*/  UISETP.LT.U32.AND UP0, UPT, UR4, UR8, UPT ;  /* 0x000000080400728c */ /* 0x000fe2000bf01070 */
[----:B------:R-:W-:Y:S02]  /*05c0*/  CS2R R6, SRZ ;  /* 0x0000000000067805 */ /* 0x000fe4000001ff00 */
[----:B------:R-:W-:Y:S01]  /*05d0*/  ISETP.LT.AND P0, PT, R0, UR12, !P0 ;  /* 0x0000000c00007c0c */ /* 0x000fe2000c701270 */
[----:B------:R-:W-:Y:S01]  /*05e0*/  BSSY.RECONVERGENT B0, `(.L_x_52) ;  /* 0x0000015000007945 */ /* 0x000fe20003800200 */
[----:B------:R-:W-:Y:S01]  /*05f0*/  USEL UR5, UR4, UR8, UP0 ;  /* 0x0000000804057287 */ /* 0x000fe20008000000 */
[----:B------:R-:W-:Y:S01]  /*0600*/  IMAD.MOV.U32 R0, RZ, RZ, RZ ;  /* 0x000000ffff007224 */ /* 0x000fe200078e00ff */
[----:B------:R-:W-:-:S02]  /*0610*/  ISETP.GT.OR P1, PT, RZ, UR4, !P0 ;  /* 0x00000004ff007c0c */ /* 0x000fc4000c724670 */
[----:B------:R-:W-:-:S04]  /*0620*/  UIADD3 UR5, UPT, UPT, UR5, 0x1f, URZ ;  /* 0x0000001f05057890 */ /* 0x000fc8000fffe0ff */
[----:B------:R-:W-:-:S06]  /*0630*/  USHF.R.U32.HI UR5, URZ, 0x5, UR5 ;  /* 0x00000005ff057899 */ /* 0x000fcc0008011605 */
[----:B------:R-:W-:-:S13]  /*0640*/  ISETP.GE.U32.OR P1, PT, R2, UR5, P1 ;  /* 0x0000000502007c0c */ /* 0x000fda0008f26470 */
[----:B------:R-:W-:Y:S05]  /*0650*/  @P1 BRA `(.L_x_53) ;  /* 0x0000000000341947 */ /* 0x000fea0003800000 */
[----:B------:R-:W0:Y:S01]  /*0660*/  S2UR UR5, SR_CgaCtaId ;  /* 0x00000000000579c3 */ /* 0x000e220000008800 */
[----:B------:R-:W-:Y:S02]  /*0670*/  UMOV UR4, 0x400 ;  /* 0x0000040000047882 */ /* 0x000fe40000000000 */
[----:B------:R-:W-:Y:S02]  /*0680*/  UIADD3 UR7, UPT, UPT, UR4, 0x200, URZ ;  /* 0x0000020004077890 */ /* 0x000fe4000fffe0ff */
[----:B------:R-:W-:Y:S02]  /*0690*/  UIADD3 UR6, UPT, UPT, UR4, 0x100, URZ ;  /* 0x0000010004067890 */ /* 0x000fe4000fffe0ff */
[----:B0-----:R-:W-:Y:S02]  /*06a0*/  ULEA UR4, UR5, UR4, 0x18 ;  /* 0x0000000405047291 */ /* 0x001fe4000f8ec0ff */
[----:B------:R-:W-:Y:S02]  /*06b0*/  ULEA UR7, UR5, UR7, 0x18 ;  /* 0x0000000705077291 */ /* 0x000fe4000f8ec0ff */
[----:B------:R-:W-:-:S02]  /*06c0*/  ULEA UR6, UR5, UR6, 0x18 ;  /* 0x0000000605067291 */ /* 0x000fc4000f8ec0ff */
[C---:B------:R-:W-:Y:S02]  /*06d0*/  LEA R4, R2.reuse, UR4, 0x3 ;  /* 0x0000000402047c11 */ /* 0x040fe4000f8e18ff */
[C---:B------:R-:W-:Y:S02]  /*06e0*/  LEA R0, R2.reuse, UR7, 0x2 ;  /* 0x0000000702007c11 */ /* 0x040fe4000f8e10ff */
[----:B------:R-:W-:Y:S02]  /*06f0*/  LEA R6, R2, UR6, 0x3 ;  /* 0x0000000602067c11 */ /* 0x000fe4000f8e18ff */
[----:B------:R-:W0:Y:S04]  /*0700*/  LDS.64 R4, [R4] ;  /* 0x0000000004047984 */ /* 0x000e280000000a00 */
[----:B------:R-:W1:Y:S04]  /*0710*/  LDS R0, [R0] ;  /* 0x0000000000007984 */ /* 0x000e680000000800 */
[----:B------:R-:W2:Y:S02]  /*0720*/  LDS.64 R6, [R6] ;  /* 0x0000000006067984 */ /* 0x000ea40000000a00 */
.L_x_53:
[----:B------:R-:W-:Y:S05]  /*0730*/  BSYNC.RECONVERGENT B0 ;  /* 0x0000000000007941 */ /* 0x000fea0003800200 */
.L_x_52:
[----:B0-----:R-:W-:Y:S01]  /*0740*/  SHFL.DOWN PT, R9, R5, 0x10, 0x1f ;  /* 0x0a001f0005097f89 */ /* 0x001fe200000e0000 */
[----:B------:R-:W-:Y:S08]  /*0750*/  BAR.SYNC.DEFER_BLOCKING 0x0 ;  /* 0x0000000000007b1d */ /* 0x000ff00000010000 */
[----:B------:R-:W-:Y:S01]  /*0760*/  BAR.SYNC.DEFER_BLOCKING 0x0 ;  /* 0x0000000000007b1d */ /* 0x000fe20000010000 */
[----:B------:R-:W-:-:S05]  /*0770*/  ISETP.NE.OR P0, PT, R2, RZ, !P0 ;  /* 0x000000ff0200720c */ /* 0x000fca0004705670 */
[----:B------:R-:W0:Y:S04]  /*0780*/  SHFL.DOWN PT, R8, R4, 0x10, 0x1f ;  /* 0x0a001f0004087f89 */ /* 0x000e2800000e0000 */
[----:B--2---:R-:W-:Y:S04]  /*0790*/  SHFL.DOWN PT, R11, R7, 0x10, 0x1f ;  /* 0x0a001f00070b7f89 */ /* 0x004fe800000e0000 */
[----:B------:R-:W2:Y:S04]  /*07a0*/  SHFL.DOWN PT, R10, R6, 0x10, 0x1f ;  /* 0x0a001f00060a7f89 */ /* 0x000ea800000e0000 */
[----:B-1----:R-:W1:Y:S01]  /*07b0*/  SHFL.DOWN PT, R3, R0, 0x10, 0x1f ;  /* 0x0a001f0000037f89 */ /* 0x002e6200000e0000 */
[----:B0-----:R-:W-:-:S07]  /*07c0*/  DADD R8, R8, R4 ;  /* 0x0000000008087229 */ /* 0x001fce0000000004 */
[----:B------:R-:W-:Y:S01]  /*07d0*/  SHFL.DOWN PT, R13, R9, 0x8, 0x1f ;  /* 0x09001f00090d7f89 */ /* 0x000fe200000e0000 */
[----:B--2---:R-:W-:-:S03]  /*07e0*/  DADD R10, R10, R6 ;  /* 0x000000000a0a7229 */ /* 0x004fc60000000006 */
[----:B------:R-:W0:Y:S01]  /*07f0*/  SHFL.DOWN PT, R12, R8, 0x8, 0x1f ;  /* 0x09001f00080c7f89 */ /* 0x000e2200000e0000 */
[----:B-1----:R-:W-:-:S03]  /*0800*/  IMAD.IADD R3, R3, 0x1, R0 ;  /* 0x0000000103037824 */ /* 0x002fc600078e0200 */
        /* <DEDUP_REMOVED lines=20> */
[----:B------:R0:W3:Y:S01]  /*0950*/  SHFL.DOWN PT, R3, R9, 0x1, 0x1f ;  /* 0x08201f0009037f89 */ /* 0x0000e200000e0000 */
[----:B-1----:R-:W-:-:S03]  /*0960*/  DADD R10, R6, R10 ;  /* 0x00000000060a7229 */ /* 0x002fc6000000000a */
[----:B------:R0:W1:Y:S01]  /*0970*/  SHFL.DOWN PT, R2, R8, 0x1, 0x1f ;  /* 0x08201f0008027f89 */ /* 0x00006200000e0000 */
[----:B--2---:R-:W-:-:S03]  /*0980*/  IMAD.IADD R0, R17, 0x1, R0 ;  /* 0x0000000111007824 */ /* 0x004fc600078e0200 */
[----:B------:R0:W2:Y:S04]  /*0990*/  SHFL.DOWN PT, R5, R11, 0x1, 0x1f ;  /* 0x08201f000b057f89 */ /* 0x0000a800000e0000 */
[----:B------:R0:W4:Y:S04]  /*09a0*/  SHFL.DOWN PT, R13, R0, 0x1, 0x1f ;  /* 0x08201f00000d7f89 */ /* 0x00012800000e0000 */
[----:B------:R0:W0:Y:S01]  /*09b0*/  SHFL.DOWN PT, R4, R10, 0x1, 0x1f ;  /* 0x08201f000a047f89 */ /* 0x00002200000e0000 */
[----:B------:R-:W-:Y:S05]  /*09c0*/  @P0 EXIT ;  /* 0x000000000000094d */ /* 0x000fea0003800000 */
[----:B------:R-:W5:Y:S01]  /*09d0*/  S2R R16, SR_LANEID ;  /* 0x0000000000107919 */ /* 0x000f620000000000 */
[----:B0---4-:R-:W-:Y:S01]  /*09e0*/  IMAD.IADD R0, R0, 0x1, R13 ;  /* 0x0000000100007824 */ /* 0x011fe200078e020d */
[----:B------:R-:W0:Y:S01]  /*09f0*/  LDC.64 R6, c[0x0][0x398] ;  /* 0x0000e600ff067b82 */ /* 0x000e220000000a00 */
[----:B------:R-:W-:Y:S01]  /*0a00*/  VOTEU.ANY UR4, UPT, PT ;  /* 0x0000000000047886 */ /* 0x000fe200038e0100 */
[----:B-1-3--:R-:W-:-:S06]  /*0a10*/  DADD R2, R8, R2 ;  /* 0x0000000008027229 */ /* 0x00afcc0000000002 */
[----:B------:R-:W1:Y:S01]  /*0a20*/  REDUX.SUM UR5, R0 ;  /* 0x00000000000573c4 */ /* 0x000e62000000c000 */
[----:B------:R-:W-:Y:S01]  /*0a30*/  UFLO.U32 UR4, UR4 ;  /* 0x00000004000472bd */ /* 0x000fe200080e0000 */
[----:B--2---:R-:W-:-:S06]  /*0a40*/  DADD R4, R10, R4 ;  /* 0x000000000a047229 */ /* 0x004fcc0000000004 */
[----:B------:R-:W2:Y:S08]  /*0a50*/  LDC.64 R12, c[0x0][0x3a0] ;  /* 0x0000e800ff0c7b82 */ /* 0x000eb00000000a00 */
[----:B------:R-:W3:Y:S01]  /*0a60*/  LDC.64 R14, c[0x0][0x3a8] ;  /* 0x0000ea00ff0e7b82 */ /* 0x000ee20000000a00 */
[----:B0-----:R-:W-:Y:S01]  /*0a70*/  REDG.E.ADD.F64.RN.STRONG.GPU desc[UR10][R6.64], R2 ;  /* 0x00000002060079a6 */ /* 0x001fe2000c12ff0a */
[----:B-1----:R-:W-:Y:S01]  /*0a80*/  IMAD.U32 R9, RZ, RZ, UR5 ;  /* 0x00000005ff097e24 */ /* 0x002fe2000f8e00ff */
[----:B-----5:R-:W-:-:S02]  /*0a90*/  ISETP.EQ.U32.AND P0, PT, R16, UR4, PT ;  /* 0x0000000410007c0c */ /* 0x020fc4000bf02070 */
[----:B--2---:R-:W-:Y:S11]  /*0aa0*/  REDG.E.ADD.F64.RN.STRONG.GPU desc[UR10][R12.64], R4 ;  /* 0x000000040c0079a6 */ /* 0x004ff6000c12ff0a */
[----:B---3--:R-:W-:Y:S01]  /*0ab0*/  @P0 REDG.E.ADD.STRONG.GPU desc[UR10][R14.64], R9 ;  /* 0x000000090e00098e */ /* 0x008fe2000c12e10a */
[----:B------:R-:W-:Y:S05]  /*0ac0*/  EXIT ;  /* 0x000000000000794d */ /* 0x000fea0003800000 */
.L_x_54:
        /* <DEDUP_REMOVED lines=11> */
.L_x_137:


//--------------------- .text._ZN15astroaccelerate4MaskEPdS0_Pii --------------------------
	.section	.text._ZN15astroaccelerate4MaskEPdS0_Pii,"ax",@progbits
	.align	128
.text._ZN15astroaccelerate4MaskEPdS0_Pii:
        .type           _ZN15astroaccelerate4MaskEPdS0_Pii,@function
        .size           _ZN15astroaccelerate4MaskEPdS0_Pii,(.L_x_138 - _ZN15astroaccelerate4MaskEPdS0_Pii)
        .other          _ZN15astroaccelerate4MaskEPdS0_Pii,@"STO_CUDA_ENTRY STV_DEFAULT"
_ZN15astroaccelerate4MaskEPdS0_Pii:
[----:B------:R-:W-:Y:S01]  /*0000*/  LDC R1, c[0x0][0x37c] ;  /* 0x0000df00ff017b82 */ /* 0x000fe20000000800 */
[----:B------:R-:W0:Y:S07]  /*0010*/  S2R R0, SR_TID.X ;  /* 0x0000000000007919 */ /* 0x000e2e0000002100 */
[----:B------:R-:W0:Y:S01]  /*0020*/  S2UR UR4, SR_CTAID.X ;  /* 0x00000000000479c3 */ /* 0x000e220000002500 */
[----:B------:R-:W1:Y:S07]  /*0030*/  LDCU UR5, c[0x0][0x398] ;  /* 0x00007300ff0577ac */ /* 0x000e6e0008000800 */
[----:B------:R-:W0:Y:S02]  /*0040*/  LDC R9, c[0x0][0x360] ;  /* 0x0000d800ff097b82 */ /* 0x000e240000000800 */
[----:B0-----:R-:W-:-:S05]  /*0050*/  IMAD R9, R9, UR4, R0 ;  /* 0x0000000409097c24 */ /* 0x001fca000f8e0200 */
[----:B-1----:R-:W-:-:S13]  /*0060*/  ISETP.GE.AND P0, PT, R9, UR5, PT ;  /* 0x0000000509007c0c */ /* 0x002fda000bf06270 */
[----:B------:R-:W-:Y:S05]  /*0070*/  @P0 EXIT ;  /* 0x000000000000094d */ /* 0x000fea0003800000 */
[----:B------:R-:W0:Y:S01]  /*0080*/  LDC.64 R2, c[0x0][0x390] ;  /* 0x0000e400ff027b82 */ /* 0x000e220000000a00 */
[----:B------:R-:W1:Y:S01]  /*0090*/  LDCU.64 UR4, c[0x0][0x358] ;  /* 0x00006b00ff0477ac */ /* 0x000e620008000a00 */
[----:B0-----:R-:W-:-:S06]  /*00a0*/  IMAD.WIDE R2, R9, 0x4, R2 ;  /* 0x0000000409027825 */ /* 0x001fcc00078e0202 */
[----:B-1----:R-:W2:Y:S02]  /*00b0*/  LDG.E R2, desc[UR4][R2.64] ;  /* 0x0000000402027981 */ /* 0x002ea4000c1e1900 */
[----:B--2---:R-:W-:-:S13]  /*00c0*/  ISETP.NE.AND P0, PT, R2, RZ, PT ;  /* 0x000000ff0200720c */ /* 0x004fda0003f05270 */
[----:B------:R-:W-:Y:S05]  /*00d0*/  @P0 EXIT ;  /* 0x000000000000094d */ /* 0x000fea0003800000 */
[----:B------:R-:W0:Y:S01]  /*00e0*/  LDC.64 R2, c[0x0][0x380] ;  /* 0x0000e000ff027b82 */ /* 0x000e220000000a00 */
[----:B------:R-:W-:Y:S01]  /*00f0*/  HFMA2 R6, -RZ, RZ, 0, 0 ;  /* 0x00000000ff067431 */ /* 0x000fe200000001ff */
[----:B------:R-:W-:-:S06]  /*0100*/  MOV R7, 0x3ff00000 ;  /* 0x3ff0000000077802 */ /* 0x000fcc0000000f00 */
[----:B------:R-:W1:Y:S01]  /*0110*/  LDC.64 R4, c[0x0][0x388] ;  /* 0x0000e200ff047b82 */ /* 0x000e620000000a00 */
[----:B0-----:R-:W-:-:S05]  /*0120*/  IMAD.WIDE R2, R9, 0x8, R2 ;  /* 0x0000000809027825 */ /* 0x001fca00078e0202 */
[----:B------:R-:W-:Y:S01]  /*0130*/  STG.E.64 desc[UR4][R2.64], RZ ;  /* 0x000000ff02007986 */ /* 0x000fe2000c101b04 */
[----:B-1----:R-:W-:-:S05]  /*0140*/  IMAD.WIDE R4, R9, 0x8, R4 ;  /* 0x0000000809047825 */ /* 0x002fca00078e0204 */
[----:B------:R-:W-:Y:S01]  /*0150*/  STG.E.64 desc[UR4][R4.64], R6 ;  /* 0x0000000604007986 */ /* 0x000fe2000c101b04 */
[----:B------:R-:W-:Y:S05]  /*0160*/  EXIT ;  /* 0x000000000000794d */ /* 0x000fea0003800000 */
.L_x_55:
        /* <DEDUP_REMOVED lines=9> */
.L_x_138:


//--------------------- .text._ZN15astroaccelerate12LocalReplaceEPfiiS0_PdS1_PiyP24curandStatePhilox4_32_10i --------------------------
	.section	.text._ZN15astroaccelerate12LocalReplaceEPfiiS0_PdS1_PiyP24curandStatePhilox4_32_10i,"ax",@progbits
	.align	128
.text._ZN15astroaccelerate12LocalReplaceEPfiiS0_PdS1_PiyP24curandStatePhilox4_32_10i:
        .type           _ZN15astroaccelerate12LocalReplaceEPfiiS0_PdS1_PiyP24curandStatePhilox4_32_10i,@function
        .size           _ZN15astroaccelerate12LocalReplaceEPfiiS0_PdS1_PiyP24curandStatePhilox4_32_10i,(.L_x_139 - _ZN15astroaccelerate12LocalReplaceEPfiiS0_PdS1_PiyP24curandStatePhilox4_32_10i)
        .other          _ZN15astroaccelerate12LocalReplaceEPfiiS0_PdS1_PiyP24curandStatePhilox4_32_10i,@"STO_CUDA_ENTRY STV_DEFAULT"
_ZN15astroaccelerate12LocalReplaceEPfiiS0_PdS1_PiyP24curandStatePhilox4_32_10i:
[----:B------:R-:W-:Y:S01]  /*0000*/  LDC R1, c[0x0][0x37c] ;  /* 0x0000df00ff017b82 */ /* 0x000fe20000000800 */
[----:B------:R-:W0:Y:S01]  /*0010*/  S2R R8, SR_TID.X ;  /* 0x0000000000087919 */ /* 0x000e220000002100 */
[----:B------:R-:W0:Y:S06]  /*0020*/  LDCU UR4, c[0x0][0x360] ;  /* 0x00006c00ff0477ac */ /* 0x000e2c0008000800 */
[----:B------:R-:W1:Y:S01]  /*0030*/  S2UR UR5, SR_CTAID.Y ;  /* 0x00000000000579c3 */ /* 0x000e620000002600 */
[----:B------:R-:W0:Y:S07]  /*0040*/  S2R R9, SR_CTAID.X ;  /* 0x0000000000097919 */ /* 0x000e2e0000002500 */
[----:B------:R-:W1:Y:S08]  /*0050*/  LDC R5, c[0x0][0x3c0] ;  /* 0x0000f000ff057b82 */ /* 0x000e700000000800 */
[----:B------:R-:W1:Y:S08]  /*0060*/  LDC R0, c[0x0][0x364] ;  /* 0x0000d900ff007b82 */ /* 0x000e700000000800 */
[----:B------:R-:W2:Y:S01]  /*0070*/  LDC.64 R2, c[0x0][0x388] ;  /* 0x0000e200ff027b82 */ /* 0x000ea20000000a00 */
[----:B0-----:R-:W-:-:S02]  /*0080*/  IMAD R8, R9, UR4, R8 ;  /* 0x0000000409087c24 */ /* 0x001fc4000f8e0208 */
[----:B-1----:R-:W-:-:S05]  /*0090*/  IMAD R0, R0, UR5, R5 ;  /* 0x0000000500007c24 */ /* 0x002fca000f8e0205 */
[----:B--2---:R-:W-:-:S04]  /*00a0*/  ISETP.GE.AND P0, PT, R0, R2, PT ;  /* 0x000000020000720c */ /* 0x004fc80003f06270 */
[----:B------:R-:W-:-:S13]  /*00b0*/  ISETP.GE.OR P0, PT, R8, R3, P0 ;  /* 0x000000030800720c */ /* 0x000fda0000706670 */
[----:B------:R-:W-:Y:S05]  /*00c0*/  @P0 EXIT ;  /* 0x000000000000094d */ /* 0x000fea0003800000 */
[----:B------:R-:W0:Y:S01]  /*00d0*/  LDC.64 R4, c[0x0][0x3a8] ;  /* 0x0000ea00ff047b82 */ /* 0x000e220000000a00 */
[----:B------:R-:W1:Y:S01]  /*00e0*/  LDCU.64 UR4, c[0x0][0x358] ;  /* 0x00006b00ff0477ac */ /* 0x000e620008000a00 */
[----:B0-----:R-:W-:-:S06]  /*00f0*/  IMAD.WIDE R4, R0, 0x4, R4 ;  /* 0x0000000400047825 */ /* 0x001fcc00078e0204 */
[----:B-1----:R-:W2:Y:S02]  /*0100*/  LDG.E R4, desc[UR4][R4.64] ;  /* 0x0000000404047981 */ /* 0x002ea4000c1e1900 */
[----:B--2---:R-:W-:-:S13]  /*0110*/  ISETP.NE.AND P0, PT, R4, RZ, PT ;  /* 0x000000ff0400720c */ /* 0x004fda0003f05270 */
[----:B------:R-:W-:Y:S05]  /*0120*/  @!P0 BRA `(.L_x_56) ;  /* 0x0000000000948947 */ /* 0x000fea0003800000 */
[----:B------:R-:W0:Y:S01]  /*0130*/  LDC.64 R6, c[0x0][0x3a0] ;  /* 0x0000e800ff067b82 */ /* 0x000e220000000a00 */
[----:B------:R-:W1:Y:S01]  /*0140*/  LDCU.64 UR6, c[0x0][0x380] ;  /* 0x00007000ff0677ac */ /* 0x000e620008000a00 */
[----:B------:R-:W-:Y:S01]  /*0150*/  SHF.R.S32.HI R9, RZ, 0x1f, R8 ;  /* 0x0000001fff097819 */ /* 0x000fe20000011408 */
[----:B0-----:R-:W-:-:S06]  /*0160*/  IMAD.WIDE R6, R0, 0x8, R6 ;  /* 0x0000000800067825 */ /* 0x001fcc00078e0206 */
[----:B------:R-:W2:Y:S01]  /*0170*/  LDG.E.64 R6, desc[UR4][R6.64] ;  /* 0x0000000406067981 */ /* 0x000ea2000c1e1b00 */
[----:B------:R-:W-:Y:S02]  /*0180*/  IMAD.WIDE R8, R0, R3, R8 ;  /* 0x0000000300087225 */ /* 0x000fe400078e0208 */
[----:B------:R-:W0:Y:S01]  /*0190*/  LDC.64 R2, c[0x0][0x398] ;  /* 0x0000e600ff027b82 */ /* 0x000e220000000a00 */
[----:B-1----:R-:W-:-:S04]  /*01a0*/  LEA R4, P0, R8, UR6, 0x2 ;  /* 0x0000000608047c11 */ /* 0x002fc8000f8010ff */
[----:B------:R-:W-:-:S05]  /*01b0*/  LEA.HI.X R5, R8, UR7, R9, 0x2, P0 ;  /* 0x0000000708057c11 */ /* 0x000fca00080f1409 */
[----:B------:R-:W3:Y:S01]  /*01c0*/  LDG.E R14, desc[UR4][R4.64] ;  /* 0x00000004040e7981 */ /* 0x000ee2000c1e1900 */
[----:B0-----:R-:W-:-:S06]  /*01d0*/  IMAD.WIDE R2, R0, 0x8, R2 ;  /* 0x0000000800027825 */ /* 0x001fcc00078e0202 */
[----:B------:R-:W4:Y:S01]  /*01e0*/  LDG.E.64 R2, desc[UR4][R2.64] ;  /* 0x0000000402027981 */ /* 0x000f22000c1e1b00 */
[----:B------:R-:W-:Y:S01]  /*01f0*/  IMAD.MOV.U32 R8, RZ, RZ, 0x1 ;  /* 0x00000001ff087424 */ /* 0x000fe200078e00ff */
[----:B------:R-:W-:Y:S01]  /*0200*/  BSSY.RECONVERGENT B0, `(.L_x_57) ;  /* 0x0000014000007945 */ /* 0x000fe20003800200 */
[----:B--2---:R-:W0:Y:S04]  /*0210*/  MUFU.RCP64H R9, R7 ;  /* 0x0000000700097308 */ /* 0x004e280000001800 */
[----:B0-----:R-:W-:-:S08]  /*0220*/  DFMA R10, -R6, R8, 1 ;  /* 0x3ff00000060a742b */ /* 0x001fd00000000108 */
[----:B------:R-:W-:-:S08]  /*0230*/  DFMA R10, R10, R10, R10 ;  /* 0x0000000a0a0a722b */ /* 0x000fd0000000000a */
[----:B------:R-:W-:Y:S01]  /*0240*/  DFMA R10, R8, R10, R8 ;  /* 0x0000000a080a722b */ /* 0x000fe20000000008 */
[----:B---3--:R-:W4:Y:S07]  /*0250*/  F2F.F64.F32 R8, R14 ;  /* 0x0000000e00087310 */ /* 0x008f2e0000201800 */
[----:B------:R-:W-:-:S08]  /*0260*/  DFMA R12, -R6, R10, 1 ;  /* 0x3ff00000060c742b */ /* 0x000fd0000000010a */
[----:B------:R-:W-:Y:S02]  /*0270*/  DFMA R12, R10, R12, R10 ;  /* 0x0000000c0a0c722b */ /* 0x000fe4000000000a */
[----:B----4-:R-:W-:-:S08]  /*0280*/  DADD R8, R8, -R2 ;  /* 0x0000000008087229 */ /* 0x010fd00000000802 */
        /* <DEDUP_REMOVED lines=8> */
[----:B------:R-:W-:Y:S05]  /*0310*/  CALL.REL.NOINC `($__internal_4_$__cuda_sm20_div_rn_f64_full) ;  /* 0x0000000800807944 */ /* 0x000fea0003c00000 */
[----:B------:R-:W-:Y:S02]  /*0320*/  IMAD.MOV.U32 R2, RZ, RZ, R12 ;  /* 0x000000ffff027224 */ /* 0x000fe400078e000c */
[----:B------:R-:W-:-:S07]  /*0330*/  IMAD.MOV.U32 R3, RZ, RZ, R13 ;  /* 0x000000ffff037224 */ /* 0x000fce00078e000d */
.L_x_58:
[----:B------:R-:W-:Y:S05]  /*0340*/  BSYNC.RECONVERGENT B0 ;  /* 0x0000000000007941 */ /* 0x000fea0003800200 */
.L_x_57:
[----:B------:R-:W0:Y:S02]  /*0350*/  F2F.F32.F64 R3, R2 ;  /* 0x0000000200037310 */ /* 0x000e240000301000 */
[----:B0-----:R-:W-:Y:S01]  /*0360*/  STG.E desc[UR4][R4.64], R3 ;  /* 0x0000000304007986 */ /* 0x001fe2000c101904 */
[----:B------:R-:W-:Y:S05]  /*0370*/  EXIT ;  /* 0x000000000000794d */ /* 0x000fea0003800000 */
.L_x_56:
[----:B------:R-:W0:Y:S02]  /*0380*/  LDC.64 R12, c[0x0][0x3b8] ;  /* 0x0000ee00ff0c7b82 */ /* 0x000e240000000a00 */
[----:B0-----:R-:W-:-:S05]  /*0390*/  IMAD.WIDE R12, R8, 0x40, R12 ;  /* 0x00000040080c7825 */ /* 0x001fca00078e020c */
[----:B------:R-:W2:Y:S01]  /*03a0*/  LDG.E R2, desc[UR4][R12.64+0x28] ;  /* 0x000028040c027981 */ /* 0x000ea2000c1e1900 */
[----:B------:R-:W-:Y:S01]  /*03b0*/  BSSY.RECONVERGENT B0, `(.L_x_59) ;  /* 0x0000014000007945 */ /* 0x000fe20003800200 */
[--C-:B------:R-:W-:Y:S01]  /*03c0*/  SHF.R.S32.HI R11, RZ, 0x1f, R8.reuse ;  /* 0x0000001fff0b7819 */ /* 0x100fe20000011408 */
[----:B------:R-:W-:Y:S02]  /*03d0*/  IMAD.MOV.U32 R10, RZ, RZ, R8 ;  /* 0x000000ffff0a7224 */ /* 0x000fe400078e0008 */
[C---:B--2---:R-:W-:Y:S01]  /*03e0*/  VIADD R7, R2.reuse, 0x1 ;  /* 0x0000000102077836 */ /* 0x044fe20000000000 */
[----:B------:R-:W-:-:S04]  /*03f0*/  ISETP.NE.AND P0, PT, R2, 0x1, PT ;  /* 0x000000010200780c */ /* 0x000fc80003f05270 */
[----:B------:R0:W-:Y:S09]  /*0400*/  STG.E desc[UR4][R12.64+0x28], R7 ;  /* 0x000028070c007986 */ /* 0x0001f2000c101904 */
[----:B------:R-:W-:Y:S05]  /*0410*/  @!P0 BRA `(.L_x_60) ;  /* 0x0000000000308947 */ /* 0x000fea0003800000 */
[----:B------:R-:W-:-:S05]  /*0420*/  IMAD.MOV.U32 R5, RZ, RZ, -0x2 ;  /* 0xfffffffeff057424 */ /* 0x000fca00078e00ff */
[----:B------:R-:W-:-:S04]  /*0430*/  VIADDMNMX.U32 R2, R2, R5, 0x2, PT ;  /* 0x0000000202027446 */ /* 0x000fc80003800005 */
[----:B------:R-:W-:-:S04]  /*0440*/  SHF.L.U32 R2, R2, 0x2, RZ ;  /* 0x0000000202027819 */ /* 0x000fc800000006ff */
[----:B------:R-:W1:Y:S02]  /*0450*/  LDC R4, c[0x2][R2] ;  /* 0x0080000002047b82 */ /* 0x000e640000000800 */
[----:B-1----:R-:W-:-:S04]  /*0460*/  SHF.R.S32.HI R5, RZ, 0x1f, R4 ;  /* 0x0000001fff057819 */ /* 0x002fc80000011404 */
.L_x_124:
[----:B------:R-:W-:Y:S05]  /*0470*/  BRX R4 -0x480                                                                                                       (*"BRANCH_TARGETS .L_x_125,.L_x_126,.L_x_127"*) ;  /* 0xfffffff804e07949 */ /* 0x000fea000383ffff */
.L_x_127:
[----:B------:R1:W5:Y:S01]  /*0480*/  LDG.E R2, desc[UR4][R12.64+0x10] ;  /* 0x000010040c027981 */ /* 0x000362000c1e1900 */
[----:B------:R-:W-:Y:S05]  /*0490*/  BRA `(.L_x_61) ;  /* 0x0000000000147947 */ /* 0x000fea0003800000 */
.L_x_125:
[----:B------:R2:W5:Y:S01]  /*04a0*/  LDG.E R2, desc[UR4][R12.64+0x18] ;  /* 0x000018040c027981 */ /* 0x000562000c1e1900 */
[----:B------:R-:W-:Y:S05]  /*04b0*/  BRA `(.L_x_61) ;  /* 0x00000000000c7947 */ /* 0x000fea0003800000 */
.L_x_126:
[----:B------:R3:W5:Y:S01]  /*04c0*/  LDG.E R2, desc[UR4][R12.64+0x1c] ;  /* 0x00001c040c027981 */ /* 0x000762000c1e1900 */
[----:B------:R-:W-:Y:S05]  /*04d0*/  BRA `(.L_x_61) ;  /* 0x0000000000047947 */ /* 0x000fea0003800000 */
.L_x_60:
[----:B------:R4:W5:Y:S02]  /*04e0*/  LDG.E R2, desc[UR4][R12.64+0x14] ;  /* 0x000014040c027981 */ /* 0x000964000c1e1900 */
.L_x_61:
[----:B------:R-:W-:Y:S05]  /*04f0*/  BSYNC.RECONVERGENT B0 ;  /* 0x0000000000007941 */ /* 0x000fea0003800200 */
.L_x_59:
        /* <DEDUP_REMOVED lines=11> */
.L_x_65:
[----:B------:R-:W2:Y:S02]  /*05b0*/  LDG.E R15, desc[UR4][R12.64+0x4] ;  /* 0x000004040c0f7981 */ /* 0x000ea4000c1e1900 */
[----:B--2---:R-:W-:-:S05]  /*05c0*/  VIADD R15, R15, 0x1 ;  /* 0x000000010f0f7836 */ /* 0x004fca0000000000 */
[----:B------:R0:W-:Y:S01]  /*05d0*/  STG.E desc[UR4][R12.64+0x4], R15 ;  /* 0x0000040f0c007986 */ /* 0x0001e2000c101904 */
[----:B------:R-:W-:-:S13]  /*05e0*/  ISETP.NE.AND P0, PT, R15, RZ, PT ;  /* 0x000000ff0f00720c */ /* 0x000fda0003f05270 */
        /* <DEDUP_REMOVED lines=9> */
.L_x_66:
[----:B------:R-:W-:Y:S05]  /*0680*/  BSYNC.RECONVERGENT B1 ;  /* 0x0000000000017941 */ /* 0x000fea0003800200 */
.L_x_64:
[----:B0-----:R-:W2:Y:S04]  /*0690*/  LDG.E.64 R16, desc[UR4][R12.64+0x8] ;  /* 0x000008040c107981 */ /* 0x001ea8000c1e1b00 */
[----:B------:R-:W3:Y:S01]  /*06a0*/  LDG.E.64 R4, desc[UR4][R12.64+0x20] ;  /* 0x000020040c047981 */ /* 0x000ee2000c1e1b00 */
[----:B------:R-:W-:-:S03]  /*06b0*/  IMAD.HI.U32 R18, R7, -0x2daee0ad, RZ ;  /* 0xd2511f5307127827 */ /* 0x000fc600078e00ff */
[----:B------:R0:W-:Y:S01]  /*06c0*/  STG.E desc[UR4][R12.64+0x28], RZ ;  /* 0x000028ff0c007986 */ /* 0x0001e2000c101904 */
[----:B------:R-:W-:Y:S02]  /*06d0*/  IMAD.MOV.U32 R19, RZ, RZ, -0x2daee0ad ;  /* 0xd2511f53ff137424 */ /* 0x000fe400078e00ff */
[----:B--2---:R-:W-:Y:S01]  /*06e0*/  IMAD.WIDE.U32 R6, R16, -0x326172a9, RZ ;  /* 0xcd9e8d5710067825 */ /* 0x004fe200078e00ff */
[----:B---3--:R-:W-:-:S03]  /*06f0*/  LOP3.LUT R17, R5, R17, R18, 0x96, !PT ;  /* 0x0000001105117212 */ /* 0x008fc600078e9612 */
[----:B------:R-:W-:Y:S01]  /*0700*/  VIADD R18, R5, 0xbb67ae85 ;  /* 0xbb67ae8505127836 */ /* 0x000fe20000000000 */
[----:B-----5:R-:W-:Y:S01]  /*0710*/  LOP3.LUT R16, R4, R7, R15, 0x96, !PT ;  /* 0x0000000704107212 */ /* 0x020fe200078e960f */
[----:B------:R-:W-:Y:S01]  /*0720*/  IMAD R7, R14, R19, -0x2daee0ad ;  /* 0xd2511f530e077424 */ /* 0x000fe200078e0213 */
[----:B------:R-:W-:Y:S01]  /*0730*/  IADD3 R19, PT, PT, R4, -0x61c88647, RZ ;  /* 0x9e3779b904137810 */ /* 0x000fe20007ffe0ff */
        /* <DEDUP_REMOVED lines=14> */
[----:B------:R-:W-:Y:S02]  /*0820*/  LOP3.LUT R7, R15, R18, R7, 0x96, !PT ;  /* 0x000000120f077212 */ /* 0x000fe400078e9607 */
[----:B------:R-:W-:Y:S02]  /*0830*/  IADD3 R15, PT, PT, R4, 0x78dde6e4, RZ ;  /* 0x78dde6e4040f7810 */ /* 0x000fe40007ffe0ff */
        /* <DEDUP_REMOVED lines=36> */
[----:B------:R-:W-:Y:S02]  /*0a80*/  LOP3.LUT R6, R17, R6, R19, 0x96, !PT ;  /* 0x0000000611067212 */ /* 0x000fe400078e9613 */
[----:B------:R-:W-:-:S05]  /*0a90*/  MOV R7, R16 ;  /* 0x0000001000077202 */ /* 0x000fca0000000f00 */
[----:B------:R0:W-:Y:S02]  /*0aa0*/  STG.E.128 desc[UR4][R12.64+0x10], R4 ;  /* 0x000010040c007986 */ /* 0x0001e4000c101d04 */
.L_x_63:
[----:B------:R-:W-:Y:S05]  /*0ab0*/  BSYNC.RECONVERGENT B0 ;  /* 0x0000000000007941 */ /* 0x000fea0003800200 */
.L_x_62:
[-C--:B0-----:R-:W-:Y:S01]  /*0ac0*/  IABS R4, R3.reuse ;  /* 0x0000000300047213 */ /* 0x081fe20000000000 */
[----:B------:R-:W-:Y:S01]  /*0ad0*/  IMAD.MOV.U32 R7, RZ, RZ, 0x2f800000 ;  /* 0x2f800000ff077424 */ /* 0x000fe200078e00ff */
[----:B-----5:R-:W-:Y:S01]  /*0ae0*/  I2FP.F32.U32 R2, R2 ;  /* 0x0000000200027245 */ /* 0x020fe20000201000 */
[----:B------:R-:W0:Y:S01]  /*0af0*/  LDCU.64 UR6, c[0x0][0x380] ;  /* 0x00007000ff0677ac */ /* 0x000e220008000a00 */
[----:B------:R-:W1:Y:S01]  /*0b00*/  I2F.RP R9, R4 ;  /* 0x0000000400097306 */ /* 0x000e620000209400 */
[----:B------:R-:W-:Y:S02]  /*0b10*/  I2FP.F32.S32 R5, R3 ;  /* 0x0000000300057245 */ /* 0x000fe40000201400 */
[----:B------:R-:W-:-:S04]  /*0b20*/  FFMA R2, R2, R7, 1.1641532182693481445e-10 ;  /* 0x2f00000002027423 */ /* 0x000fc80000000007 */
[----:B------:R-:W-:-:S04]  /*0b30*/  FMUL R2, R2, R5 ;  /* 0x0000000502027220 */ /* 0x000fc80000400000 */
[----:B------:R-:W2:Y:S08]  /*0b40*/  F2I.TRUNC.NTZ R5, R2 ;  /* 0x0000000200057305 */ /* 0x000eb0000020f100 */
[----:B-1----:R-:W1:Y:S01]  /*0b50*/  MUFU.RCP R9, R9 ;  /* 0x0000000900097308 */ /* 0x002e620000001000 */
[----:B--2---:R-:W-:-:S05]  /*0b60*/  IMAD.IADD R5, R8, 0x1, R5 ;  /* 0x0000000108057824 */ /* 0x004fca00078e0205 */
[----:B------:R-:W-:Y:S02]  /*0b70*/  IABS R8, R5 ;  /* 0x0000000500087213 */ /* 0x000fe40000000000 */
[----:B------:R-:W-:Y:S01]  /*0b80*/  ISETP.GE.AND P2, PT, R5, RZ, PT ;  /* 0x000000ff0500720c */ /* 0x000fe20003f46270 */
[----:B-1----:R-:W-:-:S04]  /*0b90*/  VIADD R6, R9, 0xffffffe ;  /* 0x0ffffffe09067836 */ /* 0x002fc80000000000 */
[----:B------:R1:W3:Y:S02]  /*0ba0*/  F2I.FTZ.U32.TRUNC.NTZ R7, R6 ;  /* 0x0000000600077305 */ /* 0x0002e4000021f000 */
[----:B-1----:R-:W-:Y:S02]  /*0bb0*/  IMAD.MOV.U32 R6, RZ, RZ, RZ ;  /* 0x000000ffff067224 */ /* 0x002fe400078e00ff */
[----:B---34-:R-:W-:-:S04]  /*0bc0*/  IMAD.MOV R13, RZ, RZ, -R7 ;  /* 0x000000ffff0d7224 */ /* 0x018fc800078e0a07 */
[----:B------:R-:W-:-:S04]  /*0bd0*/  IMAD R9, R13, R4, RZ ;  /* 0x000000040d097224 */ /* 0x000fc800078e02ff */
[----:B------:R-:W-:Y:S01]  /*0be0*/  IMAD.HI.U32 R7, R7, R9, R6 ;  /* 0x0000000907077227 */ /* 0x000fe200078e0006 */
[----:B------:R-:W-:-:S05]  /*0bf0*/  MOV R9, R8 ;  /* 0x0000000800097202 */ /* 0x000fca0000000f00 */
[----:B------:R-:W-:-:S04]  /*0c00*/  IMAD.HI.U32 R7, R7, R9, RZ ;  /* 0x0000000907077227 */ /* 0x000fc800078e00ff */
[----:B------:R-:W-:-:S04]  /*0c10*/  IMAD.MOV R7, RZ, RZ, -R7 ;  /* 0x000000ffff077224 */ /* 0x000fc800078e0a07 */
[C---:B------:R-:W-:Y:S02]  /*0c20*/  IMAD R9, R4.reuse, R7, R9 ;  /* 0x0000000704097224 */ /* 0x040fe400078e0209 */
[----:B------:R-:W1:Y:S03]  /*0c30*/  LDC.64 R6, c[0x0][0x390] ;  /* 0x0000e400ff067b82 */ /* 0x000e660000000a00 */
[----:B------:R-:W-:-:S13]  /*0c40*/  ISETP.GT.U32.AND P0, PT, R4, R9, PT ;  /* 0x000000090400720c */ /* 0x000fda0003f04070 */
[----:B------:R-:W-:Y:S01]  /*0c50*/  @!P0 IMAD.IADD R9, R9, 0x1, -R4 ;  /* 0x0000000109098824 */ /* 0x000fe200078e0a04 */
[----:B------:R-:W-:-:S04]  /*0c60*/  ISETP.NE.AND P0, PT, R3, RZ, PT ;  /* 0x000000ff0300720c */ /* 0x000fc80003f05270 */
[----:B------:R-:W-:-:S13]  /*0c70*/  ISETP.GT.U32.AND P1, PT, R4, R9, PT ;  /* 0x000000090400720c */ /* 0x000fda0003f24070 */
[----:B------:R-:W-:-:S04]  /*0c80*/  @!P1 IMAD.IADD R9, R9, 0x1, -R4 ;  /* 0x0000000109099824 */ /* 0x000fc800078e0a04 */
[----:B------:R-:W-:Y:S01]  /*0c90*/  @!P2 IMAD.MOV R9, RZ, RZ, -R9 ;  /* 0x000000ffff09a224 */ /* 0x000fe200078e0a09 */
[----:B------:R-:W-:-:S05]  /*0ca0*/  @!P0 LOP3.LUT R9, RZ, R3, RZ, 0x33, !PT ;  /* 0x00000003ff098212 */ /* 0x000fca00078e33ff */
[----:B-1----:R-:W-:-:S06]  /*0cb0*/  IMAD.WIDE R4, R9, 0x4, R6 ;  /* 0x0000000409047825 */ /* 0x002fcc00078e0206 */
[----:B------:R-:W2:Y:S01]  /*0cc0*/  LDG.E R5, desc[UR4][R4.64] ;  /* 0x0000000404057981 */ /* 0x000ea2000c1e1900 */
[----:B------:R-:W-:-:S03]  /*0cd0*/  IMAD.WIDE R10, R0, R3, R10 ;  /* 0x00000003000a7225 */ /* 0x000fc600078e020a */
[----:B0-----:R-:W-:-:S04]  /*0ce0*/  LEA R2, P0, R10, UR6, 0x2 ;  /* 0x000000060a027c11 */ /* 0x001fc8000f8010ff */
[----:B------:R-:W-:-:S05]  /*0cf0*/  LEA.HI.X R3, R10, UR7, R11, 0x2, P0 ;  /* 0x000000070a037c11 */ /* 0x000fca00080f140b */
[----:B--2---:R-:W-:Y:S01]  /*0d00*/  STG.E desc[UR4][R2.64], R5 ;  /* 0x0000000502007986 */ /* 0x004fe2000c101904 */
[----:B------:R-:W-:Y:S05]  /*0d10*/  EXIT ;  /* 0x000000000000794d */ /* 0x000fea0003800000 */
        .weak           $__internal_4_$__cuda_sm20_div_rn_f64_full
        .type           $__internal_4_$__cuda_sm20_div_rn_f64_full,@function
        .size           $__internal_4_$__cuda_sm20_div_rn_f64_full,(.L_x_139 - $__internal_4_$__cuda_sm20_div_rn_f64_full)
$__internal_4_$__cuda_sm20_div_rn_f64_full:
[C---:B------:R-:W-:Y:S01]  /*0d20*/  FSETP.GEU.AND P0, PT, |R7|.reuse, 1.469367938527859385e-39, PT ;  /* 0x001000000700780b */ /* 0x040fe20003f0e200 */
[----:B------:R-:W-:Y:S01]  /*0d30*/  BSSY.RECONVERGENT B1, `(.L_x_67) ;  /* 0x0000057000017945 */ /* 0x000fe20003800200 */
[----:B------:R-:W-:Y:S02]  /*0d40*/  LOP3.LUT R2, R7, 0x800fffff, RZ, 0xc0, !PT ;  /* 0x800fffff07027812 */ /* 0x000fe400078ec0ff */
[C---:B------:R-:W-:Y:S02]  /*0d50*/  FSETP.GEU.AND P2, PT, |R9|.reuse, 1.469367938527859385e-39, PT ;  /* 0x001000000900780b */ /* 0x040fe40003f4e200 */
[----:B------:R-:W-:Y:S01]  /*0d60*/  LOP3.LUT R3, R2, 0x3ff00000, RZ, 0xfc, !PT ;  /* 0x3ff0000002037812 */ /* 0x000fe200078efcff */
[----:B------:R-:W-:Y:S01]  /*0d70*/  IMAD.MOV.U32 R2, RZ, RZ, R6 ;  /* 0x000000ffff027224 */ /* 0x000fe200078e0006 */
[----:B------:R-:W-:Y:S02]  /*0d80*/  MOV R16, 0x1 ;  /* 0x0000000100107802 */ /* 0x000fe40000000f00 */
[----:B------:R-:W-:-:S02]  /*0d90*/  LOP3.LUT R12, R9, 0x7ff00000, RZ, 0xc0, !PT ;  /* 0x7ff00000090c7812 */ /* 0x000fc400078ec0ff */
[----:B------:R-:W-:Y:S01]  /*0da0*/  LOP3.LUT R15, R7, 0x7ff00000, RZ, 0xc0, !PT ;  /* 0x7ff00000070f7812 */ /* 0x000fe200078ec0ff */
[----:B------:R-:W-:-:S03]  /*0db0*/  @!P0 DMUL R2, R6, 8.98846567431157953865e+307 ;  /* 0x7fe0000006028828 */ /* 0x000fc60000000000 */
[C---:B------:R-:W-:Y:S01]  /*0dc0*/  ISETP.GE.U32.AND P1, PT, R12.reuse, R15, PT ;  /* 0x0000000f0c00720c */ /* 0x040fe20003f26070 */
[----:B------:R-:W-:Y:S01]  /*0dd0*/  @!P2 IMAD.MOV.U32 R18, RZ, RZ, RZ ;  /* 0x000000ffff12a224 */ /* 0x000fe200078e00ff */
[----:B------:R-:W-:Y:S01]  /*0de0*/  @!P2 LOP3.LUT R13, R7, 0x7ff00000, RZ, 0xc0, !PT ;  /* 0x7ff00000070da812 */ /* 0x000fe200078ec0ff */
[----:B------:R-:W0:Y:S03]  /*0df0*/  MUFU.RCP64H R17, R3 ;  /* 0x0000000300117308 */ /* 0x000e260000001800 */
[----:B------:R-:W-:Y:S01]  /*0e00*/  @!P2 ISETP.GE.U32.AND P3, PT, R12, R13, PT ;  /* 0x0000000d0c00a20c */ /* 0x000fe20003f66070 */
[----:B------:R-:W-:-:S05]  /*0e10*/  IMAD.MOV.U32 R13, RZ, RZ, 0x1ca00000 ;  /* 0x1ca00000ff0d7424 */ /* 0x000fca00078e00ff */
[----:B------:R-:W-:-:S04]  /*0e20*/  @!P2 SEL R19, R13, 0x63400000, !P3 ;  /* 0x634000000d13a807 */ /* 0x000fc80005800000 */
[----:B------:R-:W-:Y:S01]  /*0e30*/  @!P2 LOP3.LUT R19, R19, 0x80000000, R9, 0xf8, !PT ;  /* 0x800000001313a812 */ /* 0x000fe200078ef809 */
[----:B0-----:R-:W-:-:S03]  /*0e40*/  DFMA R10, R16, -R2, 1 ;  /* 0x3ff00000100a742b */ /* 0x001fc60000000802 */
[----:B------:R-:W-:-:S05]  /*0e50*/  @!P2 LOP3.LUT R19, R19, 0x100000, RZ, 0xfc, !PT ;  /* 0x001000001313a812 */ /* 0x000fca00078efcff */
        /* <DEDUP_REMOVED lines=13> */
[----:B------:R-:W-:Y:S01]  /*0f30*/  VIADD R23, R20, 0xffffffff ;  /* 0xffffffff14177836 */ /* 0x000fe20000000000 */
[----:B------:R-:W-:-:S04]  /*0f40*/  IADD3 R22, PT, PT, R21, -0x1, RZ ;  /* 0xffffffff15167810 */ /* 0x000fc80007ffe0ff */
[----:B------:R-:W-:Y:S02]  /*0f50*/  ISETP.GT.U32.AND P0, PT, R22, 0x7feffffe, PT ;  /* 0x7feffffe1600780c */ /* 0x000fe40003f04070 */
[----:B------:R-:W-:Y:S02]  /*0f60*/  DFMA R14, R18, -R2, R10 ;  /* 0x80000002120e722b */ /* 0x000fe4000000000a */
[----:B------:R-:W-:-:S06]  /*0f70*/  ISETP.GT.U32.OR P0, PT, R23, 0x7feffffe, P0 ;  /* 0x7feffffe1700780c */ /* 0x000fcc0000704470 */
[----:B------:R-:W-:-:S07]  /*0f80*/  DFMA R14, R16, R14, R18 ;  /* 0x0000000e100e722b */ /* 0x000fce0000000012 */
        /* <DEDUP_REMOVED lines=18> */
[----:B------:R-:W-:Y:S01]  /*10b0*/  IADD3 R3, PT, PT, -R16, RZ, RZ ;  /* 0x000000ff10037210 */ /* 0x000fe20007ffe1ff */
[----:B------:R-:W-:Y:S01]  /*10c0*/  IMAD.MOV.U32 R2, RZ, RZ, RZ ;  /* 0x000000ffff027224 */ /* 0x000fe200078e00ff */
[----:B------:R-:W-:-:S05]  /*10d0*/  DMUL.RP R8, R14, R8 ;  /* 0x000000080e087228 */ /* 0x000fca0000008000 */
[----:B------:R-:W-:-:S05]  /*10e0*/  DFMA R2, R12, -R2, R14 ;  /* 0x800000020c02722b */ /* 0x000fca000000000e */
[----:B------:R-:W-:Y:S02]  /*10f0*/  LOP3.LUT R7, R9, R7, RZ, 0x3c, !PT ;  /* 0x0000000709077212 */ /* 0x000fe400078e3cff */
[----:B------:R-:W-:-:S04]  /*1100*/  IADD3 R2, PT, PT, -R16, -0x43300000, RZ ;  /* 0xbcd0000010027810 */ /* 0x000fc80007ffe1ff */
[----:B------:R-:W-:-:S04]  /*1110*/  FSETP.NEU.AND P0, PT, |R3|, R2, PT ;  /* 0x000000020300720b */ /* 0x000fc80003f0d200 */
[----:B------:R-:W-:Y:S02]  /*1120*/  FSEL R12, R8, R12, !P0 ;  /* 0x0000000c080c7208 */ /* 0x000fe40004000000 */
[----:B------:R-:W-:Y:S01]  /*1130*/  FSEL R13, R7, R13, !P0 ;  /* 0x0000000d070d7208 */ /* 0x000fe20004000000 */
[----:B------:R-:W-:Y:S06]  /*1140*/  BRA `(.L_x_69) ;  /* 0x0000000000547947 */ /* 0x000fec0003800000 */
.L_x_68:
        /* <DEDUP_REMOVED lines=13> */
[----:B------:R-:W-:Y:S01]  /*1220*/  @P0 IMAD.MOV.U32 R12, RZ, RZ, RZ ;  /* 0x000000ffff0c0224 */ /* 0x000fe200078e00ff */
[----:B------:R-:W-:Y:S01]  /*1230*/  @P0 MOV R13, R2 ;  /* 0x00000002000d0202 */ /* 0x000fe20000000f00 */
[----:B------:R-:W-:Y:S06]  /*1240*/  BRA `(.L_x_69) ;  /* 0x0000000000147947 */ /* 0x000fec0003800000 */
.L_x_71:
[----:B------:R-:W-:Y:S01]  /*1250*/  LOP3.LUT R13, R7, 0x80000, RZ, 0xfc, !PT ;  /* 0x00080000070d7812 */ /* 0x000fe200078efcff */
[----:B------:R-:W-:Y:S01]  /*1260*/  IMAD.MOV.U32 R12, RZ, RZ, R6 ;  /* 0x000000ffff0c7224 */ /* 0x000fe200078e0006 */
[----:B------:R-:W-:Y:S06]  /*1270*/  BRA `(.L_x_69) ;  /* 0x0000000000087947 */ /* 0x000fec0003800000 */
.L_x_70:
[----:B------:R-:W-:Y:S01]  /*1280*/  LOP3.LUT R13, R9, 0x80000, RZ, 0xfc, !PT ;  /* 0x00080000090d7812 */ /* 0x000fe200078efcff */
[----:B------:R-:W-:-:S07]  /*1290*/  IMAD.MOV.U32 R12, RZ, RZ, R8 ;  /* 0x000000ffff0c7224 */ /* 0x000fce00078e0008 */
.L_x_69:
[----:B------:R-:W-:Y:S05]  /*12a0*/  BSYNC.RECONVERGENT B1 ;  /* 0x0000000000017941 */ /* 0x000fea0003800200 */
.L_x_67:
[----:B------:R-:W-:Y:S02]  /*12b0*/  IMAD.MOV.U32 R2, RZ, RZ, R0 ;  /* 0x000000ffff027224 */ /* 0x000fe400078e0000 */
[----:B------:R-:W-:-:S04]  /*12c0*/  IMAD.MOV.U32 R3, RZ, RZ, 0x0 ;  /* 0x00000000ff037424 */ /* 0x000fc800078e00ff */
[----:B------:R-:W-:Y:S05]  /*12d0*/  RET.REL.NODEC R2 `(_ZN15astroaccelerate12LocalReplaceEPfiiS0_PdS1_PiyP24curandStatePhilox4_32_10i) ;  /* 0xffffffec02487950 */ /* 0x000fea0003c3ffff */
.L_x_72:
        /* <DEDUP_REMOVED lines=10> */
.L_x_139:


//--------------------- .text._ZN15astroaccelerate9SigmaClipEPfiiPiS1_PdS2_S1_fiii --------------------------
	.section	.text._ZN15astroaccelerate9SigmaClipEPfiiPiS1_PdS2_S1_fiii,"ax",@progbits
	.align	128
.text._ZN15astroaccelerate9SigmaClipEPfiiPiS1_PdS2_S1_fiii:
        .type           _ZN15astroaccelerate9SigmaClipEPfiiPiS1_PdS2_S1_fiii,@function
        .size           _ZN15astroaccelerate9SigmaClipEPfiiPiS1_PdS2_S1_fiii,(.L_x_141 - _ZN15astroaccelerate9SigmaClipEPfiiPiS1_PdS2_S1_fiii)
        .other          _ZN15astroaccelerate9SigmaClipEPfiiPiS1_PdS2_S1_fiii,@"STO_CUDA_ENTRY STV_DEFAULT"
_ZN15astroaccelerate9SigmaClipEPfiiPiS1_PdS2_S1_fiii:
[----:B------:R-:W-:Y:S01]  /*0000*/  LDC R1, c[0x0][0x37c] ;  /* 0x0000df00ff017b82 */ /* 0x000fe20000000800 */
[----:B------:R-:W0:Y:S01]  /*0010*/  S2R R6, SR_TID.X ;  /* 0x0000000000067919 */ /* 0x000e220000002100 */
[----:B------:R-:W0:Y:S06]  /*0020*/  LDCU UR4, c[0x0][0x360] ;  /* 0x00006c00ff0477ac */ /* 0x000e2c0008000800 */
[----:B------:R-:W1:Y:S01]  /*0030*/  S2UR UR5, SR_CTAID.Y ;  /* 0x00000000000579c3 */ /* 0x000e620000002600 */
[----:B------:R-:W0:Y:S01]  /*0040*/  S2R R7, SR_CTAID.X ;  /* 0x0000000000077919 */ /* 0x000e220000002500 */
[----:B------:R-:W2:Y:S06]  /*0050*/  LDCU.64 UR6, c[0x0][0x388] ;  /* 0x00007100ff0677ac */ /* 0x000eac0008000a00 */
[----:B------:R-:W1:Y:S08]  /*0060*/  LDC R3, c[0x0][0x3c4] ;  /* 0x0000f100ff037b82 */ /* 0x000e700000000800 */
[----:B------:R-:W1:Y:S01]  /*0070*/  LDC R0, c[0x0][0x364] ;  /* 0x0000d900ff007b82 */ /* 0x000e620000000800 */
[----:B0-----:R-:W-:-:S02]  /*0080*/  IMAD R6, R7, UR4, R6 ;  /* 0x0000000407067c24 */ /* 0x001fc4000f8e0206 */
[----:B-1----:R-:W-:-:S05]  /*0090*/  IMAD R0, R0, UR5, R3 ;  /* 0x0000000500007c24 */ /* 0x002fca000f8e0203 */
[----:B--2---:R-:W-:-:S04]  /*00a0*/  ISETP.GE.AND P0, PT, R0, UR6, PT ;  /* 0x0000000600007c0c */ /* 0x004fc8000bf06270 */
[----:B------:R-:W-:-:S13]  /*00b0*/  ISETP.GE.OR P0, PT, R6, UR7, P0 ;  /* 0x0000000706007c0c */ /* 0x000fda0008706670 */
        /* <DEDUP_REMOVED lines=8> */
[----:B------:R-:W1:Y:S01]  /*0140*/  LDCU.64 UR8, c[0x0][0x380] ;  /* 0x00007000ff0877ac */ /* 0x000e620008000a00 */
[----:B------:R-:W-:-:S06]  /*0150*/  SHF.R.S32.HI R7, RZ, 0x1f, R6 ;  /* 0x0000001fff077819 */ /* 0x000fcc0000011406 */
[----:B------:R-:W2:Y:S01]  /*0160*/  LDC.64 R2, c[0x0][0x3a0] ;  /* 0x0000e800ff027b82 */ /* 0x000ea20000000a00 */
[----:B0-----:R-:W-:-:S06]  /*0170*/  IMAD.WIDE R4, R0, 0x8, R4 ;  /* 0x0000000800047825 */ /* 0x001fcc00078e0204 */
[----:B------:R-:W3:Y:S01]  /*0180*/  LDG.E.64 R4, desc[UR4][R4.64] ;  /* 0x0000000404047981 */ /* 0x000ee2000c1e1b00 */
[----:B------:R-:W-:-:S04]  /*0190*/  IMAD.WIDE R6, R0, UR7, R6 ;  /* 0x0000000700067c25 */ /* 0x000fc8000f8e0206 */
[C---:B------:R-:W-:Y:S01]  /*01a0*/  IMAD.SHL.U32 R8, R6.reuse, 0x4, RZ ;  /* 0x0000000406087824 */ /* 0x040fe200078e00ff */
[----:B------:R-:W-:-:S04]  /*01b0*/  SHF.L.U64.HI R9, R6, 0x2, R7 ;  /* 0x0000000206097819 */ /* 0x000fc80000010207 */
[----:B-1----:R-:W-:-:S04]  /*01c0*/  IADD3 R14, P0, PT, R8, UR8, RZ ;  /* 0x00000008080e7c10 */ /* 0x002fc8000ff1e0ff */
[----:B------:R-:W-:-:S05]  /*01d0*/  IADD3.X R15, PT, PT, R9, UR9, RZ, P0, !PT ;  /* 0x00000009090f7c10 */ /* 0x000fca00087fe4ff */
[----:B------:R-:W4:Y:S01]  /*01e0*/  LDG.E R14, desc[UR4][R14.64] ;  /* 0x000000040e0e7981 */ /* 0x000f22000c1e1900 */
[----:B--2---:R-:W-:-:S06]  /*01f0*/  IMAD.WIDE R2, R0, 0x8, R2 ;  /* 0x0000000800027825 */ /* 0x004fcc00078e0202 */
[----:B------:R-:W2:Y:S01]  /*0200*/  LDG.E.64 R2, desc[UR4][R2.64] ;  /* 0x0000000402027981 */ /* 0x000ea2000c1e1b00 */
[----:B------:R-:W-:Y:S01]  /*0210*/  IMAD.MOV.U32 R6, RZ, RZ, 0x1 ;  /* 0x00000001ff067424 */ /* 0x000fe200078e00ff */
[----:B------:R-:W-:Y:S01]  /*0220*/  BSSY.RECONVERGENT B0, `(.L_x_73) ;  /* 0x0000012000007945 */ /* 0x000fe20003800200 */
[----:B---3--:R-:W0:Y:S04]  /*0230*/  MUFU.RCP64H R7, R5 ;  /* 0x0000000500077308 */ /* 0x008e280000001800 */
[----:B0-----:R-:W-:-:S08]  /*0240*/  DFMA R10, -R4, R6, 1 ;  /* 0x3ff00000040a742b */ /* 0x001fd00000000106 */
[----:B------:R-:W-:-:S08]  /*0250*/  DFMA R10, R10, R10, R10 ;  /* 0x0000000a0a0a722b */ /* 0x000fd0000000000a */
[----:B------:R-:W-:Y:S01]  /*0260*/  DFMA R10, R6, R10, R6 ;  /* 0x0000000a060a722b */ /* 0x000fe20000000006 */
[----:B----4-:R-:W2:Y:S07]  /*0270*/  F2F.F64.F32 R6, R14 ;  /* 0x0000000e00067310 */ /* 0x010eae0000201800 */
[----:B------:R-:W-:-:S08]  /*0280*/  DFMA R12, -R4, R10, 1 ;  /* 0x3ff00000040c742b */ /* 0x000fd0000000010a */
[----:B------:R-:W-:Y:S02]  /*0290*/  DFMA R12, R10, R12, R10 ;  /* 0x0000000c0a0c722b */ /* 0x000fe4000000000a */
[----:B--2---:R-:W-:-:S08]  /*02a0*/  DADD R6, -R2, R6 ;  /* 0x0000000002067229 */ /* 0x004fd00000000106 */
        /* <DEDUP_REMOVED lines=8> */
[----:B------:R-:W-:Y:S05]  /*0330*/  CALL.REL.NOINC `($__internal_5_$__cuda_sm20_div_rn_f64_full) ;  /* 0x0000000000487944 */ /* 0x000fea0003c00000 */
.L_x_74:
[----:B------:R-:W-:Y:S05]  /*0340*/  BSYNC.RECONVERGENT B0 ;  /* 0x0000000000007941 */ /* 0x000fea0003800200 */
.L_x_73:
[----:B------:R-:W0:Y:S02]  /*0350*/  LDCU UR6, c[0x0][0x3c0] ;  /* 0x00007800ff0677ac */ /* 0x000e240008000800 */
[----:B0-----:R-:W-:-:S09]  /*0360*/  UISETP.NE.AND UP0, UPT, UR6, URZ, UPT ;  /* 0x000000ff0600728c */ /* 0x001fd2000bf05270 */
[----:B------:R-:W-:Y:S05]  /*0370*/  BRA.U UP0, `(.L_x_75) ;  /* 0x0000000100147547 */ /* 0x000fea000b800000 */
[----:B------:R-:W0:Y:S02]  /*0380*/  LDC.64 R4, c[0x0][0x390] ;  /* 0x0000e400ff047b82 */ /* 0x000e240000000a00 */
[----:B0-----:R-:W-:-:S06]  /*0390*/  IMAD.WIDE R4, R0, 0x4, R4 ;  /* 0x0000000400047825 */ /* 0x001fcc00078e0204 */
[----:B------:R-:W2:Y:S02]  /*03a0*/  LDG.E R4, desc[UR4][R4.64] ;  /* 0x0000000404047981 */ /* 0x000ea4000c1e1900 */
[----:B--2---:R-:W-:-:S13]  /*03b0*/  ISETP.NE.AND P0, PT, R4, RZ, PT ;  /* 0x000000ff0400720c */ /* 0x004fda0003f05270 */
[----:B------:R-:W-:Y:S05]  /*03c0*/  @!P0 EXIT ;  /* 0x000000000000894d */ /* 0x000fea0003800000 */
.L_x_75:
[----:B------:R-:W0:Y:S01]  /*03d0*/  LDCU UR6, c[0x0][0x3b8] ;  /* 0x00007700ff0677ac */ /* 0x000e220008000800 */
[----:B------:R-:W1:Y:S01]  /*03e0*/  LDCU.64 UR8, c[0x0][0x398] ;  /* 0x00007300ff0877ac */ /* 0x000e620008000a00 */
[----:B0-----:R-:W0:Y:S01]  /*03f0*/  F2F.F64.F32 R4, UR6 ;  /* 0x0000000600047d10 */ /* 0x001e220008201800 */
[----:B-1----:R-:W-:-:S04]  /*0400*/  IADD3 R8, P1, PT, R8, UR8, RZ ;  /* 0x0000000808087c10 */ /* 0x002fc8000ff3e0ff */
[----:B------:R-:W-:Y:S01]  /*0410*/  IADD3.X R9, PT, PT, R9, UR9, RZ, P1, !PT ;  /* 0x0000000909097c10 */ /* 0x000fe20008ffe4ff */
[----:B0-----:R-:W-:-:S06]  /*0420*/  DSETP.GEU.AND P0, PT, |R2|, R4, PT ;  /* 0x000000040200722a */ /* 0x001fcc0003f0e200 */
[----:B------:R-:W-:-:S05]  /*0430*/  SEL R3, RZ, 0x1, P0 ;  /* 0x00000001ff037807 */ /* 0x000fca0000000000 */
[----:B------:R-:W-:Y:S01]  /*0440*/  STG.E desc[UR4][R8.64], R3 ;  /* 0x0000000308007986 */ /* 0x000fe2000c101904 */
[----:B------:R-:W-:Y:S05]  /*0450*/  EXIT ;  /* 0x000000000000794d */ /* 0x000fea0003800000 */
        .weak           $__internal_5_$__cuda_sm20_div_rn_f64_full
        .type           $__internal_5_$__cuda_sm20_div_rn_f64_full,@function
        .size           $__internal_5_$__cuda_sm20_div_rn_f64_full,(.L_x_141 - $__internal_5_$__cuda_sm20_div_rn_f64_full)
$__internal_5_$__cuda_sm20_div_rn_f64_full:
        /* <DEDUP_REMOVED lines=15> */
[----:B0-----:R-:W-:-:S08]  /*0550*/  DFMA R14, R10, -R2, 1 ;  /* 0x3ff000000a0e742b */ /* 0x001fd00000000802 */
[----:B------:R-:W-:Y:S01]  /*0560*/  DFMA R16, R14, R14, R14 ;  /* 0x0000000e0e10722b */ /* 0x000fe2000000000e */
[----:B------:R-:W-:-:S05]  /*0570*/  IMAD.MOV.U32 R14, RZ, RZ, 0x1ca00000 ;  /* 0x1ca00000ff0e7424 */ /* 0x000fca00078e00ff */
[C---:B------:R-:W-:Y:S02]  /*0580*/  @!P2 SEL R15, R14.reuse, 0x63400000, !P3 ;  /* 0x634000000e0fa807 */ /* 0x040fe40005800000 */
[----:B------:R-:W-:Y:S01]  /*0590*/  DFMA R16, R10, R16, R10 ;  /* 0x000000100a10722b */ /* 0x000fe2000000000a */
[----:B------:R-:W-:Y:S01]  /*05a0*/  SEL R11, R14, 0x63400000, !P1 ;  /* 0x634000000e0b7807 */ /* 0x000fe20004800000 */
[----:B------:R-:W-:Y:S01]  /*05b0*/  IMAD.MOV.U32 R10, RZ, RZ, R6 ;  /* 0x000000ffff0a7224 */ /* 0x000fe200078e0006 */
[--C-:B------:R-:W-:Y:S02]  /*05c0*/  @!P2 LOP3.LUT R15, R15, 0x80000000, R7.reuse, 0xf8, !PT ;  /* 0x800000000f0fa812 */ /* 0x100fe400078ef807 */
[----:B------:R-:W-:Y:S02]  /*05d0*/  LOP3.LUT R11, R11, 0x800fffff, R7, 0xf8, !PT ;  /* 0x800fffff0b0b7812 */ /* 0x000fe400078ef807 */
[----:B------:R-:W-:Y:S01]  /*05e0*/  @!P2 LOP3.LUT R23, R15, 0x100000, RZ, 0xfc, !PT ;  /* 0x001000000f17a812 */ /* 0x000fe200078efcff */
[----:B------:R-:W-:-:S05]  /*05f0*/  DFMA R18, R16, -R2, 1 ;  /* 0x3ff000001012742b */ /* 0x000fca0000000802 */
[----:B------:R-:W-:Y:S01]  /*0600*/  @!P2 DFMA R10, R10, 2, -R22 ;  /* 0x400000000a0aa82b */ /* 0x000fe20000000816 */
[----:B------:R-:W-:Y:S02]  /*0610*/  IMAD.MOV.U32 R23, RZ, RZ, R13 ;  /* 0x000000ffff177224 */ /* 0x000fe400078e000d */
[----:B------:R-:W-:Y:S01]  /*0620*/  DFMA R16, R16, R18, R16 ;  /* 0x000000121010722b */ /* 0x000fe20000000010 */
[----:B------:R-:W-:Y:S01]  /*0630*/  IMAD.MOV.U32 R22, RZ, RZ, R20 ;  /* 0x000000ffff167224 */ /* 0x000fe200078e0014 */
[----:B------:R-:W-:-:S05]  /*0640*/  @!P0 LOP3.LUT R22, R3, 0x7ff00000, RZ, 0xc0, !PT ;  /* 0x7ff0000003168812 */ /* 0x000fca00078ec0ff */
[----:B------:R-:W-:Y:S01]  /*0650*/  @!P2 LOP3.LUT R23, R11, 0x7ff00000, RZ, 0xc0, !PT ;  /* 0x7ff000000b17a812 */ /* 0x000fe200078ec0ff */
[----:B------:R-:W-:Y:S01]  /*0660*/  VIADD R24, R22, 0xffffffff ;  /* 0xffffffff16187836 */ /* 0x000fe20000000000 */
[----:B------:R-:W-:-:S03]  /*0670*/  DMUL R18, R16, R10 ;  /* 0x0000000a10127228 */ /* 0x000fc60000000000 */
        /* <DEDUP_REMOVED lines=25> */
[----:B------:R-:W-:Y:S01]  /*0810*/  IMAD.MOV.U32 R2, RZ, RZ, RZ ;  /* 0x000000ffff027224 */ /* 0x000fe200078e00ff */
[----:B------:R-:W-:-:S05]  /*0820*/  IADD3 R13, PT, PT, -R13, -0x43300000, RZ ;  /* 0xbcd000000d0d7810 */ /* 0x000fca0007ffe1ff */
[----:B------:R-:W-:-:S03]  /*0830*/  DFMA R2, R14, -R2, R16 ;  /* 0x800000020e02722b */ /* 0x000fc60000000010 */
[----:B------:R-:W-:-:S07]  /*0840*/  LOP3.LUT R5, R7, R5, RZ, 0x3c, !PT ;  /* 0x0000000507057212 */ /* 0x000fce00078e3cff */
[----:B------:R-:W-:-:S04]  /*0850*/  FSETP.NEU.AND P0, PT, |R3|, R13, PT ;  /* 0x0000000d0300720b */ /* 0x000fc80003f0d200 */
[----:B------:R-:W-:Y:S02]  /*0860*/  FSEL R14, R6, R14, !P0 ;  /* 0x0000000e060e7208 */ /* 0x000fe40004000000 */
[----:B------:R-:W-:Y:S01]  /*0870*/  FSEL R15, R5, R15, !P0 ;  /* 0x0000000f050f7208 */ /* 0x000fe20004000000 */
[----:B------:R-:W-:Y:S06]  /*0880*/  BRA `(.L_x_78) ;  /* 0x0000000000547947 */ /* 0x000fec0003800000 */
.L_x_77:
        /* <DEDUP_REMOVED lines=16> */
.L_x_80:
[----:B------:R-:W-:Y:S01]  /*0990*/  LOP3.LUT R15, R5, 0x80000, RZ, 0xfc, !PT ;  /* 0x00080000050f7812 */ /* 0x000fe200078efcff */
[----:B------:R-:W-:Y:S01]  /*09a0*/  IMAD.MOV.U32 R14, RZ, RZ, R4 ;  /* 0x000000ffff0e7224 */ /* 0x000fe200078e0004 */
[----:B------:R-:W-:Y:S06]  /*09b0*/  BRA `(.L_x_78) ;  /* 0x0000000000087947 */ /* 0x000fec0003800000 */
.L_x_79:
[----:B------:R-:W-:Y:S01]  /*09c0*/  LOP3.LUT R15, R7, 0x80000, RZ, 0xfc, !PT ;  /* 0x00080000070f7812 */ /* 0x000fe200078efcff */
[----:B------:R-:W-:-:S07]  /*09d0*/  IMAD.MOV.U32 R14, RZ, RZ, R6 ;  /* 0x000000ffff0e7224 */ /* 0x000fce00078e0006 */
.L_x_78:
[----:B------:R-:W-:Y:S05]  /*09e0*/  BSYNC.RECONVERGENT B1 ;  /* 0x0000000000017941 */ /* 0x000fea0003800200 */
.L_x_76:
[----:B------:R-:W-:Y:S02]  /*09f0*/  IMAD.MOV.U32 R13, RZ, RZ, 0x0 ;  /* 0x00000000ff0d7424 */ /* 0x000fe400078e00ff */
[----:B------:R-:W-:Y:S02]  /*0a00*/  IMAD.MOV.U32 R2, RZ, RZ, R14 ;  /* 0x000000ffff027224 */ /* 0x000fe400078e000e */
[----:B------:R-:W-:Y:S01]  /*0a10*/  IMAD.MOV.U32 R3, RZ, RZ, R15 ;  /* 0x000000ffff037224 */ /* 0x000fe200078e000f */
[----:B------:R-:W-:Y:S06]  /*0a20*/  RET.REL.NODEC R12 `(_ZN15astroaccelerate9SigmaClipEPfiiPiS1_PdS2_S1_fiii) ;  /* 0xfffffff40c747950 */ /* 0x000fec0003c3ffff */
.L_x_81:
        /* <DEDUP_REMOVED lines=13> */
.L_x_141:


//--------------------- .text._ZN15astroaccelerate11TerminationEPdS0_S0_S0_PiS1_S1_iiS1_ --------------------------
	.section	.text._ZN15astroaccelerate11TerminationEPdS0_S0_S0_PiS1_S1_iiS1_,"ax",@progbits
	.align	128
.text._ZN15astroaccelerate11TerminationEPdS0_S0_S0_PiS1_S1_iiS1_:
        .type           _ZN15astroaccelerate11TerminationEPdS0_S0_S0_PiS1_S1_iiS1_,@function
        .size           _ZN15astroaccelerate11TerminationEPdS0_S0_S0_PiS1_S1_iiS1_,(.L_x_143 - _ZN15astroaccelerate11TerminationEPdS0_S0_S0_PiS1_S1_iiS1_)
        .other          _ZN15astroaccelerate11TerminationEPdS0_S0_S0_PiS1_S1_iiS1_,@"STO_CUDA_ENTRY STV_DEFAULT"
_ZN15astroaccelerate11TerminationEPdS0_S0_S0_PiS1_S1_iiS1_:
[----:B------:R-:W0:Y:S01]  /*0000*/  LDC R1, c[0x0][0x37c] ;  /* 0x0000df00ff017b82 */ /* 0x000e220000000800 */
[----:B------:R-:W1:Y:S01]  /*0010*/  S2R R2, SR_TID.X ;  /* 0x0000000000027919 */ /* 0x000e620000002100 */
[----:B------:R-:W2:Y:S01]  /*0020*/  LDCU UR5, c[0x0][0x2fc] ;  /* 0x00005f80ff0577ac */ /* 0x000ea20008000800 */
[----:B0-----:R-:W-:Y:S01]  /*0030*/  VIADD R1, R1, 0xffffffe8 ;  /* 0xffffffe801017836 */ /* 0x001fe20000000000 */
[----:B------:R-:W1:Y:S01]  /*0040*/  S2R R3, SR_CTAID.X ;  /* 0x0000000000037919 */ /* 0x000e620000002500 */
[----:B------:R-:W1:Y:S01]  /*0050*/  LDCU UR6, c[0x0][0x360] ;  /* 0x00006c00ff0677ac */ /* 0x000e620008000800 */
[----:B------:R-:W0:Y:S01]  /*0060*/  LDCU UR7, c[0x0][0x3b8] ;  /* 0x00007700ff0777ac */ /* 0x000e220008000800 */
[----:B------:R-:W3:Y:S02]  /*0070*/  LDCU UR4, c[0x0][0x2f8] ;  /* 0x00005f00ff0477ac */ /* 0x000ee40008000800 */
[----:B---3--:R-:W-:Y:S01]  /*0080*/  IADD3 R25, P1, PT, R1, UR4, RZ ;  /* 0x0000000401197c10 */ /* 0x008fe2000ff3e0ff */
[----:B-1----:R-:W-:-:S04]  /*0090*/  IMAD R2, R3, UR6, R2 ;  /* 0x0000000603027c24 */ /* 0x002fc8000f8e0202 */
[----:B--2---:R-:W-:Y:S01]  /*00a0*/  IMAD.X R24, RZ, RZ, UR5, P1 ;  /* 0x00000005ff187e24 */ /* 0x004fe200088e06ff */
[----:B0-----:R-:W-:-:S13]  /*00b0*/  ISETP.GE.AND P0, PT, R2, UR7, PT ;  /* 0x0000000702007c0c */ /* 0x001fda000bf06270 */
[----:B------:R-:W-:Y:S05]  /*00c0*/  @P0 EXIT ;  /* 0x000000000000094d */ /* 0x000fea0003800000 */
[----:B------:R-:W0:Y:S01]  /*00d0*/  LDC.64 R30, c[0x0][0x3b0] ;  /* 0x0000ec00ff1e7b82 */ /* 0x000e220000000a00 */
[----:B------:R-:W1:Y:S01]  /*00e0*/  LDCU.64 UR36, c[0x0][0x358] ;  /* 0x00006b00ff2477ac */ /* 0x000e620008000a00 */
[----:B0-----:R-:W-:-:S05]  /*00f0*/  IMAD.WIDE R30, R2, 0x4, R30 ;  /* 0x00000004021e7825 */ /* 0x001fca00078e021e */
[----:B-1----:R-:W2:Y:S02]  /*0100*/  LDG.E R0, desc[UR36][R30.64] ;  /* 0x000000241e007981 */ /* 0x002ea4000c1e1900 */
[----:B--2---:R-:W-:-:S13]  /*0110*/  ISETP.NE.AND P0, PT, R0, RZ, PT ;  /* 0x000000ff0000720c */ /* 0x004fda0003f05270 */
[----:B------:R-:W-:Y:S05]  /*0120*/  @P0 EXIT ;  /* 0x000000000000094d */ /* 0x000fea0003800000 */
[----:B------:R-:W0:Y:S08]  /*0130*/  LDC.64 R4, c[0x0][0x3a8] ;  /* 0x0000ea00ff047b82 */ /* 0x000e300000000a00 */
[----:B------:R-:W1:Y:S08]  /*0140*/  LDC.64 R28, c[0x0][0x3a0] ;  /* 0x0000e800ff1c7b82 */ /* 0x000e700000000a00 */
[----:B------:R-:W2:Y:S01]  /*0150*/  LDC.64 R26, c[0x0][0x380] ;  /* 0x0000e000ff1a7b82 */ /* 0x000ea20000000a00 */
[----:B0-----:R-:W-:-:S07]  /*0160*/  IMAD.WIDE R4, R2, 0x4, R4 ;  /* 0x0000000402047825 */ /* 0x001fce00078e0204 */
[----:B------:R-:W0:Y:S01]  /*0170*/  LDC.64 R22, c[0x0][0x388] ;  /* 0x0000e200ff167b82 */ /* 0x000e220000000a00 */
[----:B------:R-:W3:Y:S01]  /*0180*/  LDG.E R4, desc[UR36][R4.64] ;  /* 0x0000002404047981 */ /* 0x000ee2000c1e1900 */
[----:B------:R-:W-:Y:S01]  /*0190*/  BSSY.RECONVERGENT B6, `(.L_x_82) ;  /* 0x000001a000067945 */ /* 0x000fe20003800200 */
[----:B------:R-:W-:Y:S02]  /*01a0*/  IMAD.MOV.U32 R0, RZ, RZ, 0x1 ;  /* 0x00000001ff007424 */ /* 0x000fe400078e00ff */
[----:B-1----:R-:W-:-:S04]  /*01b0*/  IMAD.WIDE R28, R2, 0x4, R28 ;  /* 0x00000004021c7825 */ /* 0x002fc800078e021c */
[----:B--2---:R-:W-:-:S04]  /*01c0*/  IMAD.WIDE R26, R2, 0x8, R26 ;  /* 0x00000008021a7825 */ /* 0x004fc800078e021a */
[----:B0-----:R-:W-:Y:S01]  /*01d0*/  IMAD.WIDE R22, R2, 0x8, R22 ;  /* 0x0000000802167825 */ /* 0x001fe200078e0216 */
[----:B---3--:R-:W-:-:S13]  /*01e0*/  ISETP.NE.AND P0, PT, R4, RZ, PT ;  /* 0x000000ff0400720c */ /* 0x008fda0003f05270 */
[----:B------:R-:W-:Y:S05]  /*01f0*/  @P0 BRA `(.L_x_83) ;  /* 0x00000000004c0947 */ /* 0x000fea0003800000 */
[----:B------:R-:W-:Y:S01]  /*0200*/  HFMA2 R5, -RZ, RZ, 0, 5.9604644775390625e-08 ;  /* 0x00000001ff057431 */ /* 0x000fe200000001ff */
[----:B------:R-:W0:Y:S01]  /*0210*/  LDC R3, c[0x0][0x3bc] ;  /* 0x0000ef00ff037b82 */ /* 0x000e220000000800 */
[----:B------:R-:W-:Y:S01]  /*0220*/  MOV R8, 0x50 ;  /* 0x0000005000087802 */ /* 0x000fe20000000f00 */
[----:B------:R-:W1:Y:S02]  /*0230*/  LDCU.64 UR4, c[0x4][0x40] ;  /* 0x01000800ff0477ac */ /* 0x000e640008000a00 */
[----:B------:R2:W-:Y:S04]  /*0240*/  STG.E desc[UR36][R30.64], R5 ;  /* 0x000000051e007986 */ /* 0x0005e8000c101924 */
[----:B------:R3:W-:Y:S04]  /*0250*/  STG.E desc[UR36][R28.64], RZ ;  /* 0x000000ff1c007986 */ /* 0x0007e8000c101924 */
[----:B------:R-:W4:Y:S04]  /*0260*/  LDG.E.64 R10, desc[UR36][R26.64] ;  /* 0x000000241a0a7981 */ /* 0x000f28000c1e1b00 */
[----:B------:R-:W5:Y:S01]  /*0270*/  LDG.E.64 R12, desc[UR36][R22.64] ;  /* 0x00000024160c7981 */ /* 0x000f62000c1e1b00 */
[----:B------:R-:W3:Y:S01]  /*0280*/  LDC.64 R8, c[0x4][R8] ;  /* 0x0100000008087b82 */ /* 0x000ee20000000a00 */
[----:B-1----:R-:W-:Y:S01]  /*0290*/  IMAD.U32 R4, RZ, RZ, UR4 ;  /* 0x00000004ff047e24 */ /* 0x002fe2000f8e00ff */
[----:B------:R-:W-:Y:S01]  /*02a0*/  MOV R6, R25 ;  /* 0x0000001900067202 */ /* 0x000fe20000000f00 */
[----:B--2---:R-:W-:Y:S01]  /*02b0*/  IMAD.U32 R5, RZ, RZ, UR5 ;  /* 0x00000005ff057e24 */ /* 0x004fe2000f8e00ff */
[----:B0-----:R0:W-:Y:S01]  /*02c0*/  STL.64 [R1], R2 ;  /* 0x0000000201007387 */ /* 0x0011e20000100a00 */
[----:B------:R-:W-:-:S03]  /*02d0*/  IMAD.MOV.U32 R7, RZ, RZ, R24 ;  /* 0x000000ffff077224 */ /* 0x000fc600078e0018 */
[----:B----4-:R0:W-:Y:S04]  /*02e0*/  STL.64 [R1+0x8], R10 ;  /* 0x0000080a01007387 */ /* 0x0101e80000100a00 */
[----:B---3-5:R0:W-:Y:S02]  /*02f0*/  STL.64 [R1+0x10], R12 ;  /* 0x0000100c01007387 */ /* 0x0281e40000100a00 */
[----:B------:R-:W-:-:S07]  /*0300*/  LEPC R20, `(.L_x_84) ;  /* 0x000000001014794e */ /* 0x000fce0000000000 */
[----:B0-----:R-:W-:Y:S05]  /*0310*/  CALL.ABS.NOINC R8 ;  /* 0x0000000008007343 */ /* 0x001fea0003c00000 */
.L_x_84:
[----:B------:R-:W-:-:S07]  /*0320*/  PRMT R0, RZ, 0x7610, R0 ;  /* 0x00007610ff007816 */ /* 0x000fce0000000000 */
.L_x_83:
[----:B------:R-:W-:Y:S05]  /*0330*/  BSYNC.RECONVERGENT B6 ;  /* 0x0000000000067941 */ /* 0x000fea0003800200 */
.L_x_82:
[----:B------:R-:W2:Y:S04]  /*0340*/  LDG.E.64 R16, desc[UR36][R22.64] ;  /* 0x0000002416107981 */ /* 0x000ea8000c1e1b00 */
[----:B------:R0:W5:Y:S01]  /*0350*/  LDG.E.64 R18, desc[UR36][R26.64] ;  /* 0x000000241a127981 */ /* 0x000162000c1e1b00 */
[----:B------:R-:W-:Y:S01]  /*0360*/  UMOV UR4, 0x9999999a ;  /* 0x9999999a00047882 */ /* 0x000fe20000000000 */
[----:B------:R-:W-:Y:S01]  /*0370*/  UMOV UR5, 0x3fb99999 ;  /* 0x3fb9999900057882 */ /* 0x000fe20000000000 */
[----:B------:R-:W-:Y:S01]  /*0380*/  BSSY.RECONVERGENT B6, `(.L_x_85) ;  /* 0x0000015000067945 */ /* 0x000fe20003800200 */
[----:B--2---:R-:W-:-:S08]  /*0390*/  DMUL R4, R16, 1000000 ;  /* 0x412e848010047828 */ /* 0x004fd00000000000 */
[----:B------:R-:W-:-:S14]  /*03a0*/  DSETP.GEU.AND P0, PT, R4, UR4, PT ;  /* 0x0000000404007e2a */ /* 0x000fdc000bf0e000 */
[----:B0-----:R-:W-:Y:S05]  /*03b0*/  @P0 BRA `(.L_x_86) ;  /* 0x0000000000440947 */ /* 0x001fea0003800000 */
[----:B------:R-:W0:Y:S01]  /*03c0*/  LDC R3, c[0x0][0x3bc] ;  /* 0x0000ef00ff037b82 */ /* 0x000e220000000800 */
[----:B------:R-:W-:Y:S01]  /*03d0*/  MOV R8, 0x50 ;  /* 0x0000005000087802 */ /* 0x000fe20000000f00 */
[----:B-----5:R1:W-:Y:S01]  /*03e0*/  STL.64 [R1+0x8], R18 ;  /* 0x0000081201007387 */ /* 0x0203e20000100a00 */
[----:B------:R-:W2:Y:S01]  /*03f0*/  LDCU.64 UR4, c[0x4][0x48] ;  /* 0x01000900ff0477ac */ /* 0x000ea20008000a00 */
[----:B------:R-:W-:Y:S02]  /*0400*/  IMAD.MOV.U32 R6, RZ, RZ, R25 ;  /* 0x000000ffff067224 */ /* 0x000fe400078e0019 */
[----:B------:R1:W-:Y:S01]  /*0410*/  STL.64 [R1+0x10], R16 ;  /* 0x0000101001007387 */ /* 0x0003e20000100a00 */
[----:B------:R-:W-:Y:S01]  /*0420*/  IMAD.MOV.U32 R7, RZ, RZ, R24 ;  /* 0x000000ffff077224 */ /* 0x000fe200078e0018 */
[----:B------:R-:W3:Y:S01]  /*0430*/  LDC.64 R8, c[0x4][R8] ;  /* 0x0100000008087b82 */ /* 0x000ee20000000a00 */
[----:B--2---:R-:W-:Y:S01]  /*0440*/  IMAD.U32 R4, RZ, RZ, UR4 ;  /* 0x00000004ff047e24 */ /* 0x004fe2000f8e00ff */
[----:B------:R-:W-:Y:S01]  /*0450*/  MOV R5, UR5 ;  /* 0x0000000500057c02 */ /* 0x000fe20008000f00 */
[----:B0-----:R1:W-:Y:S06]  /*0460*/  STL.64 [R1], R2 ;  /* 0x0000000201007387 */ /* 0x0013ec0000100a00 */
[----:B------:R-:W-:-:S07]  /*0470*/  LEPC R20, `(.L_x_87) ;  /* 0x000000001014794e */ /* 0x000fce0000000000 */
[----:B-1-3--:R-:W-:Y:S05]  /*0480*/  CALL.ABS.NOINC R8 ;  /* 0x0000000008007343 */ /* 0x00afea0003c00000 */
.L_x_87:
[----:B------:R-:W-:Y:S01]  /*0490*/  MOV R3, 0x1 ;  /* 0x0000000100037802 */ /* 0x000fe20000000f00 */
[----:B------:R0:W-:Y:S01]  /*04a0*/  STG.E desc[UR36][R28.64], RZ ;  /* 0x000000ff1c007986 */ /* 0x0001e2000c101924 */
[----:B------:R-:W-:-:S03]  /*04b0*/  PRMT R0, RZ, 0x7610, R0 ;  /* 0x00007610ff007816 */ /* 0x000fc60000000000 */
[----:B------:R0:W-:Y:S04]  /*04c0*/  STG.E desc[UR36][R30.64], R3 ;  /* 0x000000031e007986 */ /* 0x0001e8000c101924 */
.L_x_86:
[----:B------:R-:W-:Y:S05]  /*04d0*/  BSYNC.RECONVERGENT B6 ;  /* 0x0000000000067941 */ /* 0x000fea0003800200 */
.L_x_85:
[----:B------:R-:W1:Y:S08]  /*04e0*/  LDC.64 R4, c[0x0][0x390] ;  /* 0x0000e400ff047b82 */ /* 0x000e700000000a00 */
[----:B------:R-:W0:Y:S01]  /*04f0*/  LDC.64 R8, c[0x0][0x398] ;  /* 0x0000e600ff087b82 */ /* 0x000e220000000a00 */
[----:B------:R-:W-:Y:S01]  /*0500*/  UMOV UR4, 0xd2f1a9fc ;  /* 0xd2f1a9fc00047882 */ /* 0x000fe20000000000 */
[----:B------:R-:W-:-:S06]  /*0510*/  UMOV UR5, 0x3f50624d ;  /* 0x3f50624d00057882 */ /* 0x000fcc0000000000 */
[----:B------:R-:W2:Y:S01]  /*0520*/  LDC R10, c[0x0][0x3bc] ;  /* 0x0000ef00ff0a7b82 */ /* 0x000ea20000000800 */
[----:B-1----:R-:W-:-:S05]  /*0530*/  IMAD.WIDE R4, R2, 0x8, R4 ;  /* 0x0000000802047825 */ /* 0x002fca00078e0204 */
[----:B------:R-:W3:Y:S01]  /*0540*/  LDG.E.64 R6, desc[UR36][R4.64] ;  /* 0x0000002404067981 */ /* 0x000ee2000c1e1b00 */
[----:B0-----:R-:W-:Y:S01]  /*0550*/  IMAD.WIDE R2, R2, 0x8, R8 ;  /* 0x0000000802027825 */ /* 0x001fe200078e0208 */
[----:B---3-5:R-:W-:-:S08]  /*0560*/  DADD R6, R18, -R6 ;  /* 0x0000000012067229 */ /* 0x028fd00000000806 */
[----:B------:R-:W-:-:S14]  /*0570*/  DSETP.GEU.AND P0, PT, |R6|, UR4, PT ;  /* 0x0000000406007e2a */ /* 0x000fdc000bf0e200 */
[----:B------:R-:W3:Y:S01]  /*0580*/  @!P0 LDG.E.64 R6, desc[UR36][R2.64] ;  /* 0x0000002402068981 */ /* 0x000ee2000c1e1b00 */
[----:B------:R-:W-:Y:S01]  /*0590*/  PLOP3.LUT P1, PT, PT, PT, PT, 0x8, 0x80 ;  /* 0x000000000080781c */ /* 0x000fe20003f2e170 */
[----:B------:R-:W-:Y:S01]  /*05a0*/  @!P0 IMAD.MOV.U32 R8, RZ, RZ, -0x14e3bcd3 ;  /* 0xeb1c432dff088424 */ /* 0x000fe200078e00ff */
[----:B--2---:R-:W-:Y:S01]  /*05b0*/  ISETP.GT.AND P3, PT, R10, 0x1, PT ;  /* 0x000000010a00780c */ /* 0x004fe20003f64270 */
[----:B------:R-:W-:Y:S01]  /*05c0*/  @!P0 IMAD.MOV.U32 R9, RZ, RZ, 0x3f1a36e2 ;  /* 0x3f1a36e2ff098424 */ /* 0x000fe200078e00ff */
[----:B------:R-:W-:Y:S01]  /*05d0*/  PRMT R0, R0, 0x9910, RZ ;  /* 0x0000991000007816 */ /* 0x000fe200000000ff */
[----:B------:R-:W-:Y:S01]  /*05e0*/  BSSY.RECONVERGENT B0, `(.L_x_88) ;  /* 0x0000014000007945 */ /* 0x000fe20003800200 */
[----:B---3--:R-:W-:-:S08]  /*05f0*/  @!P0 DADD R6, R16, -R6 ;  /* 0x0000000010068229 */ /* 0x008fd00000000806 */
[----:B------:R-:W-:Y:S01]  /*0600*/  @!P0 DSETP.LT.AND P1, PT, |R6|, R8, PT ;  /* 0x000000080600822a */ /* 0x000fe20003f21200 */
[----:B------:R-:W-:-:S05]  /*0610*/  ISETP.NE.AND P0, PT, R0, RZ, PT ;  /* 0x000000ff0000720c */ /* 0x000fca0003f05270 */
[----:B------:R-:W-:-:S13]  /*0620*/  ISETP.GT.AND P2, PT, R10, 0x1, P1 ;  /* 0x000000010a00780c */ /* 0x000fda0000f44270 */
[----:B------:R-:W-:-:S05]  /*0630*/  @P2 MOV R7, 0x1 ;  /* 0x0000000100072802 */ /* 0x000fca0000000f00 */
[----:B------:R0:W-:Y:S01]  /*0640*/  @P2 STG.E desc[UR36][R30.64], R7 ;  /* 0x000000071e002986 */ /* 0x0001e2000c101924 */
[----:B------:R-:W-:Y:S05]  /*0650*/  @P1 BRA P3, `(.L_x_89) ;  /* 0x0000000000301947 */ /* 0x000fea0001800000 */
[----:B0-----:R-:W2:Y:S02]  /*0660*/  LDG.E R30, desc[UR36][R30.64] ;  /* 0x000000241e1e7981 */ /* 0x001ea4000c1e1900 */
[----:B--2---:R-:W-:-:S13]  /*0670*/  ISETP.NE.AND P1, PT, R30, RZ, PT ;  /* 0x000000ff1e00720c */ /* 0x004fda0003f25270 */
[----:B------:R-:W-:Y:S05]  /*0680*/  @P1 BRA `(.L_x_89) ;  /* 0x0000000000241947 */ /* 0x000fea0003800000 */
[----:B------:R-:W0:Y:S01]  /*0690*/  S2R R8, SR_LANEID ;  /* 0x0000000000087919 */ /* 0x000e220000000000 */
[----:B------:R-:W-:Y:S01]  /*06a0*/  IMAD.MOV.U32 R0, RZ, RZ, 0x1 ;  /* 0x00000001ff007424 */ /* 0x000fe200078e00ff */
[----:B------:R-:W1:Y:S01]  /*06b0*/  LDC.64 R6, c[0x0][0x3c0] ;  /* 0x0000f000ff067b82 */ /* 0x000e620000000a00 */
[----:B------:R-:W-:-:S07]  /*06c0*/  VOTEU.ANY UR4, UPT, PT ;  /* 0x0000000000047886 */ /* 0x000fce00038e0100 */
[----:B------:R-:W2:Y:S01]  /*06d0*/  REDUX.OR UR5, R0 ;  /* 0x00000000000573c4 */ /* 0x000ea20000004000 */
[----:B------:R-:W-:Y:S01]  /*06e0*/  UFLO.U32 UR4, UR4 ;  /* 0x00000004000472bd */ /* 0x000fe200080e0000 */
[----:B--2---:R-:W-:-:S05]  /*06f0*/  MOV R9, UR5 ;  /* 0x0000000500097c02 */ /* 0x004fca0008000f00 */
[----:B0-----:R-:W-:-:S13]  /*0700*/  ISETP.EQ.U32.AND P1, PT, R8, UR4, PT ;  /* 0x0000000408007c0c */ /* 0x001fda000bf22070 */
[----:B-1----:R1:W-:Y:S02]  /*0710*/  @P1 REDG.E.OR.STRONG.GPU desc[UR36][R6.64], R9 ;  /* 0x000000090600198e */ /* 0x0023e4000f12e124 */
.L_x_89:
[----:B------:R-:W-:Y:S05]  /*0720*/  BSYNC.RECONVERGENT B0 ;  /* 0x0000000000007941 */ /* 0x000fea0003800200 */
.L_x_88:
[----:B------:R-:W-:Y:S05]  /*0730*/  @!P0 EXIT ;  /* 0x000000000000894d */ /* 0x000fea0003800000 */
[----:B------:R-:W2:Y:S04]  /*0740*/  LDG.E.64 R26, desc[UR36][R26.64] ;  /* 0x000000241a1a7981 */ /* 0x000ea8000c1e1b00 */
[----:B--2---:R-:W-:Y:S04]  /*0750*/  STG.E.64 desc[UR36][R4.64], R26 ;  /* 0x0000001a04007986 */ /* 0x004fe8000c101b24 */
[----:B------:R-:W2:Y:S04]  /*0760*/  LDG.E.64 R22, desc[UR36][R22.64] ;  /* 0x0000002416167981 */ /* 0x000ea8000c1e1b00 */
[----:B--2---:R-:W-:Y:S01]  /*0770*/  STG.E.64 desc[UR36][R2.64], R22 ;  /* 0x0000001602007986 */ /* 0x004fe2000c101b24 */
[----:B------:R-:W-:Y:S05]  /*0780*/  EXIT ;  /* 0x000000000000794d */ /* 0x000fea0003800000 */
.L_x_90:
        /* <DEDUP_REMOVED lines=15> */
.L_x_143:


//--------------------- .text._ZN15astroaccelerate4CalcEPdS0_Pii --------------------------
	.section	.text._ZN15astroaccelerate4CalcEPdS0_Pii,"ax",@progbits
	.align	128
.text._ZN15astroaccelerate4CalcEPdS0_Pii:
        .type           _ZN15astroaccelerate4CalcEPdS0_Pii,@function
        .size           _ZN15astroaccelerate4CalcEPdS0_Pii,(.L_x_144 - _ZN15astroaccelerate4CalcEPdS0_Pii)
        .other          _ZN15astroaccelerate4CalcEPdS0_Pii,@"STO_CUDA_ENTRY STV_DEFAULT"
_ZN15astroaccelerate4CalcEPdS0_Pii:
        /* <DEDUP_REMOVED lines=10> */
[----:B0-----:R-:W-:-:S05]  /*00a0*/  IMAD.WIDE R22, R26, 0x4, R22 ;  /* 0x000000041a167825 */ /* 0x001fca00078e0216 */
[----:B-1----:R-:W2:Y:S02]  /*00b0*/  LDG.E R6, desc[UR4][R22.64] ;  /* 0x0000000416067981 */ /* 0x002ea4000c1e1900 */
[----:B--2---:R-:W-:-:S13]  /*00c0*/  ISETP.NE.AND P0, PT, R6, RZ, PT ;  /* 0x000000ff0600720c */ /* 0x004fda0003f05270 */
[----:B------:R-:W-:Y:S05]  /*00d0*/  @!P0 EXIT ;  /* 0x000000000000894d */ /* 0x000fea0003800000 */
[----:B------:R-:W0:Y:S02]  /*00e0*/  LDC.64 R24, c[0x0][0x380] ;  /* 0x0000e000ff187b82 */ /* 0x000e240000000a00 */
[----:B0-----:R-:W-:-:S05]  /*00f0*/  IMAD.WIDE R24, R26, 0x8, R24 ;  /* 0x000000081a187825 */ /* 0x001fca00078e0218 */
[----:B------:R-:W2:Y:S01]  /*0100*/  LDG.E.64 R4, desc[UR4][R24.64] ;  /* 0x0000000418047981 */ /* 0x000ea2000c1e1b00 */
[----:B------:R-:W0:Y:S01]  /*0110*/  I2F.F64 R6, R6 ;  /* 0x0000000600067312 */ /* 0x000e220000201c00 */
[----:B------:R-:W-:Y:S01]  /*0120*/  IMAD.MOV.U32 R2, RZ, RZ, 0x1 ;  /* 0x00000001ff027424 */ /* 0x000fe200078e00ff */
[----:B------:R-:W-:Y:S06]  /*0130*/  BSSY.RECONVERGENT B0, `(.L_x_91) ;  /* 0x0000014000007945 */ /* 0x000fec0003800200 */
[----:B0-----:R-:W0:Y:S02]  /*0140*/  MUFU.RCP64H R3, R7 ;  /* 0x0000000700037308 */ /* 0x001e240000001800 */
[----:B0-----:R-:W-:-:S08]  /*0150*/  DFMA R8, -R6, R2, 1 ;  /* 0x3ff000000608742b */ /* 0x001fd00000000102 */
[----:B------:R-:W-:-:S08]  /*0160*/  DFMA R8, R8, R8, R8 ;  /* 0x000000080808722b */ /* 0x000fd00000000008 */
[----:B------:R-:W-:-:S08]  /*0170*/  DFMA R8, R2, R8, R2 ;  /* 0x000000080208722b */ /* 0x000fd00000000002 */
[----:B------:R-:W-:-:S08]  /*0180*/  DFMA R2, -R6, R8, 1 ;  /* 0x3ff000000602742b */ /* 0x000fd00000000108 */
[----:B------:R-:W-:-:S08]  /*0190*/  DFMA R2, R8, R2, R8 ;  /* 0x000000020802722b */ /* 0x000fd00000000008 */
[----:B--2---:R-:W-:Y:S01]  /*01a0*/  DMUL R8, R4, R2 ;  /* 0x0000000204087228 */ /* 0x004fe20000000000 */
[----:B------:R-:W-:-:S07]  /*01b0*/  FSETP.GEU.AND P1, PT, |R5|, 6.5827683646048100446e-37, PT ;  /* 0x036000000500780b */ /* 0x000fce0003f2e200 */
[----:B------:R-:W-:-:S08]  /*01c0*/  DFMA R10, -R6, R8, R4 ;  /* 0x00000008060a722b */ /* 0x000fd00000000104 */
[----:B------:R-:W-:-:S10]  /*01d0*/  DFMA R2, R2, R10, R8 ;  /* 0x0000000a0202722b */ /* 0x000fd40000000008 */
[----:B------:R-:W-:-:S05]  /*01e0*/  FFMA R0, RZ, R7, R3 ;  /* 0x00000007ff007223 */ /* 0x000fca0000000003 */
[----:B------:R-:W-:-:S13]  /*01f0*/  FSETP.GT.AND P0, PT, |R0|, 1.469367938527859385e-39, PT ;  /* 0x001000000000780b */ /* 0x000fda0003f04200 */
[----:B------:R-:W-:Y:S05]  /*0200*/  @P0 BRA P1, `(.L_x_92) ;  /* 0x0000000000180947 */ /* 0x000fea0000800000 */
[----:B------:R-:W-:Y:S01]  /*0210*/  IMAD.MOV.U32 R12, RZ, RZ, R4 ;  /* 0x000000ffff0c7224 */ /* 0x000fe200078e0004 */
[----:B------:R-:W-:Y:S01]  /*0220*/  MOV R0, 0x250 ;  /* 0x0000025000007802 */ /* 0x000fe20000000f00 */
[----:B------:R-:W-:-:S07]  /*0230*/  IMAD.MOV.U32 R13, RZ, RZ, R5 ;  /* 0x000000ffff0d7224 */ /* 0x000fce00078e0005 */
[----:B------:R-:W-:Y:S05]  /*0240*/  CALL.REL.NOINC `($__internal_6_$__cuda_sm20_div_rn_f64_full) ;  /* 0x0000000000e07944 */ /* 0x000fea0003c00000 */
[----:B------:R-:W-:Y:S02]  /*0250*/  IMAD.MOV.U32 R2, RZ, RZ, R6 ;  /* 0x000000ffff027224 */ /* 0x000fe400078e0006 */
[----:B------:R-:W-:-:S07]  /*0260*/  IMAD.MOV.U32 R3, RZ, RZ, R7 ;  /* 0x000000ffff037224 */ /* 0x000fce00078e0007 */
.L_x_92:
[----:B------:R-:W-:Y:S05]  /*0270*/  BSYNC.RECONVERGENT B0 ;  /* 0x0000000000007941 */ /* 0x000fea0003800200 */
.L_x_91:
[----:B------:R0:W-:Y:S01]  /*0280*/  STG.E.64 desc[UR4][R24.64], R2 ;  /* 0x0000000218007986 */ /* 0x0001e2000c101b04 */
[----:B------:R-:W1:Y:S03]  /*0290*/  LDC.64 R4, c[0x0][0x388] ;  /* 0x0000e200ff047b82 */ /* 0x000e660000000a00 */
[----:B------:R-:W2:Y:S01]  /*02a0*/  LDG.E R8, desc[UR4][R22.64] ;  /* 0x0000000416087981 */ /* 0x000ea2000c1e1900 */
[----:B-1----:R-:W-:-:S05]  /*02b0*/  IMAD.WIDE R26, R26, 0x8, R4 ;  /* 0x000000081a1a7825 */ /* 0x002fca00078e0204 */
[----:B------:R-:W3:Y:S01]  /*02c0*/  LDG.E.64 R6, desc[UR4][R26.64] ;  /* 0x000000041a067981 */ /* 0x000ee2000c1e1b00 */
[----:B------:R-:W-:Y:S01]  /*02d0*/  IMAD.MOV.U32 R4, RZ, RZ, 0x1 ;  /* 0x00000001ff047424 */ /* 0x000fe200078e00ff */
[----:B------:R-:W-:Y:S01]  /*02e0*/  BSSY.RECONVERGENT B0, `(.L_x_93) ;  /* 0x0000017000007945 */ /* 0x000fe20003800200 */
[----:B--2---:R-:W1:Y:S08]  /*02f0*/  I2F.F64 R8, R8 ;  /* 0x0000000800087312 */ /* 0x004e700000201c00 */
[----:B-1----:R-:W1:Y:S01]  /*0300*/  MUFU.RCP64H R5, R9 ;  /* 0x0000000900057308 */ /* 0x002e620000001800 */
[----:B---3--:R-:W-:Y:S01]  /*0310*/  FSETP.GEU.AND P1, PT, |R7|, 6.5827683646048100446e-37, PT ;  /* 0x036000000700780b */ /* 0x008fe20003f2e200 */
[----:B-1----:R-:W-:-:S08]  /*0320*/  DFMA R10, -R8, R4, 1 ;  /* 0x3ff00000080a742b */ /* 0x002fd00000000104 */
[----:B------:R-:W-:-:S08]  /*0330*/  DFMA R10, R10, R10, R10 ;  /* 0x0000000a0a0a722b */ /* 0x000fd0000000000a */
[----:B------:R-:W-:-:S08]  /*0340*/  DFMA R10, R4, R10, R4 ;  /* 0x0000000a040a722b */ /* 0x000fd00000000004 */
[----:B------:R-:W-:-:S08]  /*0350*/  DFMA R4, -R8, R10, 1 ;  /* 0x3ff000000804742b */ /* 0x000fd0000000010a */
[----:B------:R-:W-:-:S08]  /*0360*/  DFMA R4, R10, R4, R10 ;  /* 0x000000040a04722b */ /* 0x000fd0000000000a */
[----:B------:R-:W-:-:S08]  /*0370*/  DMUL R10, R6, R4 ;  /* 0x00000004060a7228 */ /* 0x000fd00000000000 */
[----:B------:R-:W-:-:S08]  /*0380*/  DFMA R12, -R8, R10, R6 ;  /* 0x0000000a080c722b */ /* 0x000fd00000000106 */
[----:B------:R-:W-:-:S10]  /*0390*/  DFMA R4, R4, R12, R10 ;  /* 0x0000000c0404722b */ /* 0x000fd4000000000a */
[----:B------:R-:W-:-:S05]  /*03a0*/  FFMA R0, RZ, R9, R5 ;  /* 0x00000009ff007223 */ /* 0x000fca0000000005 */
[----:B------:R-:W-:-:S13]  /*03b0*/  FSETP.GT.AND P0, PT, |R0|, 1.469367938527859385e-39, PT ;  /* 0x001000000000780b */ /* 0x000fda0003f04200 */
[----:B0-----:R-:W-:Y:S05]  /*03c0*/  @P0 BRA P1, `(.L_x_94) ;  /* 0x0000000000200947 */ /* 0x001fea0000800000 */
[----:B------:R-:W-:Y:S01]  /*03d0*/  IMAD.MOV.U32 R12, RZ, RZ, R6 ;  /* 0x000000ffff0c7224 */ /* 0x000fe200078e0006 */
[----:B------:R-:W-:Y:S01]  /*03e0*/  MOV R13, R7 ;  /* 0x00000007000d7202 */ /* 0x000fe20000000f00 */
[----:B------:R-:W-:Y:S01]  /*03f0*/  IMAD.MOV.U32 R6, RZ, RZ, R8 ;  /* 0x000000ffff067224 */ /* 0x000fe200078e0008 */
[----:B------:R-:W-:Y:S01]  /*0400*/  MOV R0, 0x430 ;  /* 0x0000043000007802 */ /* 0x000fe20000000f00 */
[----:B------:R-:W-:-:S07]  /*0410*/  IMAD.MOV.U32 R7, RZ, RZ, R9 ;  /* 0x000000ffff077224 */ /* 0x000fce00078e0009 */
[----:B------:R-:W-:Y:S05]  /*0420*/  CALL.REL.NOINC `($__internal_6_$__cuda_sm20_div_rn_f64_full) ;  /* 0x0000000000687944 */ /* 0x000fea0003c00000 */
[----:B------:R-:W-:Y:S02]  /*0430*/  IMAD.MOV.U32 R4, RZ, RZ, R6 ;  /* 0x000000ffff047224 */ /* 0x000fe400078e0006 */
[----:B------:R-:W-:-:S07]  /*0440*/  IMAD.MOV.U32 R5, RZ, RZ, R7 ;  /* 0x000000ffff057224 */ /* 0x000fce00078e0007 */
.L_x_94:
[----:B------:R-:W-:Y:S05]  /*0450*/  BSYNC.RECONVERGENT B0 ;  /* 0x0000000000007941 */ /* 0x000fea0003800200 */
.L_x_93:
[----:B------:R-:W-:Y:S01]  /*0460*/  DFMA R2, -R2, R2, R4 ;  /* 0x000000020202722b */ /* 0x000fe20000000104 */
[----:B------:R-:W-:Y:S01]  /*0470*/  IMAD.MOV.U32 R8, RZ, RZ, 0x0 ;  /* 0x00000000ff087424 */ /* 0x000fe200078e00ff */
[----:B------:R-:W-:Y:S01]  /*0480*/  MOV R9, 0x3fd80000 ;  /* 0x3fd8000000097802 */ /* 0x000fe20000000f00 */
[----:B------:R-:W-:Y:S03]  /*0490*/  BSSY.RECONVERGENT B0, `(.L_x_95) ;  /* 0x0000011000007945 */ /* 0x000fe60003800200 */
        /* <DEDUP_REMOVED lines=9> */
[----:B------:R-:W-:Y:S02]  /*0530*/  VIADD R9, R11, 0xfff00000 ;  /* 0xfff000000b097836 */ /* 0x000fe40000000000 */
[----:B------:R-:W-:-:S04]  /*0540*/  IMAD.MOV.U32 R8, RZ, RZ, R10 ;  /* 0x000000ffff087224 */ /* 0x000fc800078e000a */
[----:B------:R-:W-:-:S08]  /*0550*/  DFMA R14, R12, -R12, R2 ;  /* 0x8000000c0c0e722b */ /* 0x000fd00000000002 */
[----:B------:R-:W-:Y:S01]  /*0560*/  DFMA R6, R14, R8, R12 ;  /* 0x000000080e06722b */ /* 0x000fe2000000000c */
[----:B------:R-:W-:Y:S10]  /*0570*/  @!P0 BRA `(.L_x_96) ;  /* 0x0000000000088947 */ /* 0x000ff40003800000 */
[----:B------:R-:W-:-:S07]  /*0580*/  MOV R0, 0x5a0 ;  /* 0x000005a000007802 */ /* 0x000fce0000000f00 */
[----:B------:R-:W-:Y:S05]  /*0590*/  CALL.REL.NOINC `($__internal_7_$__cuda_sm20_dsqrt_rn_f64_mediumpath_v1) ;  /* 0x00000004008c7944 */ /* 0x000fea0003c00000 */
.L_x_96:
[----:B------:R-:W-:Y:S05]  /*05a0*/  BSYNC.RECONVERGENT B0 ;  /* 0x0000000000007941 */ /* 0x000fea0003800200 */
.L_x_95:
[----:B------:R-:W-:Y:S01]  /*05b0*/  STG.E.64 desc[UR4][R26.64], R6 ;  /* 0x000000061a007986 */ /* 0x000fe2000c101b04 */
[----:B------:R-:W-:Y:S05]  /*05c0*/  EXIT ;  /* 0x000000000000794d */ /* 0x000fea0003800000 */
        .weak           $__internal_6_$__cuda_sm20_div_rn_f64_full
        .type           $__internal_6_$__cuda_sm20_div_rn_f64_full,@function
        .size           $__internal_6_$__cuda_sm20_div_rn_f64_full,($__internal_7_$__cuda_sm20_dsqrt_rn_f64_mediumpath_v1 - $__internal_6_$__cuda_sm20_div_rn_f64_full)
$__internal_6_$__cuda_sm20_div_rn_f64_full:
[C---:B------:R-:W-:Y:S01]  /*05d0*/  FSETP.GEU.AND P0, PT, |R7|.reuse, 1.469367938527859385e-39, PT ;  /* 0x001000000700780b */ /* 0x040fe20003f0e200 */
[--C-:B------:R-:W-:Y:S01]  /*05e0*/  IMAD.MOV.U32 R10, RZ, RZ, R6.reuse ;  /* 0x000000ffff0a7224 */ /* 0x100fe200078e0006 */
[----:B------:R-:W-:Y:S01]  /*05f0*/  LOP3.LUT R8, R7, 0x800fffff, RZ, 0xc0, !PT ;  /* 0x800fffff07087812 */ /* 0x000fe200078ec0ff */
[----:B------:R-:W-:Y:S01]  /*0600*/  IMAD.MOV.U32 R11, RZ, RZ, R7 ;  /* 0x000000ffff0b7224 */ /* 0x000fe200078e0007 */
[C---:B------:R-:W-:Y:S01]  /*0610*/  FSETP.GEU.AND P2, PT, |R13|.reuse, 1.469367938527859385e-39, PT ;  /* 0x001000000d00780b */ /* 0x040fe20003f4e200 */
[----:B------:R-:W-:Y:S01]  /*0620*/  IMAD.MOV.U32 R16, RZ, RZ, 0x1 ;  /* 0x00000001ff107424 */ /* 0x000fe200078e00ff */
[----:B------:R-:W-:Y:S01]  /*0630*/  LOP3.LUT R9, R8, 0x3ff00000, RZ, 0xfc, !PT ;  /* 0x3ff0000008097812 */ /* 0x000fe200078efcff */
[----:B------:R-:W-:Y:S01]  /*0640*/  IMAD.MOV.U32 R8, RZ, RZ, R6 ;  /* 0x000000ffff087224 */ /* 0x000fe200078e0006 */
[----:B------:R-:W-:Y:S01]  /*0650*/  LOP3.LUT R4, R13, 0x7ff00000, RZ, 0xc0, !PT ;  /* 0x7ff000000d047812 */ /* 0x000fe200078ec0ff */
[----:B------:R-:W-:Y:S01]  /*0660*/  BSSY.RECONVERGENT B1, `(.L_x_97) ;  /* 0x0000051000017945 */ /* 0x000fe20003800200 */
[----:B------:R-:W-:-:S03]  /*0670*/  LOP3.LUT R7, R7, 0x7ff00000, RZ, 0xc0, !PT ;  /* 0x7ff0000007077812 */ /* 0x000fc600078ec0ff */
[----:B------:R-:W-:Y:S01]  /*0680*/  @!P0 DMUL R8, R10, 8.98846567431157953865e+307 ;  /* 0x7fe000000a088828 */ /* 0x000fe20000000000 */
[----:B------:R-:W-:-:S03]  /*0690*/  ISETP.GE.U32.AND P1, PT, R4, R7, PT ;  /* 0x000000070400720c */ /* 0x000fc60003f26070 */
[----:B------:R-:W-:Y:S02]  /*06a0*/  @!P2 LOP3.LUT R5, R11, 0x7ff00000, RZ, 0xc0, !PT ;  /* 0x7ff000000b05a812 */ /* 0x000fe400078ec0ff */
[----:B------:R-:W0:Y:S02]  /*06b0*/  MUFU.RCP64H R17, R9 ;  /* 0x0000000900117308 */ /* 0x000e240000001800 */
[----:B------:R-:W-:Y:S02]  /*06c0*/  @!P2 ISETP.GE.U32.AND P3, PT, R4, R5, PT ;  /* 0x000000050400a20c */ /* 0x000fe40003f66070 */
[----:B------:R-:W-:-:S04]  /*06d0*/  MOV R5, 0x1ca00000 ;  /* 0x1ca0000000057802 */ /* 0x000fc80000000f00 */
[----:B------:R-:W-:-:S04]  /*06e0*/  @!P2 SEL R19, R5, 0x63400000, !P3 ;  /* 0x634000000513a807 */ /* 0x000fc80005800000 */
[----:B------:R-:W-:-:S04]  /*06f0*/  @!P2 LOP3.LUT R20, R19, 0x80000000, R13, 0xf8, !PT ;  /* 0x800000001314a812 */ /* 0x000fc800078ef80d */
[----:B------:R-:W-:Y:S01]  /*0700*/  @!P2 LOP3.LUT R21, R20, 0x100000, RZ, 0xfc, !PT ;  /* 0x001000001415a812 */ /* 0x000fe200078efcff */
[----:B0-----:R-:W-:Y:S01]  /*0710*/  DFMA R14, R16, -R8, 1 ;  /* 0x3ff00000100e742b */ /* 0x001fe20000000808 */
[----:B------:R-:W-:-:S07]  /*0720*/  @!P2 IMAD.MOV.U32 R20, RZ, RZ, RZ ;  /* 0x000000ffff14a224 */ /* 0x000fce00078e00ff */
[----:B------:R-:W-:-:S08]  /*0730*/  DFMA R14, R14, R14, R14 ;  /* 0x0000000e0e0e722b */ /* 0x000fd0000000000e */
[----:B------:R-:W-:Y:S01]  /*0740*/  DFMA R16, R16, R14, R16 ;  /* 0x0000000e1010722b */ /* 0x000fe20000000010 */
[----:B------:R-:W-:Y:S01]  /*0750*/  SEL R15, R5, 0x63400000, !P1 ;  /* 0x63400000050f7807 */ /* 0x000fe20004800000 */
[----:B------:R-:W-:-:S03]  /*0760*/  IMAD.MOV.U32 R14, RZ, RZ, R12 ;  /* 0x000000ffff0e7224 */ /* 0x000fc600078e000c */
[----:B------:R-:W-:-:S03]  /*0770*/  LOP3.LUT R15, R15, 0x800fffff, R13, 0xf8, !PT ;  /* 0x800fffff0f0f7812 */ /* 0x000fc600078ef80d */
[----:B------:R-:W-:-:S03]  /*0780*/  DFMA R18, R16, -R8, 1 ;  /* 0x3ff000001012742b */ /* 0x000fc60000000808 */
[----:B------:R-:W-:Y:S01]  /*0790*/  @!P2 DFMA R14, R14, 2, -R20 ;  /* 0x400000000e0ea82b */ /* 0x000fe20000000814 */
[----:B------:R-:W-:-:S04]  /*07a0*/  IMAD.MOV.U32 R21, RZ, RZ, R4 ;  /* 0x000000ffff157224 */ /* 0x000fc800078e0004 */
[----:B------:R-:W-:Y:S01]  /*07b0*/  DFMA R18, R16, R18, R16 ;  /* 0x000000121012722b */ /* 0x000fe20000000010 */
[----:B------:R-:W-:Y:S01]  /*07c0*/  IMAD.MOV.U32 R20, RZ, RZ, R7 ;  /* 0x000000ffff147224 */ /* 0x000fe200078e0007 */
[----:B------:R-:W-:-:S03]  /*07d0*/  @!P0 LOP3.LUT R20, R9, 0x7ff00000, RZ, 0xc0, !PT ;  /* 0x7ff0000009148812 */ /* 0x000fc600078ec0ff */
[----:B------:R-:W-:-:S03]  /*07e0*/  @!P2 LOP3.LUT R21, R15, 0x7ff00000, RZ, 0xc0, !PT ;  /* 0x7ff000000f15a812 */ /* 0x000fc600078ec0ff */
[----:B------:R-:W-:Y:S02]  /*07f0*/  DMUL R16, R18, R14 ;  /* 0x0000000e12107228 */ /* 0x000fe40000000000 */
[----:B------:R-:W-:-:S05]  /*0800*/  VIADD R28, R21, 0xffffffff ;  /* 0xffffffff151c7836 */ /* 0x000fca0000000000 */
[----:B------:R-:W-:Y:S01]  /*0810*/  ISETP.GT.U32.AND P0, PT, R28, 0x7feffffe, PT ;  /* 0x7feffffe1c00780c */ /* 0x000fe20003f04070 */
[----:B------:R-:W-:Y:S01]  /*0820*/  VIADD R28, R20, 0xffffffff ;  /* 0xffffffff141c7836 */ /* 0x000fe20000000000 */
[----:B------:R-:W-:-:S04]  /*0830*/  DFMA R6, R16, -R8, R14 ;  /* 0x800000081006722b */ /* 0x000fc8000000000e */
[----:B------:R-:W-:-:S04]  /*0840*/  ISETP.GT.U32.OR P0, PT, R28, 0x7feffffe, P0 ;  /* 0x7feffffe1c00780c */ /* 0x000fc80000704470 */
[----:B------:R-:W-:-:S09]  /*0850*/  DFMA R6, R18, R6, R16 ;  /* 0x000000061206722b */ /* 0x000fd20000000010 */
[----:B------:R-:W-:Y:S05]  /*0860*/  @P0 BRA `(.L_x_98) ;  /* 0x00000000006c0947 */ /* 0x000fea0003800000 */
[----:B------:R-:W-:Y:S01]  /*0870*/  LOP3.LUT R13, R11, 0x7ff00000, RZ, 0xc0, !PT ;  /* 0x7ff000000b0d7812 */ /* 0x000fe200078ec0ff */
[----:B------:R-:W-:-:S03]  /*0880*/  IMAD.MOV.U32 R16, RZ, RZ, RZ ;  /* 0x000000ffff107224 */ /* 0x000fc600078e00ff */
[CC--:B------:R-:W-:Y:S02]  /*0890*/  VIADDMNMX R12, R4.reuse, -R13.reuse, 0xb9600000, !PT ;  /* 0xb9600000040c7446 */ /* 0x0c0fe4000780090d */
[----:B------:R-:W-:Y:S02]  /*08a0*/  ISETP.GE.U32.AND P0, PT, R4, R13, PT ;  /* 0x0000000d0400720c */ /* 0x000fe40003f06070 */
[----:B------:R-:W-:Y:S02]  /*08b0*/  VIMNMX R12, PT, PT, R12, 0x46a00000, PT ;  /* 0x46a000000c0c7848 */ /* 0x000fe40003fe0100 */
[----:B------:R-:W-:-:S04]  /*08c0*/  SEL R5, R5, 0x63400000, !P0 ;  /* 0x6340000005057807 */ /* 0x000fc80004000000 */
[----:B------:R-:W-:-:S05]  /*08d0*/  IADD3 R12, PT, PT, -R5, R12, RZ ;  /* 0x0000000c050c7210 */ /* 0x000fca0007ffe1ff */
        /* <DEDUP_REMOVED lines=10> */
[----:B------:R-:W-:Y:S02]  /*0980*/  IMAD.MOV R9, RZ, RZ, -R12 ;  /* 0x000000ffff097224 */ /* 0x000fe400078e0a0c */
[----:B------:R-:W-:-:S06]  /*0990*/  IMAD.MOV.U32 R8, RZ, RZ, RZ ;  /* 0x000000ffff087224 */ /* 0x000fcc00078e00ff */
[----:B------:R-:W-:Y:S02]  /*09a0*/  DFMA R8, R4, -R8, R6 ;  /* 0x800000080408722b */ /* 0x000fe40000000006 */
[----:B------:R-:W-:-:S04]  /*09b0*/  DMUL.RP R6, R6, R16 ;  /* 0x0000001006067228 */ /* 0x000fc80000008000 */
[----:B------:R-:W-:-:S04]  /*09c0*/  IADD3 R8, PT, PT, -R12, -0x43300000, RZ ;  /* 0xbcd000000c087810 */ /* 0x000fc80007ffe1ff */
[----:B------:R-:W-:Y:S02]  /*09d0*/  FSETP.NEU.AND P0, PT, |R9|, R8, PT ;  /* 0x000000080900720b */ /* 0x000fe40003f0d200 */
[----:B------:R-:W-:Y:S02]  /*09e0*/  LOP3.LUT R11, R7, R11, RZ, 0x3c, !PT ;  /* 0x0000000b070b7212 */ /* 0x000fe400078e3cff */
[----:B------:R-:W-:Y:S02]  /*09f0*/  FSEL R4, R6, R4, !P0 ;  /* 0x0000000406047208 */ /* 0x000fe40004000000 */
[----:B------:R-:W-:Y:S01]  /*0a00*/  FSEL R5, R11, R5, !P0 ;  /* 0x000000050b057208 */ /* 0x000fe20004000000 */
[----:B------:R-:W-:Y:S06]  /*0a10*/  BRA `(.L_x_99) ;  /* 0x0000000000547947 */ /* 0x000fec0003800000 */
.L_x_98:
[----:B------:R-:W-:-:S14]  /*0a20*/  DSETP.NAN.AND P0, PT, R12, R12, PT ;  /* 0x0000000c0c00722a */ /* 0x000fdc0003f08000 */
[----:B------:R-:W-:Y:S05]  /*0a30*/  @P0 BRA `(.L_x_100) ;  /* 0x0000000000440947 */ /* 0x000fea0003800000 */
[----:B------:R-:W-:-:S14]  /*0a40*/  DSETP.NAN.AND P0, PT, R10, R10, PT ;  /* 0x0000000a0a00722a */ /* 0x000fdc0003f08000 */
[----:B------:R-:W-:Y:S05]  /*0a50*/  @P0 BRA `(.L_x_101) ;  /* 0x0000000000300947 */ /* 0x000fea0003800000 */
[----:B------:R-:W-:Y:S01]  /*0a60*/  ISETP.NE.AND P0, PT, R21, R20, PT ;  /* 0x000000141500720c */ /* 0x000fe20003f05270 */
[----:B------:R-:W-:Y:S01]  /*0a70*/  IMAD.MOV.U32 R4, RZ, RZ, 0x0 ;  /* 0x00000000ff047424 */ /* 0x000fe200078e00ff */
        /* <DEDUP_REMOVED lines=10> */
.L_x_101:
[----:B------:R-:W-:Y:S01]  /*0b20*/  LOP3.LUT R5, R11, 0x80000, RZ, 0xfc, !PT ;  /* 0x000800000b057812 */ /* 0x000fe200078efcff */
[----:B------:R-:W-:Y:S01]  /*0b30*/  IMAD.MOV.U32 R4, RZ, RZ, R10 ;  /* 0x000000ffff047224 */ /* 0x000fe200078e000a */
[----:B------:R-:W-:Y:S06]  /*0b40*/  BRA `(.L_x_99) ;  /* 0x0000000000087947 */ /* 0x000fec0003800000 */
.L_x_100:
[----:B------:R-:W-:Y:S01]  /*0b50*/  LOP3.LUT R5, R13, 0x80000, RZ, 0xfc, !PT ;  /* 0x000800000d057812 */ /* 0x000fe200078efcff */
[----:B------:R-:W-:-:S07]  /*0b60*/  IMAD.MOV.U32 R4, RZ, RZ, R12 ;  /* 0x000000ffff047224 */ /* 0x000fce00078e000c */
.L_x_99:
[----:B------:R-:W-:Y:S05]  /*0b70*/  BSYNC.RECONVERGENT B1 ;  /* 0x0000000000017941 */ /* 0x000fea0003800200 */
.L_x_97:
[----:B------:R-:W-:Y:S01]  /*0b80*/  IMAD.MOV.U32 R6, RZ, RZ, R4 ;  /* 0x000000ffff067224 */ /* 0x000fe200078e0004 */
[----:B------:R-:W-:Y:S01]  /*0b90*/  MOV R7, R5 ;  /* 0x0000000500077202 */ /* 0x000fe20000000f00 */
[----:B------:R-:W-:Y:S02]  /*0ba0*/  IMAD.MOV.U32 R4, RZ, RZ, R0 ;  /* 0x000000ffff047224 */ /* 0x000fe400078e0000 */
[----:B------:R-:W-:-:S04]  /*0bb0*/  IMAD.MOV.U32 R5, RZ, RZ, 0x0 ;  /* 0x00000000ff057424 */ /* 0x000fc800078e00ff */
[----:B------:R-:W-:Y:S05]  /*0bc0*/  RET.REL.NODEC R4 `(_ZN15astroaccelerate4CalcEPdS0_Pii) ;  /* 0xfffffff4040c7950 */ /* 0x000fea0003c3ffff */
        .weak           $__internal_7_$__cuda_sm20_dsqrt_rn_f64_mediumpath_v1
        .type           $__internal_7_$__cuda_sm20_dsqrt_rn_f64_mediumpath_v1,@function
        .size           $__internal_7_$__cuda_sm20_dsqrt_rn_f64_mediumpath_v1,(.L_x_144 - $__internal_7_$__cuda_sm20_dsqrt_rn_f64_mediumpath_v1)
$__internal_7_$__cuda_sm20_dsqrt_rn_f64_mediumpath_v1:
[----:B------:R-:W-:Y:S01]  /*0bd0*/  ISETP.GE.U32.AND P0, PT, R4, -0x3400000, PT ;  /* 0xfcc000000400780c */ /* 0x000fe20003f06070 */
[----:B------:R-:W-:Y:S01]  /*0be0*/  BSSY.RECONVERGENT B1, `(.L_x_102) ;  /* 0x0000028000017945 */ /* 0x000fe20003800200 */
[----:B------:R-:W-:Y:S02]  /*0bf0*/  IMAD.MOV.U32 R4, RZ, RZ, R2 ;  /* 0x000000ffff047224 */ /* 0x000fe400078e0002 */
[----:B------:R-:W-:Y:S01]  /*0c00*/  IMAD.MOV.U32 R5, RZ, RZ, R3 ;  /* 0x000000ffff057224 */ /* 0x000fe200078e0003 */
[----:B------:R-:W-:Y:S01]  /*0c10*/  MOV R3, R15 ;  /* 0x0000000f00037202 */ /* 0x000fe20000000f00 */
[----:B------:R-:W-:Y:S02]  /*0c20*/  IMAD.MOV.U32 R8, RZ, RZ, R10 ;  /* 0x000000ffff087224 */ /* 0x000fe400078e000a */
[----:B------:R-:W-:-:S05]  /*0c30*/  IMAD.MOV.U32 R2, RZ, RZ, R14 ;  /* 0x000000ffff027224 */ /* 0x000fca00078e000e */
        /* <DEDUP_REMOVED lines=9> */
.L_x_103:
        /* <DEDUP_REMOVED lines=9> */
[----:B------:R-:W-:Y:S02]  /*0d60*/  IMAD.MOV.U32 R8, RZ, RZ, 0x0 ;  /* 0x00000000ff087424 */ /* 0x000fe400078e00ff */
[----:B------:R-:W-:Y:S02]  /*0d70*/  IMAD.MOV.U32 R4, RZ, RZ, RZ ;  /* 0x000000ffff047224 */ /* 0x000fe400078e00ff */
[----:B------:R-:W-:Y:S01]  /*0d80*/  IMAD.MOV.U32 R9, RZ, RZ, 0x3fd80000 ;  /* 0x3fd80000ff097424 */ /* 0x000fe200078e00ff */
[----:B------:R-:W0:Y:S03]  /*0d90*/  MUFU.RSQ64H R5, R3 ;  /* 0x0000000300057308 */ /* 0x000e260000001c00 */
[----:B0-----:R-:W-:-:S08]  /*0da0*/  DMUL R6, R4, R4 ;  /* 0x0000000404067228 */ /* 0x001fd00000000000 */
[----:B------:R-:W-:-:S08]  /*0db0*/  DFMA R6, R2, -R6, 1 ;  /* 0x3ff000000206742b */ /* 0x000fd00000000806 */
[----:B------:R-:W-:Y:S02]  /*0dc0*/  DFMA R8, R6, R8, 0.5 ;  /* 0x3fe000000608742b */ /* 0x000fe40000000008 */
[----:B------:R-:W-:-:S08]  /*0dd0*/  DMUL R6, R4, R6 ;  /* 0x0000000604067228 */ /* 0x000fd00000000000 */
[----:B------:R-:W-:-:S08]  /*0de0*/  DFMA R6, R8, R6, R4 ;  /* 0x000000060806722b */ /* 0x000fd00000000004 */
[----:B------:R-:W-:Y:S02]  /*0df0*/  DMUL R4, R2, R6 ;  /* 0x0000000602047228 */ /* 0x000fe40000000000 */
[----:B------:R-:W-:-:S06]  /*0e00*/  IADD3 R7, PT, PT, R7, -0x100000, RZ ;  /* 0xfff0000007077810 */ /* 0x000fcc0007ffe0ff */
[----:B------:R-:W-:-:S08]  /*0e10*/  DFMA R8, R4, -R4, R2 ;  /* 0x800000040408722b */ /* 0x000fd00000000002 */
[----:B------:R-:W-:-:S10]  /*0e20*/  DFMA R2, R6, R8, R4 ;  /* 0x000000080602722b */ /* 0x000fd40000000004 */
[----:B------:R-:W-:Y:S01]  /*0e30*/  VIADD R3, R3, 0xfcb00000 ;  /* 0xfcb0000003037836 */ /* 0x000fe20000000000 */
[----:B------:R-:W-:Y:S06]  /*0e40*/  BRA `(.L_x_104) ;  /* 0x0000000000047947 */ /* 0x000fec0003800000 */
.L_x_105:
[----:B------:R-:W-:-:S11]  /*0e50*/  DADD R2, R4, R4 ;  /* 0x0000000004027229 */ /* 0x000fd60000000004 */
.L_x_104:
[----:B------:R-:W-:Y:S05]  /*0e60*/  BSYNC.RECONVERGENT B1 ;  /* 0x0000000000017941 */ /* 0x000fea0003800200 */
.L_x_102:
[----:B------:R-:W-:Y:S02]  /*0e70*/  IMAD.MOV.U32 R6, RZ, RZ, R2 ;  /* 0x000000ffff067224 */ /* 0x000fe400078e0002 */
[----:B------:R-:W-:Y:S02]  /*0e80*/  IMAD.MOV.U32 R7, RZ, RZ, R3 ;  /* 0x000000ffff077224 */ /* 0x000fe400078e0003 */
[----:B------:R-:W-:Y:S02]  /*0e90*/  IMAD.MOV.U32 R2, RZ, RZ, R0 ;  /* 0x000000ffff027224 */ /* 0x000fe400078e0000 */
[----:B------:R-:W-:-:S04]  /*0ea0*/  IMAD.MOV.U32 R3, RZ, RZ, 0x0 ;  /* 0x00000000ff037424 */ /* 0x000fc800078e00ff */
[----:B------:R-:W-:Y:S05]  /*0eb0*/  RET.REL.NODEC R2 `(_ZN15astroaccelerate4CalcEPdS0_Pii) ;  /* 0xfffffff002507950 */ /* 0x000fea0003c3ffff */
.L_x_106:
        /* <DEDUP_REMOVED lines=12> */
.L_x_144:


//--------------------- .text._ZN15astroaccelerate15LocalStatisticsEPfiiPiPdS2_S1_S1_i --------------------------
	.section	.text._ZN15astroaccelerate15LocalStatisticsEPfiiPiPdS2_S1_S1_i,"ax",@progbits
	.align	128
.text._ZN15astroaccelerate15LocalStatisticsEPfiiPiPdS2_S1_S1_i:
        .type           _ZN15astroaccelerate15LocalStatisticsEPfiiPiPdS2_S1_S1_i,@function
        .size           _ZN15astroaccelerate15LocalStatisticsEPfiiPiPdS2_S1_S1_i,(.L_x_147 - _ZN15astroaccelerate15LocalStatisticsEPfiiPiPdS2_S1_S1_i)
        .other          _ZN15astroaccelerate15LocalStatisticsEPfiiPiPdS2_S1_S1_i,@"STO_CUDA_ENTRY STV_DEFAULT"
_ZN15astroaccelerate15LocalStatisticsEPfiiPiPdS2_S1_S1_i:
[----:B------:R-:W-:Y:S01]  /*0000*/  LDC R1, c[0x0][0x37c] ;  /* 0x0000df00ff017b82 */ /* 0x000fe20000000800 */
[----:B------:R-:W0:Y:S07]  /*0010*/  S2R R18, SR_TID.X ;  /* 0x0000000000127919 */ /* 0x000e2e0000002100 */
[----:B------:R-:W1:Y:S01]  /*0020*/  S2UR UR4, SR_CTAID.X ;  /* 0x00000000000479c3 */ /* 0x000e620000002500 */
[----:B------:R-:W1:Y:S01]  /*0030*/  LDCU UR8, c[0x0][0x360] ;  /* 0x00006c00ff0877ac */ /* 0x000e620008000800 */
[----:B------:R-:W-:Y:S01]  /*0040*/  BSSY.RECONVERGENT B0, `(.L_x_107) ;  /* 0x0000036000007945 */ /* 0x000fe20003800200 */
[----:B------:R-:W-:Y:S01]  /*0050*/  IMAD.MOV.U32 R0, RZ, RZ, RZ ;  /* 0x000000ffff007224 */ /* 0x000fe200078e00ff */
[----:B------:R-:W-:Y:S01]  /*0060*/  CS2R R10, SRZ ;  /* 0x00000000000a7805 */ /* 0x000fe2000001ff00 */
[----:B------:R-:W2:Y:S03]  /*0070*/  LDCU.64 UR12, c[0x0][0x388] ;  /* 0x00007100ff0c77ac */ /* 0x000ea60008000a00 */
[----:B------:R-:W3:Y:S01]  /*0080*/  S2UR UR5, SR_CTAID.Y ;  /* 0x00000000000579c3 */ /* 0x000ee20000002600 */
[----:B------:R-:W4:Y:S01]  /*0090*/  LDCU.64 UR6, c[0x0][0x3a8] ;  /* 0x00007500ff0677ac */ /* 0x000f220008000a00 */
[----:B------:R-:W5:Y:S06]  /*00a0*/  LDCU.64 UR14, c[0x0][0x3a0] ;  /* 0x00007400ff0e77ac */ /* 0x000f6c0008000a00 */
[----:B------:R-:W3:Y:S01]  /*00b0*/  LDC R3, c[0x0][0x3b8] ;  /* 0x0000ee00ff037b82 */ /* 0x000ee20000000800 */
[----:B------:R-:W2:Y:S01]  /*00c0*/  LDCU.64 UR16, c[0x0][0x398] ;  /* 0x00007300ff1077ac */ /* 0x000ea20008000a00 */
[----:B------:R-:W2:Y:S06]  /*00d0*/  LDCU.64 UR10, c[0x0][0x358] ;  /* 0x00006b00ff0a77ac */ /* 0x000eac0008000a00 */
[----:B------:R-:W3:Y:S01]  /*00e0*/  LDC R12, c[0x0][0x364] ;  /* 0x0000d900ff0c7b82 */ /* 0x000ee20000000800 */
[----:B-1----:R-:W-:Y:S01]  /*00f0*/  UIMAD UR4, UR8, UR4, URZ ;  /* 0x00000004080472a4 */ /* 0x002fe2000f8e02ff */
[----:B----4-:R-:W-:-:S02]  /*0100*/  IMAD.U32 R4, RZ, RZ, UR6 ;  /* 0x00000006ff047e24 */ /* 0x010fc4000f8e00ff */
[----:B------:R-:W-:-:S03]  /*0110*/  IMAD.U32 R5, RZ, RZ, UR7 ;  /* 0x00000007ff057e24 */ /* 0x000fc6000f8e00ff */
[----:B0-----:R-:W-:Y:S02]  /*0120*/  VIADD R16, R18, UR4 ;  /* 0x0000000412107c36 */ /* 0x001fe40008000000 */
[----:B-----5:R-:W-:Y:S02]  /*0130*/  IMAD.U32 R6, RZ, RZ, UR14 ;  /* 0x0000000eff067e24 */ /* 0x020fe4000f8e00ff */
[----:B------:R-:W-:Y:S02]  /*0140*/  IMAD.U32 R7, RZ, RZ, UR15 ;  /* 0x0000000fff077e24 */ /* 0x000fe4000f8e00ff */
[----:B--2---:R-:W-:Y:S02]  /*0150*/  IMAD.U32 R8, RZ, RZ, UR16 ;  /* 0x00000010ff087e24 */ /* 0x004fe4000f8e00ff */
[----:B------:R-:W-:Y:S02]  /*0160*/  IMAD.U32 R9, RZ, RZ, UR17 ;  /* 0x00000011ff097e24 */ /* 0x000fe4000f8e00ff */
[----:B---3--:R-:W-:Y:S01]  /*0170*/  IMAD R12, R12, UR5, R3 ;  /* 0x000000050c0c7c24 */ /* 0x008fe2000f8e0203 */
[----:B------:R-:W-:-:S04]  /*0180*/  CS2R R2, SRZ ;  /* 0x0000000000027805 */ /* 0x000fc8000001ff00 */
[----:B------:R-:W-:-:S04]  /*0190*/  ISETP.GE.AND P0, PT, R12, UR12, PT ;  /* 0x0000000c0c007c0c */ /* 0x000fc8000bf06270 */
[----:B------:R-:W-:Y:S02]  /*01a0*/  ISETP.GE.OR P1, PT, R16, UR13, P0 ;  /* 0x0000000d10007c0c */ /* 0x000fe40008726670 */
[----:B------:R-:W-:-:S11]  /*01b0*/  PLOP3.LUT P0, PT, PT, PT, PT, 0x8, 0x80 ;  /* 0x000000000080781c */ /* 0x000fd60003f0e170 */
[----:B------:R-:W-:Y:S05]  /*01c0*/  @P1 BRA `(.L_x_108) ;  /* 0x0000000000741947 */ /* 0x000fea0003800000 */
[----:B------:R-:W0:Y:S02]  /*01d0*/  LDC.64 R14, c[0x0][0x3b0] ;  /* 0x0000ec00ff0e7b82 */ /* 0x000e240000000a00 */
[----:B0-----:R-:W-:-:S06]  /*01e0*/  IMAD.WIDE R14, R12, 0x4, R14 ;  /* 0x000000040c0e7825 */ /* 0x001fcc00078e020e */
[----:B------:R-:W2:Y:S02]  /*01f0*/  LDG.E R14, desc[UR10][R14.64] ;  /* 0x0000000a0e0e7981 */ /* 0x000ea4000c1e1900 */
[----:B--2---:R-:W-:-:S13]  /*0200*/  ISETP.NE.AND P1, PT, R14, RZ, PT ;  /* 0x000000ff0e00720c */ /* 0x004fda0003f25270 */
[----:B------:R-:W-:Y:S05]  /*0210*/  @P1 BRA `(.L_x_108) ;  /* 0x0000000000601947 */ /* 0x000fea0003800000 */
[----:B------:R-:W0:Y:S01]  /*0220*/  LDCU.64 UR6, c[0x0][0x390] ;  /* 0x00007200ff0677ac */ /* 0x000e220008000a00 */
[--C-:B------:R-:W-:Y:S01]  /*0230*/  SHF.R.S32.HI R17, RZ, 0x1f, R16.reuse ;  /* 0x0000001fff117819 */ /* 0x100fe20000011410 */
[----:B------:R-:W1:Y:S02]  /*0240*/  LDC.64 R8, c[0x0][0x398] ;  /* 0x0000e600ff087b82 */ /* 0x000e640000000a00 */
[----:B------:R-:W-:-:S04]  /*0250*/  IMAD.WIDE R16, R12, UR13, R16 ;  /* 0x0000000d0c107c25 */ /* 0x000fc8000f8e0210 */
[C---:B------:R-:W-:Y:S01]  /*0260*/  IMAD.SHL.U32 R15, R16.reuse, 0x4, RZ ;  /* 0x00000004100f7824 */ /* 0x040fe200078e00ff */
[----:B------:R-:W-:Y:S01]  /*0270*/  SHF.L.U64.HI R16, R16, 0x2, R17 ;  /* 0x0000000210107819 */ /* 0x000fe20000010211 */
[----:B------:R-:W2:Y:S03]  /*0280*/  LDC.64 R20, c[0x0][0x3a8] ;  /* 0x0000ea00ff147b82 */ /* 0x000ea60000000a00 */
[----:B0-----:R-:W-:-:S04]  /*0290*/  IADD3 R6, P0, PT, R15, UR6, RZ ;  /* 0x000000060f067c10 */ /* 0x001fc8000ff1e0ff */
[----:B------:R-:W-:-:S05]  /*02a0*/  IADD3.X R7, PT, PT, R16, UR7, RZ, P0, !PT ;  /* 0x0000000710077c10 */ /* 0x000fca00087fe4ff */
[----:B------:R-:W3:Y:S02]  /*02b0*/  LDG.E R6, desc[UR10][R6.64] ;  /* 0x0000000a06067981 */ /* 0x000ee4000c1e1900 */
[----:B---3--:R-:W-:-:S13]  /*02c0*/  ISETP.NE.AND P1, PT, R6, RZ, PT ;  /* 0x000000ff0600720c */ /* 0x008fda0003f25270 */
[----:B------:R-:W0:Y:S02]  /*02d0*/  @P1 LDC.64 R4, c[0x0][0x380] ;  /* 0x0000e000ff041b82 */ /* 0x000e240000000a00 */
[----:B0-----:R-:W-:-:S05]  /*02e0*/  @P1 IADD3 R14, P0, PT, R15, R4, RZ ;  /* 0x000000040f0e1210 */ /* 0x001fca0007f1e0ff */
[----:B------:R-:W-:Y:S02]  /*02f0*/  @P1 IMAD.X R15, R16, 0x1, R5, P0 ;  /* 0x00000001100f1824 */ /* 0x000fe400000e0605 */
[----:B------:R-:W0:Y:S03]  /*0300*/  LDC.64 R16, c[0x0][0x3a0] ;  /* 0x0000e800ff107b82 */ /* 0x000e260000000a00 */
[----:B------:R-:W3:Y:S01]  /*0310*/  @P1 LDG.E R14, desc[UR10][R14.64] ;  /* 0x0000000a0e0e1981 */ /* 0x000ee2000c1e1900 */
[----:B------:R-:W-:Y:S01]  /*0320*/  PLOP3.LUT P0, PT, PT, PT, PT, 0x80, 0x8 ;  /* 0x000000000008781c */ /* 0x000fe20003f0f070 */
[----:B-1----:R-:W-:-:S04]  /*0330*/  IMAD.WIDE R8, R12, 0x8, R8 ;  /* 0x000000080c087825 */ /* 0x002fc800078e0208 */
[----:B------:R-:W-:Y:S02]  /*0340*/  @P1 IMAD.MOV.U32 R0, RZ, RZ, 0x1 ;  /* 0x00000001ff001424 */ /* 0x000fe400078e00ff */
[C---:B0-----:R-:W-:Y:S01]  /*0350*/  IMAD.WIDE R6, R12.reuse, 0x8, R16 ;  /* 0x000000080c067825 */ /* 0x041fe200078e0210 */
[----:B---3--:R-:W0:Y:S02]  /*0360*/  @P1 F2F.F64.F32 R4, R14 ;  /* 0x0000000e00041310 */ /* 0x008e240000201800 */
[----:B0-----:R-:W-:Y:S02]  /*0370*/  @P1 DADD R10, RZ, R4 ;  /* 0x00000000ff0a1229 */ /* 0x001fe40000000004 */
[----:B------:R-:W-:Y:S01]  /*0380*/  @P1 DMUL R2, R4, R4 ;  /* 0x0000000404021228 */ /* 0x000fe20000000000 */
[----:B--2---:R-:W-:-:S10]  /*0390*/  IMAD.WIDE R4, R12, 0x4, R20 ;  /* 0x000000040c047825 */ /* 0x004fd400078e0214 */
.L_x_108:
[----:B------:R-:W-:Y:S05]  /*03a0*/  BSYNC.RECONVERGENT B0 ;  /* 0x0000000000007941 */ /* 0x000fea0003800200 */
.L_x_107:
        /* <DEDUP_REMOVED lines=36> */
[----:B--2---:R-:W-:Y:S01]  /*05f0*/  IMAD.IADD R19, R23, 0x1, R0 ;  /* 0x0000000117137824 */ /* 0x004fe200078e0200 */
[----:B------:R-:W-:Y:S02]  /*0600*/  LOP3.LUT R0, R18, 0x1f, RZ, 0xc0, !PT ;  /* 0x0000001f12007812 */ /* 0x000fe400078ec0ff */
[----:B------:R-:W-:Y:S02]  /*0610*/  SHFL.DOWN PT, R21, R15, 0x1, 0x1f ;  /* 0x08201f000f157f89 */ /* 0x000fe400000e0000 */
[----:B------:R-:W-:Y:S02]  /*0620*/  ISETP.NE.OR P1, PT, R0, RZ, !P0 ;  /* 0x000000ff0000720c */ /* 0x000fe40004725670 */
[----:B------:R-:W1:Y:S04]  /*0630*/  SHFL.DOWN PT, R20, R14, 0x1, 0x1f ;  /* 0x08201f000e147f89 */ /* 0x000e6800000e0000 */
[----:B------:R-:W2:Y:S01]  /*0640*/  SHFL.DOWN PT, R22, R19, 0x1, 0x1f ;  /* 0x08201f0013167f89 */ /* 0x000ea200000e0000 */
[----:B0-----:R-:W-:-:S02]  /*0650*/  DADD R16, R12, R16 ;  /* 0x000000000c107229 */ /* 0x001fc40000000010 */
[----:B-1----:R-:W-:Y:S01]  /*0660*/  DADD R20, R14, R20 ;  /* 0x000000000e147229 */ /* 0x002fe20000000014 */
[----:B--2---:R-:W-:-:S03]  /*0670*/  IMAD.IADD R23, R19, 0x1, R22 ;  /* 0x0000000113177824 */ /* 0x004fc600078e0216 */
[----:B------:R-:W-:Y:S07]  /*0680*/  @P1 BRA `(.L_x_110) ;  /* 0x0000000000381947 */ /* 0x000fee0003800000 */
        /* <DEDUP_REMOVED lines=14> */
.L_x_110:
[----:B------:R-:W-:Y:S05]  /*0770*/  BSYNC.RECONVERGENT B0 ;  /* 0x0000000000007941 */ /* 0x000fea0003800200 */
.L_x_109:
[----:B------:R-:W-:Y:S01]  /*0780*/  UIADD3 UR4, UPT, UPT, -UR4, UR13, URZ ;  /* 0x0000000d04047290 */ /* 0x000fe2000fffe1ff */
[----:B------:R-:W-:Y:S01]  /*0790*/  BAR.SYNC.DEFER_BLOCKING 0x0 ;  /* 0x0000000000007b1d */ /* 0x000fe20000010000 */
[----:B------:R-:W-:Y:S01]  /*07a0*/  ISETP.LT.U32.AND P0, PT, R18, 0x20, P0 ;  /* 0x000000201200780c */ /* 0x000fe20000701070 */
[----:B0-----:R-:W-:Y:S01]  /*07b0*/  IMAD.MOV.U32 R20, RZ, RZ, RZ ;  /* 0x000000ffff147224 */ /* 0x001fe200078e00ff */
[----:B------:R-:W-:Y:S01]  /*07c0*/  UISETP.LT.U32.AND UP0, UPT, UR4, UR8, UPT ;  /* 0x000000080400728c */ /* 0x000fe2000bf01070 */
[----:B------:R-:W-:Y:S02]  /*07d0*/  CS2R R2, SRZ ;  /* 0x0000000000027805 */ /* 0x000fe4000001ff00 */
[----:B------:R-:W-:Y:S01]  /*07e0*/  ISETP.GT.OR P1, PT, RZ, UR4, !P0 ;  /* 0x00000004ff007c0c */ /* 0x000fe2000c724670 */
[----:B------:R-:W-:Y:S01]  /*07f0*/  BSSY.RECONVERGENT B0, `(.L_x_111) ;  /* 0x0000014000007945 */ /* 0x000fe20003800200 */
[----:B------:R-:W-:Y:S01]  /*0800*/  USEL UR5, UR4, UR8, UP0 ;  /* 0x0000000804057287 */ /* 0x000fe20008000000 */
[----:B------:R-:W-:-:S03]  /*0810*/  CS2R R10, SRZ ;  /* 0x00000000000a7805 */ /* 0x000fc6000001ff00 */
        /* <DEDUP_REMOVED lines=17> */
.L_x_112:
[----:B------:R-:W-:Y:S05]  /*0930*/  BSYNC.RECONVERGENT B0 ;  /* 0x0000000000007941 */ /* 0x000fea0003800200 */
.L_x_111:
        /* <DEDUP_REMOVED lines=10> */
[----:B--2---:R-:W-:Y:S01]  /*09e0*/  DADD R14, R14, R10 ;  /* 0x000000000e0e7229 */ /* 0x004fe2000000000a */
[----:B-1----:R-:W-:Y:S02]  /*09f0*/  IMAD.IADD R21, R17, 0x1, R20 ;  /* 0x0000000111157824 */ /* 0x002fe400078e0214 */
[----:B------:R-:W0:Y:S04]  /*0a00*/  SHFL.DOWN PT, R17, R13, 0x8, 0x1f ;  /* 0x09001f000d117f89 */ /* 0x000e2800000e0000 */
        /* <DEDUP_REMOVED lines=30> */
[----:B------:R-:W-:Y:S09]  /*0bf0*/  @P0 EXIT ;  /* 0x000000000000094d */ /* 0x000ff20003800000 */
[----:B------:R-:W-:Y:S04]  /*0c00*/  REDG.E.ADD.F64.RN.STRONG.GPU desc[UR10][R8.64], R16 ;  /* 0x00000010080079a6 */ /* 0x000fe8000c12ff0a */
[----:B------:R-:W-:Y:S04]  /*0c10*/  REDG.E.ADD.F64.RN.STRONG.GPU desc[UR10][R6.64], R18 ;  /* 0x00000012060079a6 */ /* 0x000fe8000c12ff0a */
[----:B------:R-:W-:Y:S01]  /*0c20*/  REDG.E.ADD.STRONG.GPU desc[UR10][R4.64], R21 ;  /* 0x000000150400798e */ /* 0x000fe2000c12e10a */
[----:B------:R-:W-:Y:S05]  /*0c30*/  EXIT ;  /* 0x000000000000794d */ /* 0x000fea0003800000 */
.L_x_113:
        /* <DEDUP_REMOVED lines=12> */
.L_x_147:


//--------------------- .text._ZN15astroaccelerate10BufferCopyEPfPKtii --------------------------
	.section	.text._ZN15astroaccelerate10BufferCopyEPfPKtii,"ax",@progbits
	.align	128
.text._ZN15astroaccelerate10BufferCopyEPfPKtii:
        .type           _ZN15astroaccelerate10BufferCopyEPfPKtii,@function
        .size           _ZN15astroaccelerate10BufferCopyEPfPKtii,(.L_x_148 - _ZN15astroaccelerate10BufferCopyEPfPKtii)
        .other          _ZN15astroaccelerate10BufferCopyEPfPKtii,@"STO_CUDA_ENTRY STV_DEFAULT"
_ZN15astroaccelerate10BufferCopyEPfPKtii:
[----:B------:R-:W-:Y:S01]  /*0000*/  LDC R1, c[0x0][0x37c] ;  /* 0x0000df00ff017b82 */ /* 0x000fe20000000800 */
[----:B------:R-:W0:Y:S07]  /*0010*/  S2R R5, SR_TID.Y ;  /* 0x0000000000057919 */ /* 0x000e2e0000002200 */
[----:B------:R-:W1:Y:S01]  /*0020*/  LDC R8, c[0x0][0x360] ;  /* 0x0000d800ff087b82 */ /* 0x000e620000000800 */
[----:B------:R-:W2:Y:S01]  /*0030*/  LDCU.64 UR8, c[0x0][0x390] ;  /* 0x00007200ff0877ac */ /* 0x000ea20008000a00 */
[----:B------:R-:W1:Y:S06]  /*0040*/  S2R R9, SR_TID.X ;  /* 0x0000000000097919 */ /* 0x000e6c0000002100 */
[----:B------:R-:W0:Y:S08]  /*0050*/  S2UR UR5, SR_CTAID.Y ;  /* 0x00000000000579c3 */ /* 0x000e300000002600 */
[----:B------:R-:W0:Y:S08]  /*0060*/  LDC R4, c[0x0][0x364] ;  /* 0x0000d900ff047b82 */ /* 0x000e300000000800 */
[----:B------:R-:W1:Y:S01]  /*0070*/  S2UR UR4, SR_CTAID.X ;  /* 0x00000000000479c3 */ /* 0x000e620000002500 */
[----:B0-----:R-:W-:-:S05]  /*0080*/  IMAD R4, R4, UR5, R5 ;  /* 0x0000000504047c24 */ /* 0x001fca000f8e0205 */
[----:B--2---:R-:W-:Y:S01]  /*0090*/  ISETP.GE.AND P0, PT, R4, UR8, PT ;  /* 0x0000000804007c0c */ /* 0x004fe2000bf06270 */
[----:B-1----:R-:W-:-:S05]  /*00a0*/  IMAD R8, R8, UR4, R9 ;  /* 0x0000000408087c24 */ /* 0x002fca000f8e0209 */
[----:B------:R-:W-:-:S13]  /*00b0*/  ISETP.GE.OR P0, PT, R8, UR9, P0 ;  /* 0x0000000908007c0c */ /* 0x000fda0008706670 */
[----:B------:R-:W-:Y:S05]  /*00c0*/  @P0 EXIT ;  /* 0x000000000000094d */ /* 0x000fea0003800000 */
[----:B------:R-:W0:Y:S01]  /*00d0*/  LDCU.128 UR12, c[0x0][0x380] ;  /* 0x00007000ff0c77ac */ /* 0x000e220008000c00 */
[----:B------:R-:W-:Y:S01]  /*00e0*/  IMAD.MOV.U32 R5, RZ, RZ, RZ ;  /* 0x000000ffff057224 */ /* 0x000fe200078e00ff */
[----:B------:R-:W-:Y:S01]  /*00f0*/  SHF.R.S32.HI R9, RZ, 0x1f, R8 ;  /* 0x0000001fff097819 */ /* 0x000fe20000011408 */
[----:B------:R-:W1:Y:S01]  /*0100*/  LDCU.64 UR4, c[0x0][0x358] ;  /* 0x00006b00ff0477ac */ /* 0x000e620008000a00 */
[----:B------:R-:W-:-:S04]  /*0110*/  IMAD.WIDE.U32 R2, R8, UR8, R4 ;  /* 0x0000000808027c25 */ /* 0x000fc8000f8e0004 */
[----:B------:R-:W-:Y:S01]  /*0120*/  IMAD R3, R9, UR8, R3 ;  /* 0x0000000809037c24 */ /* 0x000fe2000f8e0203 */
[----:B0-----:R-:W-:-:S04]  /*0130*/  LEA R6, P0, R2, UR14, 0x1 ;  /* 0x0000000e02067c11 */ /* 0x001fc8000f8008ff */
[----:B------:R-:W-:-:S05]  /*0140*/  LEA.HI.X R7, R2, UR15, R3, 0x1, P0 ;  /* 0x0000000f02077c11 */ /* 0x000fca00080f0c03 */
[----:B-1----:R-:W2:Y:S01]  /*0150*/  LDG.E.U16 R6, desc[UR4][R6.64] ;  /* 0x0000000406067981 */ /* 0x002ea2000c1e1500 */
[----:B------:R-:W-:Y:S02]  /*0160*/  USHF.R.S32.HI UR6, URZ, 0x1f, UR9 ;  /* 0x0000001fff067899 */ /* 0x000fe40008011409 */
[----:B------:R-:W-:-:S04]  /*0170*/  IMAD.WIDE.U32 R2, R4, UR9, R8 ;  /* 0x0000000904027c25 */ /* 0x000fc8000f8e0008 */
[----:B------:R-:W-:Y:S01]  /*0180*/  IMAD R5, R4, UR6, RZ ;  /* 0x0000000604057c24 */ /* 0x000fe2000f8e02ff */
[----:B------:R-:W-:-:S03]  /*0190*/  LEA R4, P0, R2, UR12, 0x2 ;  /* 0x0000000c02047c11 */ /* 0x000fc6000f8010ff */
[----:B------:R-:W-:-:S05]  /*01a0*/  IMAD.IADD R3, R3, 0x1, R5 ;  /* 0x0000000103037824 */ /* 0x000fca00078e0205 */
[----:B------:R-:W-:Y:S02]  /*01b0*/  LEA.HI.X R5, R2, UR13, R3, 0x2, P0 ;  /* 0x0000000d02057c11 */ /* 0x000fe400080f1403 */
[----:B--2---:R-:W-:-:S05]  /*01c0*/  I2FP.F32.U32 R3, R6 ;  /* 0x0000000600037245 */ /* 0x004fca0000201000 */
[----:B------:R-:W-:Y:S01]  /*01d0*/  STG.E desc[UR4][R4.64], R3 ;  /* 0x0000000304007986 */ /* 0x000fe2000c101904 */
[----:B------:R-:W-:Y:S05]  /*01e0*/  EXIT ;  /* 0x000000000000794d */ /* 0x000fea0003800000 */
.L_x_114:
        /* <DEDUP_REMOVED lines=9> */
.L_x_148:


//--------------------- .text._ZN15astroaccelerate3dotEPdPii --------------------------
	.section	.text._ZN15astroaccelerate3dotEPdPii,"ax",@progbits
	.align	128
.text._ZN15astroaccelerate3dotEPdPii:
        .type           _ZN15astroaccelerate3dotEPdPii,@function
        .size           _ZN15astroaccelerate3dotEPdPii,(.L_x_149 - _ZN15astroaccelerate3dotEPdPii)
        .other          _ZN15astroaccelerate3dotEPdPii,@"STO_CUDA_ENTRY STV_DEFAULT"
_ZN15astroaccelerate3dotEPdPii:
        /* <DEDUP_REMOVED lines=9> */
[----:B------:R-:W1:Y:S07]  /*0090*/  LDCU.64 UR4, c[0x0][0x358] ;  /* 0x00006b00ff0477ac */ /* 0x000e6e0008000a00 */
[----:B------:R-:W2:Y:S01]  /*00a0*/  LDC.64 R2, c[0x0][0x380] ;  /* 0x0000e000ff027b82 */ /* 0x000ea20000000a00 */
[----:B0-----:R-:W-:-:S06]  /*00b0*/  IMAD.WIDE R6, R5, 0x4, R6 ;  /* 0x0000000405067825 */ /* 0x001fcc00078e0206 */
[----:B-1----:R-:W3:Y:S01]  /*00c0*/  LDG.E R6, desc[UR4][R6.64] ;  /* 0x0000000406067981 */ /* 0x002ee2000c1e1900 */
[----:B--2---:R-:W-:-:S05]  /*00d0*/  IMAD.WIDE R2, R5, 0x8, R2 ;  /* 0x0000000805027825 */ /* 0x004fca00078e0202 */
[----:B------:R-:W2:Y:S01]  /*00e0*/  LDG.E.64 R4, desc[UR4][R2.64] ;  /* 0x0000000402047981 */ /* 0x000ea2000c1e1b00 */
[----:B---3--:R-:W2:Y:S02]  /*00f0*/  I2F.F64 R8, R6 ;  /* 0x0000000600087312 */ /* 0x008ea40000201c00 */
[----:B--2---:R-:W-:-:S07]  /*0100*/  DMUL R4, R4, R8 ;  /* 0x0000000804047228 */ /* 0x004fce0000000000 */
[----:B------:R-:W-:Y:S01]  /*0110*/  STG.E.64 desc[UR4][R2.64], R4 ;  /* 0x0000000402007986 */ /* 0x000fe2000c101b04 */
[----:B------:R-:W-:Y:S05]  /*0120*/  EXIT ;  /* 0x000000000000794d */ /* 0x000fea0003800000 */
.L_x_115:
        /* <DEDUP_REMOVED lines=13> */
.L_x_149:


//--------------------- .text._ZN15astroaccelerate25transpose_rowmajor_kernelEPKfPfii --------------------------
	.section	.text._ZN15astroaccelerate25transpose_rowmajor_kernelEPKfPfii,"ax",@progbits
	.align	128
.text._ZN15astroaccelerate25transpose_rowmajor_kernelEPKfPfii:
        .type           _ZN15astroaccelerate25transpose_rowmajor_kernelEPKfPfii,@function
        .size           _ZN15astroaccelerate25transpose_rowmajor_kernelEPKfPfii,(.L_x_150 - _ZN15astroaccelerate25transpose_rowmajor_kernelEPKfPfii)
        .other          _ZN15astroaccelerate25transpose_rowmajor_kernelEPKfPfii,@"STO_CUDA_ENTRY STV_DEFAULT"
_ZN15astroaccelerate25transpose_rowmajor_kernelEPKfPfii:
[----:B------:R-:W-:Y:S01]  /*0000*/  LDC R1, c[0x0][0x37c] ;  /* 0x0000df00ff017b82 */ /* 0x000fe20000000800 */
[----:B------:R-:W0:Y:S01]  /*0010*/  S2R R8, SR_TID.Y ;  /* 0x0000000000087919 */ /* 0x000e220000002200 */
[----:B------:R-:W1:Y:S01]  /*0020*/  LDCU.64 UR6, c[0x0][0x390] ;  /* 0x00007200ff0677ac */ /* 0x000e620008000a00 */
[----:B------:R-:W0:Y:S01]  /*0030*/  S2R R9, SR_CTAID.Y ;  /* 0x0000000000097919 */ /* 0x000e220000002600 */
[----:B------:R-:W2:Y:S01]  /*0040*/  LDCU.64 UR4, c[0x0][0x358] ;  /* 0x00006b00ff0477ac */ /* 0x000ea20008000a00 */
[----:B------:R-:W3:Y:S01]  /*0050*/  S2R R7, SR_CTAID.X ;  /* 0x0000000000077919 */ /* 0x000ee20000002500 */
[----:B------:R-:W3:Y:S01]  /*0060*/  S2R R6, SR_TID.X ;  /* 0x0000000000067919 */ /* 0x000ee20000002100 */
[----:B0-----:R-:W-:-:S05]  /*0070*/  IMAD R5, R9, 0x20, R8 ;  /* 0x0000002009057824 */ /* 0x001fca00078e0208 */
[----:B-1----:R-:W-:Y:S01]  /*0080*/  ISETP.GE.AND P0, PT, R5, UR6, PT ;  /* 0x0000000605007c0c */ /* 0x002fe2000bf06270 */
[----:B---3--:R-:W-:-:S05]  /*0090*/  IMAD R0, R7, 0x20, R6 ;  /* 0x0000002007007824 */ /* 0x008fca00078e0206 */
[----:B------:R-:W-:-:S13]  /*00a0*/  ISETP.GE.OR P0, PT, R0, UR7, P0 ;  /* 0x0000000700007c0c */ /* 0x000fda0008706670 */
[----:B------:R-:W0:Y:S01]  /*00b0*/  @!P0 LDC.64 R2, c[0x0][0x380] ;  /* 0x0000e000ff028b82 */ /* 0x000e220000000a00 */
[----:B------:R-:W-:-:S04]  /*00c0*/  @!P0 IMAD R5, R5, UR7, R0 ;  /* 0x0000000705058c24 */ /* 0x000fc8000f8e0200 */
[----:B0-----:R-:W-:-:S06]  /*00d0*/  @!P0 IMAD.WIDE R2, R5, 0x4, R2 ;  /* 0x0000000405028825 */ /* 0x001fcc00078e0202 */
[----:B--2---:R-:W2:Y:S01]  /*00e0*/  @!P0 LDG.E.CONSTANT R2, desc[UR4][R2.64] ;  /* 0x0000000402028981 */ /* 0x004ea2000c1e9900 */
[----:B------:R-:W-:Y:S01]  /*00f0*/  @!P0 MOV R0, 0x400 ;  /* 0x0000040000008802 */ /* 0x000fe20000000f00 */
[----:B------:R-:W-:Y:S01]  /*0100*/  IMAD R4, R9, 0x20, R6 ;  /* 0x0000002009047824 */ /* 0x000fe200078e0206 */
[----:B------:R-:W-:Y:S01]  /*0110*/  LEA R7, R7, R8, 0x5 ;  /* 0x0000000807077211 */ /* 0x000fe200078e28ff */
[----:B------:R-:W0:Y:S03]  /*0120*/  @!P0 S2R R5, SR_CgaCtaId ;  /* 0x0000000000058919 */ /* 0x000e260000008800 */
[----:B------:R-:W-:-:S04]  /*0130*/  ISETP.GE.AND P1, PT, R7, UR7, PT ;  /* 0x0000000707007c0c */ /* 0x000fc8000bf26270 */
[----:B------:R-:W-:Y:S02]  /*0140*/  ISETP.GE.OR P1, PT, R4, UR6, P1 ;  /* 0x0000000604007c0c */ /* 0x000fe40008f26670 */
[----:B0-----:R-:W-:-:S05]  /*0150*/  @!P0 LEA R0, R5, R0, 0x18 ;  /* 0x0000000005008211 */ /* 0x001fca00078ec0ff */
[----:B------:R-:W-:-:S05]  /*0160*/  @!P0 IMAD R0, R8, 0x84, R0 ;  /* 0x0000008408008824 */ /* 0x000fca00078e0200 */
[----:B------:R-:W-:-:S05]  /*0170*/  @!P0 LEA R5, R6, R0, 0x2 ;  /* 0x0000000006058211 */ /* 0x000fca00078e10ff */
[----:B--2---:R0:W-:Y:S01]  /*0180*/  @!P0 STS [R5], R2 ;  /* 0x0000000205008388 */ /* 0x0041e20000000800 */
[----:B------:R-:W-:Y:S06]  /*0190*/  BAR.SYNC.DEFER_BLOCKING 0x0 ;  /* 0x0000000000007b1d */ /* 0x000fec0000010000 */
[----:B------:R-:W-:Y:S05]  /*01a0*/  @P1 EXIT ;  /* 0x000000000000194d */ /* 0x000fea0003800000 */
[----:B------:R-:W1:Y:S01]  /*01b0*/  S2R R3, SR_CgaCtaId ;  /* 0x0000000000037919 */ /* 0x000e620000008800 */
[----:B------:R-:W-:Y:S01]  /*01c0*/  MOV R0, 0x400 ;  /* 0x0000040000007802 */ /* 0x000fe20000000f00 */
[----:B------:R-:W-:-:S03]  /*01d0*/  IMAD R7, R7, UR6, R4 ;  /* 0x0000000607077c24 */ /* 0x000fc6000f8e0204 */
[----:B-1----:R-:W-:-:S05]  /*01e0*/  LEA R3, R3, R0, 0x18 ;  /* 0x0000000003037211 */ /* 0x002fca00078ec0ff */
[----:B------:R-:W-:Y:S02]  /*01f0*/  IMAD R0, R6, 0x84, R3 ;  /* 0x0000008406007824 */ /* 0x000fe400078e0203 */
[----:B0-----:R-:W0:Y:S02]  /*0200*/  LDC.64 R2, c[0x0][0x388] ;  /* 0x0000e200ff027b82 */ /* 0x001e240000000a00 */
[----:B------:R-:W-:-:S05]  /*0210*/  IMAD R0, R8, 0x4, R0 ;  /* 0x0000000408007824 */ /* 0x000fca00078e0200 */
[----:B------:R-:W1:Y:S01]  /*0220*/  LDS R5, [R0] ;  /* 0x0000000000057984 */ /* 0x000e620000000800 */
[----:B0-----:R-:W-:-:S05]  /*0230*/  IMAD.WIDE R2, R7, 0x4, R2 ;  /* 0x0000000407027825 */ /* 0x001fca00078e0202 */
[----:B-1----:R-:W-:Y:S01]  /*0240*/  STG.E desc[UR4][R2.64], R5 ;  /* 0x0000000502007986 */ /* 0x002fe2000c101904 */
[----:B------:R-:W-:Y:S05]  /*0250*/  EXIT ;  /* 0x000000000000794d */ /* 0x000fea0003800000 */
.L_x_116:
        /* <DEDUP_REMOVED lines=10> */
.L_x_150:


//--------------------- .text._ZN15astroaccelerate11Curand_initEP24curandStatePhilox4_32_10yi --------------------------
	.section	.text._ZN15astroaccelerate11Curand_initEP24curandStatePhilox4_32_10yi,"ax",@progbits
	.align	128
.text._ZN15astroaccelerate11Curand_initEP24curandStatePhilox4_32_10yi:
        .type           _ZN15astroaccelerate11Curand_initEP24curandStatePhilox4_32_10yi,@function
        .size           _ZN15astroaccelerate11Curand_initEP24curandStatePhilox4_32_10yi,(.L_x_151 - _ZN15astroaccelerate11Curand_initEP24curandStatePhilox4_32_10yi)
        .other          _ZN15astroaccelerate11Curand_initEP24curandStatePhilox4_32_10yi,@"STO_CUDA_ENTRY STV_DEFAULT"
_ZN15astroaccelerate11Curand_initEP24curandStatePhilox4_32_10yi:
        /* <DEDUP_REMOVED lines=9> */
[----:B------:R-:W-:Y:S01]  /*0090*/  IMAD.WIDE.U32 R10, R6, -0x326172a9, RZ ;  /* 0xcd9e8d57060a7825 */ /* 0x000fe200078e00ff */
[----:B------:R-:W-:Y:S01]  /*00a0*/  SHF.R.S32.HI R7, RZ, 0x1f, R6 ;  /* 0x0000001fff077819 */ /* 0x000fe20000011406 */
[----:B------:R-:W1:Y:S03]  /*00b0*/  LDCU.64 UR4, c[0x0][0x358] ;  /* 0x00006b00ff0477ac */ /* 0x000e660008000a00 */
[----:B0-----:R-:W-:Y:S01]  /*00c0*/  LOP3.LUT R4, R11, R2, RZ, 0x3c, !PT ;  /* 0x000000020b047212 */ /* 0x001fe200078e3cff */
[----:B------:R-:W-:Y:S01]  /*00d0*/  VIADD R9, R3, 0xbb67ae85 ;  /* 0xbb67ae8503097836 */ /* 0x000fe20000000000 */
[----:B------:R-:W-:Y:S02]  /*00e0*/  LOP3.LUT R12, R7, R3, RZ, 0x3c, !PT ;  /* 0x00000003070c7212 */ /* 0x000fe400078e3cff */
[----:B------:R-:W-:Y:S01]  /*00f0*/  IADD3 R11, PT, PT, R2, 0x3c6ef372, RZ ;  /* 0x3c6ef372020b7810 */ /* 0x000fe20007ffe0ff */
[----:B------:R-:W-:-:S04]  /*0100*/  IMAD.WIDE.U32 R4, R4, -0x2daee0ad, RZ ;  /* 0xd2511f5304047825 */ /* 0x000fc800078e00ff */
[----:B------:R-:W-:Y:S01]  /*0110*/  IMAD.WIDE.U32 R12, R12, -0x326172a9, RZ ;  /* 0xcd9e8d570c0c7825 */ /* 0x000fe200078e00ff */
[----:B------:R-:W-:-:S03]  /*0120*/  LOP3.LUT R9, R9, R5, RZ, 0x3c, !PT ;  /* 0x0000000509097212 */ /* 0x000fc600078e3cff */
[----:B------:R-:W-:Y:S02]  /*0130*/  VIADD R5, R2, 0x9e3779b9 ;  /* 0x9e3779b902057836 */ /* 0x000fe40000000000 */
[----:B------:R-:W-:-:S03]  /*0140*/  IMAD.WIDE.U32 R8, R9, -0x326172a9, RZ ;  /* 0xcd9e8d5709087825 */ /* 0x000fc600078e00ff */
[----:B------:R-:W-:Y:S02]  /*0150*/  LOP3.LUT R5, R5, R10, R13, 0x96, !PT ;  /* 0x0000000a05057212 */ /* 0x000fe400078e960d */
[----:B------:R-:W-:Y:S01]  /*0160*/  LOP3.LUT R11, R9, R12, R11, 0x96, !PT ;  /* 0x0000000c090b7212 */ /* 0x000fe200078e960b */
[----:B------:R-:W-:Y:S02]  /*0170*/  VIADD R9, R3, 0x76cf5d0a ;  /* 0x76cf5d0a03097836 */ /* 0x000fe40000000000 */
[----:B------:R-:W-:Y:S01]  /*0180*/  IMAD.WIDE.U32 R12, R5, -0x2daee0ad, RZ ;  /* 0xd2511f53050c7825 */ /* 0x000fe200078e00ff */
[----:B------:R-:W-:-:S03]  /*0190*/  IADD3 R5, PT, PT, R3, 0x32370b8f, RZ ;  /* 0x32370b8f03057810 */ /* 0x000fc60007ffe0ff */
[----:B------:R-:W-:Y:S01]  /*01a0*/  IMAD.WIDE.U32 R10, R11, -0x2daee0ad, RZ ;  /* 0xd2511f530b0a7825 */ /* 0x000fe200078e00ff */
[----:B------:R-:W-:-:S04]  /*01b0*/  LOP3.LUT R9, R13, R4, R9, 0x96, !PT ;  /* 0x000000040d097212 */ /* 0x000fc800078e9609 */
[----:B------:R-:W-:Y:S01]  /*01c0*/  LOP3.LUT R5, R11, R12, R5, 0x96, !PT ;  /* 0x0000000c0b057212 */ /* 0x000fe200078e9605 */
[C---:B------:R-:W-:Y:S02]  /*01d0*/  VIADD R11, R2.reuse, 0xdaa66d2b ;  /* 0xdaa66d2b020b7836 */ /* 0x040fe40000000000 */
[----:B------:R-:W-:Y:S01]  /*01e0*/  IMAD.WIDE.U32 R12, R9, -0x326172a9, RZ ;  /* 0xcd9e8d57090c7825 */ /* 0x000fe200078e00ff */
[----:B------:R-:W-:-:S03]  /*01f0*/  IADD3 R9, PT, PT, R2, 0x78dde6e4, RZ ;  /* 0x78dde6e402097810 */ /* 0x000fc60007ffe0ff */
[----:B------:R-:W-:Y:S01]  /*0200*/  IMAD.WIDE.U32 R4, R5, -0x326172a9, RZ ;  /* 0xcd9e8d5705047825 */ /* 0x000fe200078e00ff */
[----:B------:R-:W-:-:S04]  /*0210*/  LOP3.LUT R11, R13, R8, R11, 0x96, !PT ;  /* 0x000000080d0b7212 */ /* 0x000fc800078e960b */
[----:B------:R-:W-:Y:S01]  /*0220*/  LOP3.LUT R9, R5, R12, R9, 0x96, !PT ;  /* 0x0000000c05097212 */ /* 0x000fe200078e9609 */
[----:B------:R-:W-:Y:S02]  /*0230*/  VIADD R5, R3, 0xed9eba14 ;  /* 0xed9eba1403057836 */ /* 0x000fe40000000000 */
[----:B------:R-:W-:Y:S01]  /*0240*/  IMAD.WIDE.U32 R12, R11, -0x2daee0ad, RZ ;  /* 0xd2511f530b0c7825 */ /* 0x000fe200078e00ff */
[----:B------:R-:W-:-:S03]  /*0250*/  IADD3 R11, PT, PT, R3, -0x56f99767, RZ ;  /* 0xa9066899030b7810 */ /* 0x000fc60007ffe0ff */
[----:B------:R-:W-:Y:S01]  /*0260*/  IMAD.WIDE.U32 R8, R9, -0x2daee0ad, RZ ;  /* 0xd2511f5309087825 */ /* 0x000fe200078e00ff */
[----:B------:R-:W-:-:S04]  /*0270*/  LOP3.LUT R5, R13, R10, R5, 0x96, !PT ;  /* 0x0000000a0d057212 */ /* 0x000fc800078e9605 */
[----:B------:R-:W-:Y:S01]  /*0280*/  LOP3.LUT R11, R9, R12, R11, 0x96, !PT ;  /* 0x0000000c090b7212 */ /* 0x000fe200078e960b */
[C---:B------:R-:W-:Y:S02]  /*0290*/  VIADD R9, R2.reuse, 0x1715609d ;  /* 0x1715609d02097836 */ /* 0x040fe40000000000 */
[----:B------:R-:W-:Y:S01]  /*02a0*/  IMAD.WIDE.U32 R12, R5, -0x326172a9, RZ ;  /* 0xcd9e8d57050c7825 */ /* 0x000fe200078e00ff */
[----:B------:R-:W-:-:S03]  /*02b0*/  IADD3 R5, PT, PT, R2, -0x4ab325aa, RZ ;  /* 0xb54cda5602057810 */ /* 0x000fc60007ffe0ff */
[----:B------:R-:W-:Y:S01]  /*02c0*/  IMAD.WIDE.U32 R10, R11, -0x326172a9, RZ ;  /* 0xcd9e8d570b0a7825 */ /* 0x000fe200078e00ff */
[----:B------:R-:W-:-:S04]  /*02d0*/  LOP3.LUT R9, R13, R4, R9, 0x96, !PT ;  /* 0x000000040d097212 */ /* 0x000fc800078e9609 */
[----:B------:R-:W-:Y:S01]  /*02e0*/  LOP3.LUT R5, R11, R12, R5, 0x96, !PT ;  /* 0x0000000c0b057212 */ /* 0x000fe200078e9605 */
[----:B------:R-:W-:Y:S02]  /*02f0*/  VIADD R11, R3, 0x646e171e ;  /* 0x646e171e030b7836 */ /* 0x000fe40000000000 */
[----:B------:R-:W-:Y:S01]  /*0300*/  IMAD.WIDE.U32 R12, R9, -0x2daee0ad, RZ ;  /* 0xd2511f53090c7825 */ /* 0x000fe200078e00ff */
[----:B------:R-:W-:-:S03]  /*0310*/  IADD3 R9, PT, PT, R3, 0x1fd5c5a3, RZ ;  /* 0x1fd5c5a303097810 */ /* 0x000fc60007ffe0ff */
[----:B------:R-:W-:Y:S01]  /*0320*/  IMAD.WIDE.U32 R4, R5, -0x2daee0ad, RZ ;  /* 0xd2511f5305047825 */ /* 0x000fe200078e00ff */
[----:B------:R-:W-:-:S04]  /*0330*/  LOP3.LUT R11, R13, R8, R11, 0x96, !PT ;  /* 0x000000080d0b7212 */ /* 0x000fc800078e960b */
[----:B------:R-:W-:Y:S01]  /*0340*/  LOP3.LUT R12, R5, R12, R9, 0x96, !PT ;  /* 0x0000000c050c7212 */ /* 0x000fe200078e9609 */
[C---:B------:R-:W-:Y:S01]  /*0350*/  VIADD R5, R2.reuse, 0x5384540f ;  /* 0x5384540f02057836 */ /* 0x040fe20000000000 */
[----:B------:R-:W0:Y:S01]  /*0360*/  LDC.64 R8, c[0x0][0x380] ;  /* 0x0000e000ff087b82 */ /* 0x000e220000000a00 */
[----:B------:R-:W-:Y:S01]  /*0370*/  IMAD.WIDE.U32 R14, R11, -0x326172a9, RZ ;  /* 0xcd9e8d570b0e7825 */ /* 0x000fe200078e00ff */
[----:B------:R-:W-:-:S03]  /*0380*/  IADD3 R11, PT, PT, R2, -0xe443238, RZ ;  /* 0xf1bbcdc8020b7810 */ /* 0x000fc60007ffe0ff */
[----:B------:R-:W-:Y:S01]  /*0390*/  IMAD.WIDE.U32 R12, R12, -0x326172a9, RZ ;  /* 0xcd9e8d570c0c7825 */ /* 0x000fe200078e00ff */
[----:B------:R-:W-:-:S04]  /*03a0*/  LOP3.LUT R5, R15, R10, R5, 0x96, !PT ;  /* 0x0000000a0f057212 */ /* 0x000fc800078e9605 */
[----:B------:R-:W-:Y:S01]  /*03b0*/  LOP3.LUT R16, R13, R14, R11, 0x96, !PT ;  /* 0x0000000e0d107212 */ /* 0x000fe200078e960b */
[----:B------:R-:W-:Y:S02]  /*03c0*/  VIADD R11, R3, 0xdb3d7428 ;  /* 0xdb3d7428030b7836 */ /* 0x000fe40000000000 */
[----:B------:R-:W-:Y:S01]  /*03d0*/  IMAD.WIDE.U32 R14, R5, -0x2daee0ad, RZ ;  /* 0xd2511f53050e7825 */ /* 0x000fe200078e00ff */
[----:B------:R-:W-:-:S03]  /*03e0*/  IADD3 R5, PT, PT, R3, -0x695add53, RZ ;  /* 0x96a522ad03057810 */ /* 0x000fc60007ffe0ff */
[----:B------:R-:W-:Y:S01]  /*03f0*/  IMAD.WIDE.U32 R16, R16, -0x2daee0ad, RZ ;  /* 0xd2511f5310107825 */ /* 0x000fe200078e00ff */
[----:B------:R-:W-:Y:S02]  /*0400*/  LOP3.LUT R20, R15, R4, R11, 0x96, !PT ;  /* 0x000000040f147212 */ /* 0x000fe400078e960b */
[----:B------:R-:W-:Y:S01]  /*0410*/  CS2R R10, SRZ ;  /* 0x00000000000a7805 */ /* 0x000fe2000001ff00 */
[----:B------:R-:W-:Y:S01]  /*0420*/  VIADD R13, R2, 0x8ff34781 ;  /* 0x8ff34781020d7836 */ /* 0x000fe20000000000 */
[----:B------:R-:W-:Y:S01]  /*0430*/  LOP3.LUT R14, R17, R14, R5, 0x96, !PT ;  /* 0x0000000e110e7212 */ /* 0x000fe200078e9605 */
[----:B------:R-:W-:Y:S01]  /*0440*/  IMAD.WIDE.U32 R20, R20, -0x326172a9, RZ ;  /* 0xcd9e8d5714147825 */ /* 0x000fe200078e00ff */
[----:B------:R-:W-:Y:S02]  /*0450*/  CS2R R4, SRZ ;  /* 0x0000000000047805 */ /* 0x000fe4000001ff00 */
[----:B------:R-:W-:Y:S01]  /*0460*/  MOV R15, R16 ;  /* 0x00000010000f7202 */ /* 0x000fe20000000f00 */
[----:B0-----:R-:W-:Y:S01]  /*0470*/  IMAD.WIDE R18, R6, 0x40, R8 ;  /* 0x0000004006127825 */ /* 0x001fe200078e0208 */
[----:B------:R-:W-:-:S02]  /*0480*/  LOP3.LUT R12, R21, R12, R13, 0x96, !PT ;  /* 0x0000000c150c7212 */ /* 0x000fc400078e960d */
[----:B------:R-:W-:Y:S01]  /*0490*/  MOV R8, R2 ;  /* 0x0000000200087202 */ /* 0x000fe20000000f00 */
[----:B------:R-:W-:Y:S01]  /*04a0*/  IMAD.MOV.U32 R9, RZ, RZ, R3 ;  /* 0x000000ffff097224 */ /* 0x000fe200078e0003 */
[----:B-1----:R-:W-:Y:S01]  /*04b0*/  STG.E.128 desc[UR4][R18.64], R4 ;  /* 0x0000000412007986 */ /* 0x002fe2000c101d04 */
[----:B------:R-:W-:-:S03]  /*04c0*/  IMAD.MOV.U32 R13, RZ, RZ, R20 ;  /* 0x000000ffff0d7224 */ /* 0x000fc600078e0014 */
[----:B------:R-:W-:Y:S04]  /*04d0*/  STG.E.128 desc[UR4][R18.64+0x20], R8 ;  /* 0x0000200812007986 */ /* 0x000fe8000c101d04 */
[----:B------:R-:W-:Y:S04]  /*04e0*/  STG.E.64 desc[UR4][R18.64+0x30], RZ ;  /* 0x000030ff12007986 */ /* 0x000fe8000c101b04 */
[----:B------:R-:W-:Y:S04]  /*04f0*/  STG.E.64 desc[UR4][R18.64+0x38], RZ ;  /* 0x000038ff12007986 */ /* 0x000fe8000c101b04 */
[----:B------:R-:W-:Y:S01]  /*0500*/  STG.E.128 desc[UR4][R18.64+0x10], R12 ;  /* 0x0000100c12007986 */ /* 0x000fe2000c101d04 */
[----:B------:R-:W-:Y:S05]  /*0510*/  EXIT ;  /* 0x000000000000794d */ /* 0x000fea0003800000 */
.L_x_117:
        /* <DEDUP_REMOVED lines=14> */
.L_x_151:


//--------------------- .text._ZN15astroaccelerate13set_int_arrayEPiii --------------------------
	.section	.text._ZN15astroaccelerate13set_int_arrayEPiii,"ax",@progbits
	.align	128
.text._ZN15astroaccelerate13set_int_arrayEPiii:
        .type           _ZN15astroaccelerate13set_int_arrayEPiii,@function
        .size           _ZN15astroaccelerate13set_int_arrayEPiii,(.L_x_152 - _ZN15astroaccelerate13set_int_arrayEPiii)
        .other          _ZN15astroaccelerate13set_int_arrayEPiii,@"STO_CUDA_ENTRY STV_DEFAULT"
_ZN15astroaccelerate13set_int_arrayEPiii:
        /* <DEDUP_REMOVED lines=10> */
[----:B------:R-:W1:Y:S01]  /*00a0*/  LDC R7, c[0x0][0x38c] ;  /* 0x0000e300ff077b82 */ /* 0x000e620000000800 */
[----:B0-----:R-:W-:-:S05]  /*00b0*/  IMAD.WIDE R2, R5, 0x4, R2 ;  /* 0x0000000405027825 */ /* 0x001fca00078e0202 */
[----:B-1----:R-:W-:Y:S01]  /*00c0*/  STG.E desc[UR4][R2.64], R7 ;  /* 0x0000000702007986 */ /* 0x002fe2000c101904 */
[----:B------:R-:W-:Y:S05]  /*00d0*/  EXIT ;  /* 0x000000000000794d */ /* 0x000fea0003800000 */
.L_x_118:
        /* <DEDUP_REMOVED lines=10> */
.L_x_152:


//--------------------- .text._ZN15astroaccelerate9fill_onesEPfi --------------------------
	.section	.text._ZN15astroaccelerate9fill_onesEPfi,"ax",@progbits
	.align	128
.text._ZN15astroaccelerate9fill_onesEPfi:
        .type           _ZN15astroaccelerate9fill_onesEPfi,@function
        .size           _ZN15astroaccelerate9fill_onesEPfi,(.L_x_153 - _ZN15astroaccelerate9fill_onesEPfi)
        .other          _ZN15astroaccelerate9fill_onesEPfi,@"STO_CUDA_ENTRY STV_DEFAULT"
_ZN15astroaccelerate9fill_onesEPfi:
        /* <DEDUP_REMOVED lines=10> */
[----:B------:R-:W-:Y:S02]  /*00a0*/  HFMA2 R7, -RZ, RZ, 1.875, 0 ;  /* 0x3f800000ff077431 */ /* 0x000fe400000001ff */
[----:B0-----:R-:W-:-:S05]  /*00b0*/  IMAD.WIDE R2, R5, 0x4, R2 ;  /* 0x0000000405027825 */ /* 0x001fca00078e0202 */
[----:B-1----:R-:W-:Y:S01]  /*00c0*/  STG.E desc[UR4][R2.64], R7 ;  /* 0x0000000702007986 */ /* 0x002fe2000c101904 */
[----:B------:R-:W-:Y:S05]  /*00d0*/  EXIT ;  /* 0x000000000000794d */ /* 0x000fea0003800000 */
.L_x_119:
        /* <DEDUP_REMOVED lines=10> */
.L_x_153:


//--------------------- .nv.global.init           --------------------------
	.section	.nv.global.init,"aw",@progbits
	.align	4
.nv.global.init:
	.type		mrg32k3aM1SubSeq,@object
	.size		mrg32k3aM1SubSeq,(mrg32k3aM2SubSeq - mrg32k3aM1SubSeq)
mrg32k3aM1SubSeq:
        /*0000*/ 	.byte	0x0b, 0xcc, 0xee, 0x04, 0x73, 0x29, 0x8b, 0x6f, 0xf6, 0x53, 0x03, 0xf6, 0x23, 0xf6, 0xea, 0xda
        /* <DEDUP_REMOVED lines=125> */
	.type		mrg32k3aM2SubSeq,@object
	.size		mrg32k3aM2SubSeq,(mrg32k3aM1 - mrg32k3aM2SubSeq)
mrg32k3aM2SubSeq:
        /* <DEDUP_REMOVED lines=126> */
	.type		mrg32k3aM1,@object
	.size		mrg32k3aM1,(mrg32k3aM1Seq - mrg32k3aM1)
mrg32k3aM1:
        /* <DEDUP_REMOVED lines=144> */
	.type		mrg32k3aM1Seq,@object
	.size		mrg32k3aM1Seq,(mrg32k3aM2 - mrg32k3aM1Seq)
mrg32k3aM1Seq:
        /* <DEDUP_REMOVED lines=144> */
	.type		mrg32k3aM2,@object
	.size		mrg32k3aM2,(mrg32k3aM2Seq - mrg32k3aM2)
mrg32k3aM2:
        /* <DEDUP_REMOVED lines=144> */
	.type		mrg32k3aM2Seq,@object
	.size		mrg32k3aM2Seq,(precalc_xorwow_matrix - mrg32k3aM2Seq)
mrg32k3aM2Seq:
        /* <DEDUP_REMOVED lines=144> */
	.type		precalc_xorwow_matrix,@object
	.size		precalc_xorwow_matrix,(precalc_xorwow_offset_matrix - precalc_xorwow_matrix)
precalc_xorwow_matrix:
        /* <DEDUP_REMOVED lines=6400> */
	.type		precalc_xorwow_offset_matrix,@object
	.size		precalc_xorwow_offset_matrix,($str - precalc_xorwow_offset_matrix)
precalc_xorwow_offset_matrix:
        /* <DEDUP_REMOVED lines=6400> */
	.type		$str,@object
	.size		$str,($str$1 - $str)
$str:
        /*353c0*/ 	.byte	0x0a, 0x43, 0x6f, 0x75, 0x6e, 0x74, 0x20, 0x7a, 0x65, 0x72, 0x6f, 0x2c, 0x20, 0x53, 0x61, 0x6d
        /*353d0*/ 	.byte	0x70, 0x6c, 0x65, 0x20, 0x25, 0x64, 0x20, 0x25, 0x64, 0x20, 0x25, 0x2e, 0x31, 0x36, 0x6c, 0x66
        /*353e0*/ 	.byte	0x20, 0x25, 0x2e, 0x31, 0x36, 0x6c, 0x66, 0x00
	.type		$str$1,@object
	.size		$str$1,(.L_10 - $str$1)
$str$1:
        /*353e8*/ 	.byte	0x0a, 0x56, 0x61, 0x72, 0x69, 0x61, 0x6e, 0x63, 0x65, 0x20, 0x7a, 0x65, 0x72, 0x6f, 0x2c, 0x20
        /*353f8*/ 	.byte	0x53, 0x61, 0x6d, 0x70, 0x6c, 0x65, 0x20, 0x25, 0x64, 0x20, 0x25, 0x64, 0x20, 0x25, 0x6c, 0x66
        /*35408*/ 	.byte	0x20, 0x25, 0x2e, 0x31, 0x36, 0x6c, 0x66, 0x00
.L_10:


//--------------------- .nv.shared.reserved.0     --------------------------
	.section	.nv.shared.reserved.0,"aw",@nobits
	.weak		__nv_reservedSMEM_offset_0_alias
	.size		__nv_reservedSMEM_offset_0_alias, 0, 64
	.other		__nv_reservedSMEM_offset_0_alias,@"STO_CUDA_RESERVED_SHARED STV_DEFAULT"
__nv_reservedSMEM_offset_0_alias:
	.zero		0
	.zero		64


//--------------------- .nv.shared._ZN15astroaccelerate16GlobalStatisticsEPdiPiS0_S0_S1_ --------------------------
	.section	.nv.shared._ZN15astroaccelerate16GlobalStatisticsEPdiPiS0_S0_S1_,"aw",@nobits
	.sectionflags	@""
	.align	8
.nv.shared._ZN15astroaccelerate16GlobalStatisticsEPdiPiS0_S0_S1_:
	.zero		1664


//--------------------- .nv.shared._ZN15astroaccelerate15LocalStatisticsEPfiiPiPdS2_S1_S1_i --------------------------
	.section	.nv.shared._ZN15astroaccelerate15LocalStatisticsEPfiiPiPdS2_S1_S1_i,"aw",@nobits
	.sectionflags	@""
	.align	8
.nv.shared._ZN15astroaccelerate15LocalStatisticsEPfiiPiPdS2_S1_S1_i:
	.zero		1664


//--------------------- .nv.shared._ZN15astroaccelerate25transpose_rowmajor_kernelEPKfPfii --------------------------
	.section	.nv.shared._ZN15astroaccelerate25transpose_rowmajor_kernelEPKfPfii,"aw",@nobits
	.sectionflags	@""
	.align	4
.nv.shared._ZN15astroaccelerate25transpose_rowmajor_kernelEPKfPfii:
	.zero		5248


//--------------------- .nv.constant0._ZN15astroaccelerate5ScaleEPfiiff --------------------------
	.section	.nv.constant0._ZN15astroaccelerate5ScaleEPfiiff,"a",@progbits
	.sectionflags	@""
	.align	4
.nv.constant0._ZN15astroaccelerate5ScaleEPfiiff:
	.zero		920


//--------------------- .nv.constant0._ZN15astroaccelerate13GlobalReplaceEPfPdS1_S1_S1_S1_S1_S1_PiiiS0_yP24curandStatePhilox4_32_10i --------------------------
	.section	.nv.constant0._ZN15astroaccelerate13GlobalReplaceEPfPdS1_S1_S1_S1_S1_S1_PiiiS0_yP24curandStatePhilox4_32_10i,"a",@progbits
	.sectionflags	@""
	.align	4
.nv.constant0._ZN15astroaccelerate13GlobalReplaceEPfPdS1_S1_S1_S1_S1_S1_PiiiS0_yP24curandStatePhilox4_32_10i:
	.zero		1004


//--------------------- .nv.constant0._ZN15astroaccelerate9Clipping2EiPd --------------------------
	.section	.nv.constant0._ZN15astroaccelerate9Clipping2EiPd,"a",@progbits
	.sectionflags	@""
	.align	4
.nv.constant0._ZN15astroaccelerate9Clipping2EiPd:
	.zero		912


//--------------------- .nv.constant0._ZN15astroaccelerate9Clipping1EPdPii --------------------------
	.section	.nv.constant0._ZN15astroaccelerate9Clipping1EPdPii,"a",@progbits
	.sectionflags	@""
	.align	4
.nv.constant0._ZN15astroaccelerate9Clipping1EPdPii:
	.zero		916


//--------------------- .nv.constant0._ZN15astroaccelerate14GlobalConvergeEPdS0_S0_S0_S0_S0_S0_S0_S0_S0_PiifS1_ --------------------------
	.section	.nv.constant0._ZN15astroaccelerate14GlobalConvergeEPdS0_S0_S0_S0_S0_S0_S0_S0_S0_PiifS1_,"a",@progbits
	.sectionflags	@""
	.align	4
.nv.constant0._ZN15astroaccelerate14GlobalConvergeEPdS0_S0_S0_S0_S0_S0_S0_S0_S0_PiifS1_:
	.zero		1000


//--------------------- .nv.constant0._ZN15astroaccelerate16GlobalStatisticsEPdiPiS0_S0_S1_ --------------------------
	.section	.nv.constant0._ZN15astroaccelerate16GlobalStatisticsEPdiPiS0_S0_S1_,"a",@progbits
	.sectionflags	@""
	.align	4
.nv.constant0._ZN15astroaccelerate16GlobalStatisticsEPdiPiS0_S0_S1_:
	.zero		944


//--------------------- .nv.constant0._ZN15astroaccelerate4MaskEPdS0_Pii --------------------------
	.section	.nv.constant0._ZN15astroaccelerate4MaskEPdS0_Pii,"a",@progbits
	.sectionflags	@""
	.align	4
.nv.constant0._ZN15astroaccelerate4MaskEPdS0_Pii:
	.zero		924


//--------------------- .nv.constant0._ZN15astroaccelerate12LocalReplaceEPfiiS0_PdS1_PiyP24curandStatePhilox4_32_10i --------------------------
	.section	.nv.constant0._ZN15astroaccelerate12LocalReplaceEPfiiS0_PdS1_PiyP24curandStatePhilox4_32_10i,"a",@progbits
	.sectionflags	@""
	.align	4
.nv.constant0._ZN15astroaccelerate12LocalReplaceEPfiiS0_PdS1_PiyP24curandStatePhilox4_32_10i:
	.zero		964


//--------------------- .nv.constant0._ZN15astroaccelerate9SigmaClipEPfiiPiS1_PdS2_S1_fiii --------------------------
	.section	.nv.constant0._ZN15astroaccelerate9SigmaClipEPfiiPiS1_PdS2_S1_fiii,"a",@progbits
	.sectionflags	@""
	.align	4
.nv.constant0._ZN15astroaccelerate9SigmaClipEPfiiPiS1_PdS2_S1_fiii:
	.zero		968


//--------------------- .nv.constant0._ZN15astroaccelerate11TerminationEPdS0_S0_S0_PiS1_S1_iiS1_ --------------------------
	.section	.nv.constant0._ZN15astroaccelerate11TerminationEPdS0_S0_S0_PiS1_S1_iiS1_,"a",@progbits
	.sectionflags	@""
	.align	4
.nv.constant0._ZN15astroaccelerate11TerminationEPdS0_S0_S0_PiS1_S1_iiS1_:
	.zero		968


//--------------------- .nv.constant0._ZN15astroaccelerate4CalcEPdS0_Pii --------------------------
	.section	.nv.constant0._ZN15astroaccelerate4CalcEPdS0_Pii,"a",@progbits
	.sectionflags	@""
	.align	4
.nv.constant0._ZN15astroaccelerate4CalcEPdS0_Pii:
	.zero		924


//--------------------- .nv.constant0._ZN15astroaccelerate15LocalStatisticsEPfiiPiPdS2_S1_S1_i --------------------------
	.section	.nv.constant0._ZN15astroaccelerate15LocalStatisticsEPfiiPiPdS2_S1_S1_i,"a",@progbits
	.sectionflags	@""
	.align	4
.nv.constant0._ZN15astroaccelerate15LocalStatisticsEPfiiPiPdS2_S1_S1_i:
	.zero		956


//--------------------- .nv.constant0._ZN15astroaccelerate10BufferCopyEPfPKtii --------------------------
	.section	.nv.constant0._ZN15astroaccelerate10BufferCopyEPfPKtii,"a",@progbits
	.sectionflags	@""
	.align	4
.nv.constant0._ZN15astroaccelerate10BufferCopyEPfPKtii:
	.zero		920


//--------------------- .nv.constant0._ZN15astroaccelerate3dotEPdPii --------------------------
	.section	.nv.constant0._ZN15astroaccelerate3dotEPdPii,"a",@progbits
	.sectionflags	@""
	.align	4
.nv.constant0._ZN15astroaccelerate3dotEPdPii:
	.zero		916


//--------------------- .nv.constant0._ZN15astroaccelerate25transpose_rowmajor_kernelEPKfPfii --------------------------
	.section	.nv.constant0._ZN15astroaccelerate25transpose_rowmajor_kernelEPKfPfii,"a",@progbits
	.sectionflags	@""
	.align	4
.nv.constant0._ZN15astroaccelerate25transpose_rowmajor_kernelEPKfPfii:
	.zero		920


//--------------------- .nv.constant0._ZN15astroaccelerate11Curand_initEP24curandStatePhilox4_32_10yi --------------------------
	.section	.nv.constant0._ZN15astroaccelerate11Curand_initEP24curandStatePhilox4_32_10yi,"a",@progbits
	.sectionflags	@""
	.align	4
.nv.constant0._ZN15astroaccelerate11Curand_initEP24curandStatePhilox4_32_10yi:
	.zero		916


//--------------------- .nv.constant0._ZN15astroaccelerate13set_int_arrayEPiii --------------------------
	.section	.nv.constant0._ZN15astroaccelerate13set_int_arrayEPiii,"a",@progbits
	.sectionflags	@""
	.align	4
.nv.constant0._ZN15astroaccelerate13set_int_arrayEPiii:
	.zero		912


//--------------------- .nv.constant0._ZN15astroaccelerate9fill_onesEPfi --------------------------
	.section	.nv.constant0._ZN15astroaccelerate9fill_onesEPfi,"a",@progbits
	.sectionflags	@""
	.align	4
.nv.constant0._ZN15astroaccelerate9fill_onesEPfi:
	.zero		908


//--------------------- SYMBOLS --------------------------

	.type		.nv.reservedSmem.offset0,@object
	.size		.nv.reservedSmem.offset0,0x4
	.type		.nv.reservedSmem.cap,@object
	.size		.nv.reservedSmem.cap,0x4
	.type		vprintf,@function
